// Copyright (c) 2024, Jay Shah, Ganesh Bikshandi, Ying Zhang, Vijay Thakkar, Pradeep Ramani, Tri Dao.
// Splitting the different template instantiations to different files to speed up compilation.
// This file is auto-generated. See "generate_kernels.py"

#include "flash_bwd_launch_template.h"

#ifndef FLASHATTENTION_DISABLE_HDIM96
template<>
void run_mha_bwd_<90, cutlass::half_t, 96, true>(Flash_bwd_params &params, cudaStream_t stream) {
    run_mha_bwd_hdim96<90, cutlass::half_t, true>(params, stream);
}
#endif


// ===== COMPILED SASS (sm_90a) =====

	.target	sm_90a

	.elftype	@"ET_EXEC"


//--------------------- .note.nv.tkinfo           --------------------------
	.section	.note.nv.tkinfo,"",@"SHT_NOTE"
	.sectionflags	@"SHF_NOTE_NV_TKINFO"
	.tkinfo
        /*0018*/ 	.word	0x00000002
        /*0030*/ 	.string	""
        /*0030*/ 	.string	"ptxas"
        /*0030*/ 	.string	"Cuda compilation tools, release 13.0, V13.0.88"
        /*0030*/ 	.string	"Build cuda_13.0.r13.0/compiler.36424714_0"
        /*0030*/ 	.string	"-arch sm_90a -m 64 "



//--------------------- .note.nv.cuinfo           --------------------------
	.section	.note.nv.cuinfo,"",@"SHT_NOTE"
	.sectionflags	@"SHF_NOTE_NV_CUINFO"
        /*0018*/ 	.short	0x0002
        /*001a*/ 	.short	0x005a
        /*001c*/ 	.short	0x0082
	.zero		2


//--------------------- .nv.info                  --------------------------
	.section	.nv.info,"",@"SHT_CUDA_INFO"
	.align	4


	//----- nvinfo : EIATTR_REGCOUNT
	.align		4
        /*0000*/ 	.byte	0x04, 0x2f
        /*0002*/ 	.short	(.L_19 - .L_18)
	.align		4
.L_18:
        /*0004*/ 	.word	index@(_ZN7cutlass13device_kernelIN5flash22FlashAttnBwdPreprocessIN4cute5tupleIJNS3_1CILi64EEENS5_ILi96EEEEEENS_6half_tEfNS_4arch4Sm90ELb1ELb1EEEEEvNT_6ParamsE)
        /*0008*/ 	.word	0x00000030


	//----- nvinfo : EIATTR_FRAME_SIZE
	.align		4
.L_19:
        /*000c*/ 	.byte	0x04, 0x11
        /*000e*/ 	.short	(.L_21 - .L_20)
	.align		4
.L_20:
        /*0010*/ 	.word	index@(_ZN7cutlass13device_kernelIN5flash22FlashAttnBwdPreprocessIN4cute5tupleIJNS3_1CILi64EEENS5_ILi96EEEEEENS_6half_tEfNS_4arch4Sm90ELb1ELb1EEEEEvNT_6ParamsE)
        /*0014*/ 	.word	0x00000000


	//----- nvinfo : EIATTR_REGCOUNT
	.align		4
.L_21:
        /*0018*/ 	.byte	0x04, 0x2f
        /*001a*/ 	.short	(.L_23 - .L_22)
	.align		4
.L_22:
        /*001c*/ 	.word	index@(_ZN7cutlass13device_kernelIN5flash11enable_sm90INS1_16FlashAttnBwdSm90INS1_25CollectiveMainloopBwdSm90ILi2ELi2ELi2EN4cute5tupleIJNS5_1CILi1EEES8_S8_EEENS6_IJNS7_ILi64EEENS7_ILi128EEENS7_ILi96EEEEEENS_6half_tEfNS_4arch4Sm90ELb1ELb0ELb1ELb1ELb1ELb1ELb0ELb0ELi2ELi1ELi2ELi1ELb1EEENS1_24CollectiveEpilogueBwdGQAISD_fSG_Li256ELb1ELb1EEENS1_25SingleTileBwdLPTSchedulerILb1ELi128ELb1EEEEEEEEEvNT_6ParamsE)
        /*0020*/ 	.word	0x000000a8


	//----- nvinfo : EIATTR_FRAME_SIZE
	.align		4
.L_23:
        /*0024*/ 	.byte	0x04, 0x11
        /*0026*/ 	.short	(.L_25 - .L_24)
	.align		4
.L_24:
        /*0028*/ 	.word	index@(_ZN7cutlass13device_kernelIN5flash11enable_sm90INS1_16FlashAttnBwdSm90INS1_25CollectiveMainloopBwdSm90ILi2ELi2ELi2EN4cute5tupleIJNS5_1CILi1EEES8_S8_EEENS6_IJNS7_ILi64EEENS7_ILi128EEENS7_ILi96EEEEEENS_6half_tEfNS_4arch4Sm90ELb1ELb0ELb1ELb1ELb1ELb1ELb0ELb0ELi2ELi1ELi2ELi1ELb1EEENS1_24CollectiveEpilogueBwdGQAISD_fSG_Li256ELb1ELb1EEENS1_25SingleTileBwdLPTSchedulerILb1ELi128ELb1EEEEEEEEEvNT_6ParamsE)
        /*002c*/ 	.word	0x00000008


	//----- nvinfo : EIATTR_REGCOUNT
	.align		4
.L_25:
        /*0030*/ 	.byte	0x04, 0x2f
        /*0032*/ 	.short	(.L_27 - .L_26)
	.align		4
.L_26:
        /*0034*/ 	.word	index@(_ZN7cutlass13device_kernelIN5flash32FlashAttnBwdPostprocessConvertdQIN4cute5tupleIJNS3_1CILi64EEENS5_ILi96EEEEEENS_6half_tEfNS_4arch4Sm90ELi256ENS3_8TiledMMAINS3_8MMA_AtomIJNS3_4SM904GMMA25MMA_64x16x16_F32F16F16_SSILNSF_5MajorE0ELSH_1ELNSF_7ScaleInE1ELSI_1EEEEEENS3_6LayoutINS4_IJNS5_ILi1EEENS5_ILi2EEESM_EEENS4_IJNS5_ILi0EEESM_SP_EEEEENS4_IJNS3_10UnderscoreESS_SS_EEEEELb0EEEEEvNT_6ParamsE)
        /*0038*/ 	.word	0x0000002f


	//----- nvinfo : EIATTR_FRAME_SIZE
	.align		4
.L_27:
        /*003c*/ 	.byte	0x04, 0x11
        /*003e*/ 	.short	(.L_29 - .L_28)
	.align		4
.L_28:
        /*0040*/ 	.word	index@(_ZN7cutlass13device_kernelIN5flash32FlashAttnBwdPostprocessConvertdQIN4cute5tupleIJNS3_1CILi64EEENS5_ILi96EEEEEENS_6half_tEfNS_4arch4Sm90ELi256ENS3_8TiledMMAINS3_8MMA_AtomIJNS3_4SM904GMMA25MMA_64x16x16_F32F16F16_SSILNSF_5MajorE0ELSH_1ELNSF_7ScaleInE1ELSI_1EEEEEENS3_6LayoutINS4_IJNS5_ILi1EEENS5_ILi2EEESM_EEENS4_IJNS5_ILi0EEESM_SP_EEEEENS4_IJNS3_10UnderscoreESS_SS_EEEEELb0EEEEEvNT_6ParamsE)
        /*0044*/ 	.word	0x00000000


	//----- nvinfo : EIATTR_REGCOUNT
	.align		4
.L_29:
        /*0048*/ 	.byte	0x04, 0x2f
        /*004a*/ 	.short	(.L_31 - .L_30)
	.align		4
.L_30:
        /*004c*/ 	.word	index@(_ZN7cutlass13device_kernelIN5flash32FlashAttnBwdPostprocessConvertdQIN4cute5tupleIJNS3_1CILi128EEENS5_ILi96EEEEEENS_6half_tEfNS_4arch4Sm90ELi256ENS3_8TiledMMAINS3_8MMA_AtomIJNS3_4SM904GMMA25MMA_64x96x16_F32F16F16_RSILNSF_5MajorE0ELSH_1ELNSF_7ScaleInE1ELSI_1EEEEEENS3_6LayoutINS4_IJNS5_ILi2EEENS5_ILi1EEESN_EEENS4_IJSN_NS5_ILi0EEESP_EEEEENS4_IJNS3_10UnderscoreESS_SS_EEEEELb0EEEEEvNT_6ParamsE)
        /*0050*/ 	.word	0x00000048


	//----- nvinfo : EIATTR_FRAME_SIZE
	.align		4
.L_31:
        /*0054*/ 	.byte	0x04, 0x11
        /*0056*/ 	.short	(.L_33 - .L_32)
	.align		4
.L_32:
        /*0058*/ 	.word	index@(_ZN7cutlass13device_kernelIN5flash32FlashAttnBwdPostprocessConvertdQIN4cute5tupleIJNS3_1CILi128EEENS5_ILi96EEEEEENS_6half_tEfNS_4arch4Sm90ELi256ENS3_8TiledMMAINS3_8MMA_AtomIJNS3_4SM904GMMA25MMA_64x96x16_F32F16F16_RSILNSF_5MajorE0ELSH_1ELNSF_7ScaleInE1ELSI_1EEEEEENS3_6LayoutINS4_IJNS5_ILi2EEENS5_ILi1EEESN_EEENS4_IJSN_NS5_ILi0EEESP_EEEEENS4_IJNS3_10UnderscoreESS_SS_EEEEELb0EEEEEvNT_6ParamsE)
        /*005c*/ 	.word	0x00000000


	//----- nvinfo : EIATTR_REGCOUNT
	.align		4
.L_33:
        /*0060*/ 	.byte	0x04, 0x2f
        /*0062*/ 	.short	(.L_35 - .L_34)
	.align		4
.L_34:
        /*0064*/ 	.word	index@(_ZN7cutlass13device_kernelIN5flash11enable_sm90INS1_16FlashAttnBwdSm90INS1_25CollectiveMainloopBwdSm90ILi2ELi2ELi2EN4cute5tupleIJNS5_1CILi1EEES8_S8_EEENS6_IJNS7_ILi64EEENS7_ILi128EEENS7_ILi96EEEEEENS_6half_tEfNS_4arch4Sm90ELb1ELb0ELb1ELb1ELb0ELb1ELb0ELb0ELi2ELi1ELi2ELi1ELb1EEENS1_24CollectiveEpilogueBwdGQAISD_fSG_Li256ELb1ELb0EEENS1_25SingleTileBwdLPTSchedulerILb1ELi128ELb0EEEEEEEEEvNT_6ParamsE)
        /*0068*/ 	.word	0x000000a8


	//----- nvinfo : EIATTR_FRAME_SIZE
	.align		4
.L_35:
        /*006c*/ 	.byte	0x04, 0x11
        /*006e*/ 	.short	(.L_37 - .L_36)
	.align		4
.L_36:
        /*0070*/ 	.word	index@(_ZN7cutlass13device_kernelIN5flash11enable_sm90INS1_16FlashAttnBwdSm90INS1_25CollectiveMainloopBwdSm90ILi2ELi2ELi2EN4cute5tupleIJNS5_1CILi1EEES8_S8_EEENS6_IJNS7_ILi64EEENS7_ILi128EEENS7_ILi96EEEEEENS_6half_tEfNS_4arch4Sm90ELb1ELb0ELb1ELb1ELb0ELb1ELb0ELb0ELi2ELi1ELi2ELi1ELb1EEENS1_24CollectiveEpilogueBwdGQAISD_fSG_Li256ELb1ELb0EEENS1_25SingleTileBwdLPTSchedulerILb1ELi128ELb0EEEEEEEEEvNT_6ParamsE)
        /*0074*/ 	.word	0x00000008


	//----- nvinfo : EIATTR_REGCOUNT
	.align		4
.L_37:
        /*0078*/ 	.byte	0x04, 0x2f
        /*007a*/ 	.short	(.L_39 - .L_38)
	.align		4
.L_38:
        /*007c*/ 	.word	index@(_ZN7cutlass13device_kernelIN5flash11enable_sm90INS1_16FlashAttnBwdSm90INS1_25CollectiveMainloopBwdSm90ILi2ELi2ELi2EN4cute5tupleIJNS5_1CILi1EEES8_S8_EEENS6_IJNS7_ILi64EEENS7_ILi128EEENS7_ILi96EEEEEENS_6half_tEfNS_4arch4Sm90ELb1ELb0ELb1ELb1ELb1ELb1ELb0ELb0ELi2ELi1ELi2ELi1ELb1EEENS1_21CollectiveEpilogueBwdISD_SE_SG_Li256ELb1ELb0ELi1EEENS1_25SingleTileBwdLPTSchedulerILb1ELi128ELb1EEEEEEEEEvNT_6ParamsE)
        /*0080*/ 	.word	0x000000a8


	//----- nvinfo : EIATTR_FRAME_SIZE
	.align		4
.L_39:
        /*0084*/ 	.byte	0x04, 0x11
        /*0086*/ 	.short	(.L_41 - .L_40)
	.align		4
.L_40:
        /*0088*/ 	.word	index@(_ZN7cutlass13device_kernelIN5flash11enable_sm90INS1_16FlashAttnBwdSm90INS1_25CollectiveMainloopBwdSm90ILi2ELi2ELi2EN4cute5tupleIJNS5_1CILi1EEES8_S8_EEENS6_IJNS7_ILi64EEENS7_ILi128EEENS7_ILi96EEEEEENS_6half_tEfNS_4arch4Sm90ELb1ELb0ELb1ELb1ELb1ELb1ELb0ELb0ELi2ELi1ELi2ELi1ELb1EEENS1_21CollectiveEpilogueBwdISD_SE_SG_Li256ELb1ELb0ELi1EEENS1_25SingleTileBwdLPTSchedulerILb1ELi128ELb1EEEEEEEEEvNT_6ParamsE)
        /*008c*/ 	.word	0x00000008


	//----- nvinfo : EIATTR_REGCOUNT
	.align		4
.L_41:
        /*0090*/ 	.byte	0x04, 0x2f
        /*0092*/ 	.short	(.L_43 - .L_42)
	.align		4
.L_42:
        /*0094*/ 	.word	index@(_ZN7cutlass13device_kernelIN5flash11enable_sm90INS1_16FlashAttnBwdSm90INS1_25CollectiveMainloopBwdSm90ILi2ELi2ELi2EN4cute5tupleIJNS5_1CILi1EEES8_S8_EEENS6_IJNS7_ILi64EEENS7_ILi128EEENS7_ILi96EEEEEENS_6half_tEfNS_4arch4Sm90ELb1ELb0ELb1ELb1ELb0ELb1ELb0ELb0ELi2ELi1ELi2ELi1ELb1EEENS1_21CollectiveEpilogueBwdISD_SE_SG_Li256ELb1ELb0ELi1EEENS1_25SingleTileBwdLPTSchedulerILb1ELi128ELb0EEEEEEEEEvNT_6ParamsE)
        /*0098*/ 	.word	0x000000a8


	//----- nvinfo : EIATTR_FRAME_SIZE
	.align		4
.L_43:
        /*009c*/ 	.byte	0x04, 0x11
        /*009e*/ 	.short	(.L_45 - .L_44)
	.align		4
.L_44:
        /*00a0*/ 	.word	index@(_ZN7cutlass13device_kernelIN5flash11enable_sm90INS1_16FlashAttnBwdSm90INS1_25CollectiveMainloopBwdSm90ILi2ELi2ELi2EN4cute5tupleIJNS5_1CILi1EEES8_S8_EEENS6_IJNS7_ILi64EEENS7_ILi128EEENS7_ILi96EEEEEENS_6half_tEfNS_4arch4Sm90ELb1ELb0ELb1ELb1ELb0ELb1ELb0ELb0ELi2ELi1ELi2ELi1ELb1EEENS1_21CollectiveEpilogueBwdISD_SE_SG_Li256ELb1ELb0ELi1EEENS1_25SingleTileBwdLPTSchedulerILb1ELi128ELb0EEEEEEEEEvNT_6ParamsE)
        /*00a4*/ 	.word	0x00000008


	//----- nvinfo : EIATTR_REGCOUNT
	.align		4
.L_45:
        /*00a8*/ 	.byte	0x04, 0x2f
        /*00aa*/ 	.short	(.L_47 - .L_46)
	.align		4
.L_46:
        /*00ac*/ 	.word	index@(_ZN7cutlass13device_kernelIN5flash22FlashAttnBwdPreprocessIN4cute5tupleIJNS3_1CILi64EEENS5_ILi96EEEEEENS_6half_tEfNS_4arch4Sm90ELb1ELb0EEEEEvNT_6ParamsE)
        /*00b0*/ 	.word	0x0000002d


	//----- nvinfo : EIATTR_FRAME_SIZE
	.align		4
.L_47:
        /*00b4*/ 	.byte	0x04, 0x11
        /*00b6*/ 	.short	(.L_49 - .L_48)
	.align		4
.L_48:
        /*00b8*/ 	.word	index@(_ZN7cutlass13device_kernelIN5flash22FlashAttnBwdPreprocessIN4cute5tupleIJNS3_1CILi64EEENS5_ILi96EEEEEENS_6half_tEfNS_4arch4Sm90ELb1ELb0EEEEEvNT_6ParamsE)
        /*00bc*/ 	.word	0x00000000


	//----- nvinfo : EIATTR_REGCOUNT
	.align		4
.L_49:
        /*00c0*/ 	.byte	0x04, 0x2f
        /*00c2*/ 	.short	(.L_51 - .L_50)
	.align		4
.L_50:
        /*00c4*/ 	.word	index@(_ZN7cutlass13device_kernelIN5flash11enable_sm90INS1_16FlashAttnBwdSm90INS1_25CollectiveMainloopBwdSm90ILi2ELi2ELi2EN4cute5tupleIJNS5_1CILi1EEES8_S8_EEENS6_IJNS7_ILi64EEENS7_ILi128EEENS7_ILi96EEEEEENS_6half_tEfNS_4arch4Sm90ELb1ELb0ELb1ELb0ELb1ELb1ELb0ELb0ELi2ELi1ELi2ELi1ELb1EEENS1_24CollectiveEpilogueBwdGQAISD_fSG_Li256ELb0ELb1EEENS1_25SingleTileBwdLPTSchedulerILb0ELi128ELb1EEEEEEEEEvNT_6ParamsE)
        /*00c8*/ 	.word	0x000000a8


	//----- nvinfo : EIATTR_FRAME_SIZE
	.align		4
.L_51:
        /*00cc*/ 	.byte	0x04, 0x11
        /*00ce*/ 	.short	(.L_53 - .L_52)
	.align		4
.L_52:
        /*00d0*/ 	.word	index@(_ZN7cutlass13device_kernelIN5flash11enable_sm90INS1_16FlashAttnBwdSm90INS1_25CollectiveMainloopBwdSm90ILi2ELi2ELi2EN4cute5tupleIJNS5_1CILi1EEES8_S8_EEENS6_IJNS7_ILi64EEENS7_ILi128EEENS7_ILi96EEEEEENS_6half_tEfNS_4arch4Sm90ELb1ELb0ELb1ELb0ELb1ELb1ELb0ELb0ELi2ELi1ELi2ELi1ELb1EEENS1_24CollectiveEpilogueBwdGQAISD_fSG_Li256ELb0ELb1EEENS1_25SingleTileBwdLPTSchedulerILb0ELi128ELb1EEEEEEEEEvNT_6ParamsE)
        /*00d4*/ 	.word	0x00000008


	//----- nvinfo : EIATTR_REGCOUNT
	.align		4
.L_53:
        /*00d8*/ 	.byte	0x04, 0x2f
        /*00da*/ 	.short	(.L_55 - .L_54)
	.align		4
.L_54:
        /*00dc*/ 	.word	index@(_ZN7cutlass13device_kernelIN5flash11enable_sm90INS1_16FlashAttnBwdSm90INS1_25CollectiveMainloopBwdSm90ILi2ELi2ELi2EN4cute5tupleIJNS5_1CILi1EEES8_S8_EEENS6_IJNS7_ILi64EEENS7_ILi128EEENS7_ILi96EEEEEENS_6half_tEfNS_4arch4Sm90ELb1ELb0ELb1ELb0ELb0ELb1ELb0ELb0ELi2ELi1ELi2ELi1ELb1EEENS1_24CollectiveEpilogueBwdGQAISD_fSG_Li256ELb0ELb0EEENS1_25SingleTileBwdLPTSchedulerILb0ELi128ELb0EEEEEEEEEvNT_6ParamsE)
        /*00e0*/ 	.word	0x000000a8


	//----- nvinfo : EIATTR_FRAME_SIZE
	.align		4
.L_55:
        /*00e4*/ 	.byte	0x04, 0x11
        /*00e6*/ 	.short	(.L_57 - .L_56)
	.align		4
.L_56:
        /*00e8*/ 	.word	index@(_ZN7cutlass13device_kernelIN5flash11enable_sm90INS1_16FlashAttnBwdSm90INS1_25CollectiveMainloopBwdSm90ILi2ELi2ELi2EN4cute5tupleIJNS5_1CILi1EEES8_S8_EEENS6_IJNS7_ILi64EEENS7_ILi128EEENS7_ILi96EEEEEENS_6half_tEfNS_4arch4Sm90ELb1ELb0ELb1ELb0ELb0ELb1ELb0ELb0ELi2ELi1ELi2ELi1ELb1EEENS1_24CollectiveEpilogueBwdGQAISD_fSG_Li256ELb0ELb0EEENS1_25SingleTileBwdLPTSchedulerILb0ELi128ELb0EEEEEEEEEvNT_6ParamsE)
        /*00ec*/ 	.word	0x00000008


	//----- nvinfo : EIATTR_REGCOUNT
	.align		4
.L_57:
        /*00f0*/ 	.byte	0x04, 0x2f
        /*00f2*/ 	.short	(.L_59 - .L_58)
	.align		4
.L_58:
        /*00f4*/ 	.word	index@(_ZN7cutlass13device_kernelIN5flash11enable_sm90INS1_16FlashAttnBwdSm90INS1_25CollectiveMainloopBwdSm90ILi2ELi2ELi2EN4cute5tupleIJNS5_1CILi1EEES8_S8_EEENS6_IJNS7_ILi64EEENS7_ILi128EEENS7_ILi96EEEEEENS_6half_tEfNS_4arch4Sm90ELb1ELb0ELb1ELb0ELb1ELb1ELb0ELb0ELi2ELi1ELi2ELi1ELb1EEENS1_21CollectiveEpilogueBwdISD_SE_SG_Li256ELb0ELb0ELi1EEENS1_25SingleTileBwdLPTSchedulerILb0ELi128ELb1EEEEEEEEEvNT_6ParamsE)
        /*00f8*/ 	.word	0x000000a8


	//----- nvinfo : EIATTR_FRAME_SIZE
	.align		4
.L_59:
        /*00fc*/ 	.byte	0x04, 0x11
        /*00fe*/ 	.short	(.L_61 - .L_60)
	.align		4
.L_60:
        /*0100*/ 	.word	index@(_ZN7cutlass13device_kernelIN5flash11enable_sm90INS1_16FlashAttnBwdSm90INS1_25CollectiveMainloopBwdSm90ILi2ELi2ELi2EN4cute5tupleIJNS5_1CILi1EEES8_S8_EEENS6_IJNS7_ILi64EEENS7_ILi128EEENS7_ILi96EEEEEENS_6half_tEfNS_4arch4Sm90ELb1ELb0ELb1ELb0ELb1ELb1ELb0ELb0ELi2ELi1ELi2ELi1ELb1EEENS1_21CollectiveEpilogueBwdISD_SE_SG_Li256ELb0ELb0ELi1EEENS1_25SingleTileBwdLPTSchedulerILb0ELi128ELb1EEEEEEEEEvNT_6ParamsE)
        /*0104*/ 	.word	0x00000008


	//----- nvinfo : EIATTR_REGCOUNT
	.align		4
.L_61:
        /*0108*/ 	.byte	0x04, 0x2f
        /*010a*/ 	.short	(.L_63 - .L_62)
	.align		4
.L_62:
        /*010c*/ 	.word	index@(_ZN7cutlass13device_kernelIN5flash11enable_sm90INS1_16FlashAttnBwdSm90INS1_25CollectiveMainloopBwdSm90ILi2ELi2ELi2EN4cute5tupleIJNS5_1CILi1EEES8_S8_EEENS6_IJNS7_ILi64EEENS7_ILi128EEENS7_ILi96EEEEEENS_6half_tEfNS_4arch4Sm90ELb1ELb0ELb1ELb0ELb0ELb1ELb0ELb0ELi2ELi1ELi2ELi1ELb1EEENS1_21CollectiveEpilogueBwdISD_SE_SG_Li256ELb0ELb0ELi1EEENS1_25SingleTileBwdLPTSchedulerILb0ELi128ELb0EEEEEEEEEvNT_6ParamsE)
        /*0110*/ 	.word	0x000000a8


	//----- nvinfo : EIATTR_FRAME_SIZE
	.align		4
.L_63:
        /*0114*/ 	.byte	0x04, 0x11
        /*0116*/ 	.short	(.L_65 - .L_64)
	.align		4
.L_64:
        /*0118*/ 	.word	index@(_ZN7cutlass13device_kernelIN5flash11enable_sm90INS1_16FlashAttnBwdSm90INS1_25CollectiveMainloopBwdSm90ILi2ELi2ELi2EN4cute5tupleIJNS5_1CILi1EEES8_S8_EEENS6_IJNS7_ILi64EEENS7_ILi128EEENS7_ILi96EEEEEENS_6half_tEfNS_4arch4Sm90ELb1ELb0ELb1ELb0ELb0ELb1ELb0ELb0ELi2ELi1ELi2ELi1ELb1EEENS1_21CollectiveEpilogueBwdISD_SE_SG_Li256ELb0ELb0ELi1EEENS1_25SingleTileBwdLPTSchedulerILb0ELi128ELb0EEEEEEEEEvNT_6ParamsE)
        /*011c*/ 	.word	0x00000008


	//----- nvinfo : EIATTR_REGCOUNT
	.align		4
.L_65:
        /*0120*/ 	.byte	0x04, 0x2f
        /*0122*/ 	.short	(.L_67 - .L_66)
	.align		4
.L_66:
        /*0124*/ 	.word	index@(_ZN7cutlass13device_kernelIN5flash11enable_sm90INS1_16FlashAttnBwdSm90INS1_25CollectiveMainloopBwdSm90ILi2ELi2ELi2EN4cute5tupleIJNS5_1CILi1EEES8_S8_EEENS6_IJNS7_ILi64EEENS7_ILi128EEENS7_ILi96EEEEEENS_6half_tEfNS_4arch4Sm90ELb0ELb1ELb1ELb1ELb1ELb1ELb0ELb0ELi2ELi1ELi2ELi1ELb1EEENS1_24CollectiveEpilogueBwdGQAISD_fSG_Li256ELb1ELb1EEENS1_19SingleTileSchedulerILb1ELb0ELb0ELi128EEEEEEEEEvNT_6ParamsE)
        /*0128*/ 	.word	0x000000a8


	//----- nvinfo : EIATTR_FRAME_SIZE
	.align		4
.L_67:
        /*012c*/ 	.byte	0x04, 0x11
        /*012e*/ 	.short	(.L_69 - .L_68)
	.align		4
.L_68:
        /*0130*/ 	.word	index@(_ZN7cutlass13device_kernelIN5flash11enable_sm90INS1_16FlashAttnBwdSm90INS1_25CollectiveMainloopBwdSm90ILi2ELi2ELi2EN4cute5tupleIJNS5_1CILi1EEES8_S8_EEENS6_IJNS7_ILi64EEENS7_ILi128EEENS7_ILi96EEEEEENS_6half_tEfNS_4arch4Sm90ELb0ELb1ELb1ELb1ELb1ELb1ELb0ELb0ELi2ELi1ELi2ELi1ELb1EEENS1_24CollectiveEpilogueBwdGQAISD_fSG_Li256ELb1ELb1EEENS1_19SingleTileSchedulerILb1ELb0ELb0ELi128EEEEEEEEEvNT_6ParamsE)
        /*0134*/ 	.word	0x00000010


	//----- nvinfo : EIATTR_REGCOUNT
	.align		4
.L_69:
        /*0138*/ 	.byte	0x04, 0x2f
        /*013a*/ 	.short	(.L_71 - .L_70)
	.align		4
.L_70:
        /*013c*/ 	.word	index@(_ZN7cutlass13device_kernelIN5flash11enable_sm90INS1_16FlashAttnBwdSm90INS1_25CollectiveMainloopBwdSm90ILi2ELi2ELi2EN4cute5tupleIJNS5_1CILi1EEES8_S8_EEENS6_IJNS7_ILi64EEENS7_ILi128EEENS7_ILi96EEEEEENS_6half_tEfNS_4arch4Sm90ELb0ELb1ELb1ELb1ELb0ELb1ELb0ELb0ELi2ELi1ELi2ELi1ELb1EEENS1_24CollectiveEpilogueBwdGQAISD_fSG_Li256ELb1ELb0EEENS1_19SingleTileSchedulerILb1ELb0ELb0ELi128EEEEEEEEEvNT_6ParamsE)
        /*0140*/ 	.word	0x000000a8


	//----- nvinfo : EIATTR_FRAME_SIZE
	.align		4
.L_71:
        /*0144*/ 	.byte	0x04, 0x11
        /*0146*/ 	.short	(.L_73 - .L_72)
	.align		4
.L_72:
        /*0148*/ 	.word	index@(_ZN7cutlass13device_kernelIN5flash11enable_sm90INS1_16FlashAttnBwdSm90INS1_25CollectiveMainloopBwdSm90ILi2ELi2ELi2EN4cute5tupleIJNS5_1CILi1EEES8_S8_EEENS6_IJNS7_ILi64EEENS7_ILi128EEENS7_ILi96EEEEEENS_6half_tEfNS_4arch4Sm90ELb0ELb1ELb1ELb1ELb0ELb1ELb0ELb0ELi2ELi1ELi2ELi1ELb1EEENS1_24CollectiveEpilogueBwdGQAISD_fSG_Li256ELb1ELb0EEENS1_19SingleTileSchedulerILb1ELb0ELb0ELi128EEEEEEEEEvNT_6ParamsE)
        /*014c*/ 	.word	0x00000010


	//----- nvinfo : EIATTR_REGCOUNT
	.align		4
.L_73:
        /*0150*/ 	.byte	0x04, 0x2f
        /*0152*/ 	.short	(.L_75 - .L_74)
	.align		4
.L_74:
        /*0154*/ 	.word	index@(_ZN7cutlass13device_kernelIN5flash11enable_sm90INS1_16FlashAttnBwdSm90INS1_25CollectiveMainloopBwdSm90ILi2ELi2ELi2EN4cute5tupleIJNS5_1CILi1EEES8_S8_EEENS6_IJNS7_ILi64EEENS7_ILi128EEENS7_ILi96EEEEEENS_6half_tEfNS_4arch4Sm90ELb0ELb1ELb1ELb1ELb1ELb1ELb0ELb0ELi2ELi1ELi2ELi1ELb1EEENS1_21CollectiveEpilogueBwdISD_SE_SG_Li256ELb1ELb0ELi1EEENS1_19SingleTileSchedulerILb1ELb0ELb0ELi128EEEEEEEEEvNT_6ParamsE)
        /*0158*/ 	.word	0x000000a8


	//----- nvinfo : EIATTR_FRAME_SIZE
	.align		4
.L_75:
        /*015c*/ 	.byte	0x04, 0x11
        /*015e*/ 	.short	(.L_77 - .L_76)
	.align		4
.L_76:
        /*0160*/ 	.word	index@(_ZN7cutlass13device_kernelIN5flash11enable_sm90INS1_16FlashAttnBwdSm90INS1_25CollectiveMainloopBwdSm90ILi2ELi2ELi2EN4cute5tupleIJNS5_1CILi1EEES8_S8_EEENS6_IJNS7_ILi64EEENS7_ILi128EEENS7_ILi96EEEEEENS_6half_tEfNS_4arch4Sm90ELb0ELb1ELb1ELb1ELb1ELb1ELb0ELb0ELi2ELi1ELi2ELi1ELb1EEENS1_21CollectiveEpilogueBwdISD_SE_SG_Li256ELb1ELb0ELi1EEENS1_19SingleTileSchedulerILb1ELb0ELb0ELi128EEEEEEEEEvNT_6ParamsE)
        /*0164*/ 	.word	0x00000010


	//----- nvinfo : EIATTR_REGCOUNT
	.align		4
.L_77:
        /*0168*/ 	.byte	0x04, 0x2f
        /*016a*/ 	.short	(.L_79 - .L_78)
	.align		4
.L_78:
        /*016c*/ 	.word	index@(_ZN7cutlass13device_kernelIN5flash11enable_sm90INS1_16FlashAttnBwdSm90INS1_25CollectiveMainloopBwdSm90ILi2ELi2ELi2EN4cute5tupleIJNS5_1CILi1EEES8_S8_EEENS6_IJNS7_ILi64EEENS7_ILi128EEENS7_ILi96EEEEEENS_6half_tEfNS_4arch4Sm90ELb0ELb1ELb1ELb1ELb0ELb1ELb0ELb0ELi2ELi1ELi2ELi1ELb1EEENS1_21CollectiveEpilogueBwdISD_SE_SG_Li256ELb1ELb0ELi1EEENS1_19SingleTileSchedulerILb1ELb0ELb0ELi128EEEEEEEEEvNT_6ParamsE)
        /*0170*/ 	.word	0x000000a8


	//----- nvinfo : EIATTR_FRAME_SIZE
	.align		4
.L_79:
        /*0174*/ 	.byte	0x04, 0x11
        /*0176*/ 	.short	(.L_81 - .L_80)
	.align		4
.L_80:
        /*0178*/ 	.word	index@(_ZN7cutlass13device_kernelIN5flash11enable_sm90INS1_16FlashAttnBwdSm90INS1_25CollectiveMainloopBwdSm90ILi2ELi2ELi2EN4cute5tupleIJNS5_1CILi1EEES8_S8_EEENS6_IJNS7_ILi64EEENS7_ILi128EEENS7_ILi96EEEEEENS_6half_tEfNS_4arch4Sm90ELb0ELb1ELb1ELb1ELb0ELb1ELb0ELb0ELi2ELi1ELi2ELi1ELb1EEENS1_21CollectiveEpilogueBwdISD_SE_SG_Li256ELb1ELb0ELi1EEENS1_19SingleTileSchedulerILb1ELb0ELb0ELi128EEEEEEEEEvNT_6ParamsE)
        /*017c*/ 	.word	0x00000010


	//----- nvinfo : EIATTR_REGCOUNT
	.align		4
.L_81:
        /*0180*/ 	.byte	0x04, 0x2f
        /*0182*/ 	.short	(.L_83 - .L_82)
	.align		4
.L_82:
        /*0184*/ 	.word	index@(_ZN7cutlass13device_kernelIN5flash11enable_sm90INS1_16FlashAttnBwdSm90INS1_25CollectiveMainloopBwdSm90ILi2ELi2ELi2EN4cute5tupleIJNS5_1CILi1EEES8_S8_EEENS6_IJNS7_ILi64EEENS7_ILi128EEENS7_ILi96EEEEEENS_6half_tEfNS_4arch4Sm90ELb0ELb1ELb1ELb0ELb1ELb1ELb0ELb0ELi2ELi1ELi2ELi1ELb1EEENS1_24CollectiveEpilogueBwdGQAISD_fSG_Li256ELb0ELb1EEENS1_19SingleTileSchedulerILb0ELb0ELb0ELi128EEEEEEEEEvNT_6ParamsE)
        /*0188*/ 	.word	0x000000a8


	//----- nvinfo : EIATTR_FRAME_SIZE
	.align		4
.L_83:
        /*018c*/ 	.byte	0x04, 0x11
        /*018e*/ 	.short	(.L_85 - .L_84)
	.align		4
.L_84:
        /*0190*/ 	.word	index@(_ZN7cutlass13device_kernelIN5flash11enable_sm90INS1_16FlashAttnBwdSm90INS1_25CollectiveMainloopBwdSm90ILi2ELi2ELi2EN4cute5tupleIJNS5_1CILi1EEES8_S8_EEENS6_IJNS7_ILi64EEENS7_ILi128EEENS7_ILi96EEEEEENS_6half_tEfNS_4arch4Sm90ELb0ELb1ELb1ELb0ELb1ELb1ELb0ELb0ELi2ELi1ELi2ELi1ELb1EEENS1_24CollectiveEpilogueBwdGQAISD_fSG_Li256ELb0ELb1EEENS1_19SingleTileSchedulerILb0ELb0ELb0ELi128EEEEEEEEEvNT_6ParamsE)
        /*0194*/ 	.word	0x00000008


	//----- nvinfo : EIATTR_REGCOUNT
	.align		4
.L_85:
        /*0198*/ 	.byte	0x04, 0x2f
        /*019a*/ 	.short	(.L_87 - .L_86)
	.align		4
.L_86:
        /*019c*/ 	.word	index@(_ZN7cutlass13device_kernelIN5flash11enable_sm90INS1_16FlashAttnBwdSm90INS1_25CollectiveMainloopBwdSm90ILi2ELi2ELi2EN4cute5tupleIJNS5_1CILi1EEES8_S8_EEENS6_IJNS7_ILi64EEENS7_ILi128EEENS7_ILi96EEEEEENS_6half_tEfNS_4arch4Sm90ELb0ELb1ELb1ELb0ELb0ELb1ELb0ELb0ELi2ELi1ELi2ELi1ELb1EEENS1_24CollectiveEpilogueBwdGQAISD_fSG_Li256ELb0ELb0EEENS1_19SingleTileSchedulerILb0ELb0ELb0ELi128EEEEEEEEEvNT_6ParamsE)
        /*01a0*/ 	.word	0x000000a8


	//----- nvinfo : EIATTR_FRAME_SIZE
	.align		4
.L_87:
        /*01a4*/ 	.byte	0x04, 0x11
        /*01a6*/ 	.short	(.L_89 - .L_88)
	.align		4
.L_88:
        /*01a8*/ 	.word	index@(_ZN7cutlass13device_kernelIN5flash11enable_sm90INS1_16FlashAttnBwdSm90INS1_25CollectiveMainloopBwdSm90ILi2ELi2ELi2EN4cute5tupleIJNS5_1CILi1EEES8_S8_EEENS6_IJNS7_ILi64EEENS7_ILi128EEENS7_ILi96EEEEEENS_6half_tEfNS_4arch4Sm90ELb0ELb1ELb1ELb0ELb0ELb1ELb0ELb0ELi2ELi1ELi2ELi1ELb1EEENS1_24CollectiveEpilogueBwdGQAISD_fSG_Li256ELb0ELb0EEENS1_19SingleTileSchedulerILb0ELb0ELb0ELi128EEEEEEEEEvNT_6ParamsE)
        /*01ac*/ 	.word	0x00000008


	//----- nvinfo : EIATTR_REGCOUNT
	.align		4
.L_89:
        /*01b0*/ 	.byte	0x04, 0x2f
        /*01b2*/ 	.short	(.L_91 - .L_90)
	.align		4
.L_90:
        /*01b4*/ 	.word	index@(_ZN7cutlass13device_kernelIN5flash11enable_sm90INS1_16FlashAttnBwdSm90INS1_25CollectiveMainloopBwdSm90ILi2ELi2ELi2EN4cute5tupleIJNS5_1CILi1EEES8_S8_EEENS6_IJNS7_ILi64EEENS7_ILi128EEENS7_ILi96EEEEEENS_6half_tEfNS_4arch4Sm90ELb0ELb1ELb1ELb0ELb1ELb1ELb0ELb0ELi2ELi1ELi2ELi1ELb1EEENS1_21CollectiveEpilogueBwdISD_SE_SG_Li256ELb0ELb0ELi1EEENS1_19SingleTileSchedulerILb0ELb0ELb0ELi128EEEEEEEEEvNT_6ParamsE)
        /*01b8*/ 	.word	0x000000a8


	//----- nvinfo : EIATTR_FRAME_SIZE
	.align		4
.L_91:
        /*01bc*/ 	.byte	0x04, 0x11
        /*01be*/ 	.short	(.L_93 - .L_92)
	.align		4
.L_92:
        /*01c0*/ 	.word	index@(_ZN7cutlass13device_kernelIN5flash11enable_sm90INS1_16FlashAttnBwdSm90INS1_25CollectiveMainloopBwdSm90ILi2ELi2ELi2EN4cute5tupleIJNS5_1CILi1EEES8_S8_EEENS6_IJNS7_ILi64EEENS7_ILi128EEENS7_ILi96EEEEEENS_6half_tEfNS_4arch4Sm90ELb0ELb1ELb1ELb0ELb1ELb1ELb0ELb0ELi2ELi1ELi2ELi1ELb1EEENS1_21CollectiveEpilogueBwdISD_SE_SG_Li256ELb0ELb0ELi1EEENS1_19SingleTileSchedulerILb0ELb0ELb0ELi128EEEEEEEEEvNT_6ParamsE)
        /*01c4*/ 	.word	0x00000008


	//----- nvinfo : EIATTR_REGCOUNT
	.align		4
.L_93:
        /*01c8*/ 	.byte	0x04, 0x2f
        /*01ca*/ 	.short	(.L_95 - .L_94)
	.align		4
.L_94:
        /*01cc*/ 	.word	index@(_ZN7cutlass13device_kernelIN5flash11enable_sm90INS1_16FlashAttnBwdSm90INS1_25CollectiveMainloopBwdSm90ILi2ELi2ELi2EN4cute5tupleIJNS5_1CILi1EEES8_S8_EEENS6_IJNS7_ILi64EEENS7_ILi128EEENS7_ILi96EEEEEENS_6half_tEfNS_4arch4Sm90ELb0ELb1ELb1ELb0ELb0ELb1ELb0ELb0ELi2ELi1ELi2ELi1ELb1EEENS1_21CollectiveEpilogueBwdISD_SE_SG_Li256ELb0ELb0ELi1EEENS1_19SingleTileSchedulerILb0ELb0ELb0ELi128EEEEEEEEEvNT_6ParamsE)
        /*01d0*/ 	.word	0x000000a8


	//----- nvinfo : EIATTR_FRAME_SIZE
	.align		4
.L_95:
        /*01d4*/ 	.byte	0x04, 0x11
        /*01d6*/ 	.short	(.L_97 - .L_96)
	.align		4
.L_96:
        /*01d8*/ 	.word	index@(_ZN7cutlass13device_kernelIN5flash11enable_sm90INS1_16FlashAttnBwdSm90INS1_25CollectiveMainloopBwdSm90ILi2ELi2ELi2EN4cute5tupleIJNS5_1CILi1EEES8_S8_EEENS6_IJNS7_ILi64EEENS7_ILi128EEENS7_ILi96EEEEEENS_6half_tEfNS_4arch4Sm90ELb0ELb1ELb1ELb0ELb0ELb1ELb0ELb0ELi2ELi1ELi2ELi1ELb1EEENS1_21CollectiveEpilogueBwdISD_SE_SG_Li256ELb0ELb0ELi1EEENS1_19SingleTileSchedulerILb0ELb0ELb0ELi128EEEEEEEEEvNT_6ParamsE)
        /*01dc*/ 	.word	0x00000008


	//----- nvinfo : EIATTR_REGCOUNT
	.align		4
.L_97:
        /*01e0*/ 	.byte	0x04, 0x2f
        /*01e2*/ 	.short	(.L_99 - .L_98)
	.align		4
.L_98:
        /*01e4*/ 	.word	index@(_ZN7cutlass13device_kernelIN5flash11enable_sm90INS1_16FlashAttnBwdSm90INS1_25CollectiveMainloopBwdSm90ILi2ELi2ELi2EN4cute5tupleIJNS5_1CILi1EEES8_S8_EEENS6_IJNS7_ILi64EEENS7_ILi128EEENS7_ILi96EEEEEENS_6half_tEfNS_4arch4Sm90ELb0ELb0ELb1ELb1ELb1ELb1ELb0ELb0ELi2ELi1ELi2ELi1ELb1EEENS1_24CollectiveEpilogueBwdGQAISD_fSG_Li256ELb1ELb1EEENS1_19SingleTileSchedulerILb1ELb0ELb0ELi128EEEEEEEEEvNT_6ParamsE)
        /*01e8*/ 	.word	0x000000a8


	//----- nvinfo : EIATTR_FRAME_SIZE
	.align		4
.L_99:
        /*01ec*/ 	.byte	0x04, 0x11
        /*01ee*/ 	.short	(.L_101 - .L_100)
	.align		4
.L_100:
        /*01f0*/ 	.word	index@(_ZN7cutlass13device_kernelIN5flash11enable_sm90INS1_16FlashAttnBwdSm90INS1_25CollectiveMainloopBwdSm90ILi2ELi2ELi2EN4cute5tupleIJNS5_1CILi1EEES8_S8_EEENS6_IJNS7_ILi64EEENS7_ILi128EEENS7_ILi96EEEEEENS_6half_tEfNS_4arch4Sm90ELb0ELb0ELb1ELb1ELb1ELb1ELb0ELb0ELi2ELi1ELi2ELi1ELb1EEENS1_24CollectiveEpilogueBwdGQAISD_fSG_Li256ELb1ELb1EEENS1_19SingleTileSchedulerILb1ELb0ELb0ELi128EEEEEEEEEvNT_6ParamsE)
        /*01f4*/ 	.word	0x00000000


	//----- nvinfo : EIATTR_REGCOUNT
	.align		4
.L_101:
        /*01f8*/ 	.byte	0x04, 0x2f
        /*01fa*/ 	.short	(.L_103 - .L_102)
	.align		4
.L_102:
        /*01fc*/ 	.word	index@(_ZN7cutlass13device_kernelIN5flash11enable_sm90INS1_16FlashAttnBwdSm90INS1_25CollectiveMainloopBwdSm90ILi2ELi2ELi2EN4cute5tupleIJNS5_1CILi1EEES8_S8_EEENS6_IJNS7_ILi64EEENS7_ILi128EEENS7_ILi96EEEEEENS_6half_tEfNS_4arch4Sm90ELb0ELb0ELb1ELb1ELb0ELb1ELb0ELb0ELi2ELi1ELi2ELi1ELb1EEENS1_24CollectiveEpilogueBwdGQAISD_fSG_Li256ELb1ELb0EEENS1_19SingleTileSchedulerILb1ELb0ELb0ELi128EEEEEEEEEvNT_6ParamsE)
        /*0200*/ 	.word	0x000000a8


	//----- nvinfo : EIATTR_FRAME_SIZE
	.align		4
.L_103:
        /*0204*/ 	.byte	0x04, 0x11
        /*0206*/ 	.short	(.L_105 - .L_104)
	.align		4
.L_104:
        /*0208*/ 	.word	index@(_ZN7cutlass13device_kernelIN5flash11enable_sm90INS1_16FlashAttnBwdSm90INS1_25CollectiveMainloopBwdSm90ILi2ELi2ELi2EN4cute5tupleIJNS5_1CILi1EEES8_S8_EEENS6_IJNS7_ILi64EEENS7_ILi128EEENS7_ILi96EEEEEENS_6half_tEfNS_4arch4Sm90ELb0ELb0ELb1ELb1ELb0ELb1ELb0ELb0ELi2ELi1ELi2ELi1ELb1EEENS1_24CollectiveEpilogueBwdGQAISD_fSG_Li256ELb1ELb0EEENS1_19SingleTileSchedulerILb1ELb0ELb0ELi128EEEEEEEEEvNT_6ParamsE)
        /*020c*/ 	.word	0x00000000


	//----- nvinfo : EIATTR_REGCOUNT
	.align		4
.L_105:
        /*0210*/ 	.byte	0x04, 0x2f
        /*0212*/ 	.short	(.L_107 - .L_106)
	.align		4
.L_106:
        /*0214*/ 	.word	index@(_ZN7cutlass13device_kernelIN5flash11enable_sm90INS1_16FlashAttnBwdSm90INS1_25CollectiveMainloopBwdSm90ILi2ELi2ELi2EN4cute5tupleIJNS5_1CILi1EEES8_S8_EEENS6_IJNS7_ILi64EEENS7_ILi128EEENS7_ILi96EEEEEENS_6half_tEfNS_4arch4Sm90ELb0ELb0ELb1ELb1ELb1ELb1ELb0ELb0ELi2ELi1ELi2ELi1ELb1EEENS1_21CollectiveEpilogueBwdISD_SE_SG_Li256ELb1ELb0ELi1EEENS1_19SingleTileSchedulerILb1ELb0ELb0ELi128EEEEEEEEEvNT_6ParamsE)
        /*0218*/ 	.word	0x000000a8


	//----- nvinfo : EIATTR_FRAME_SIZE
	.align		4
.L_107:
        /*021c*/ 	.byte	0x04, 0x11
        /*021e*/ 	.short	(.L_109 - .L_108)
	.align		4
.L_108:
        /*0220*/ 	.word	index@(_ZN7cutlass13device_kernelIN5flash11enable_sm90INS1_16FlashAttnBwdSm90INS1_25CollectiveMainloopBwdSm90ILi2ELi2ELi2EN4cute5tupleIJNS5_1CILi1EEES8_S8_EEENS6_IJNS7_ILi64EEENS7_ILi128EEENS7_ILi96EEEEEENS_6half_tEfNS_4arch4Sm90ELb0ELb0ELb1ELb1ELb1ELb1ELb0ELb0ELi2ELi1ELi2ELi1ELb1EEENS1_21CollectiveEpilogueBwdISD_SE_SG_Li256ELb1ELb0ELi1EEENS1_19SingleTileSchedulerILb1ELb0ELb0ELi128EEEEEEEEEvNT_6ParamsE)
        /*0224*/ 	.word	0x00000000


	//----- nvinfo : EIATTR_REGCOUNT
	.align		4
.L_109:
        /*0228*/ 	.byte	0x04, 0x2f
        /*022a*/ 	.short	(.L_111 - .L_110)
	.align		4
.L_110:
        /*022c*/ 	.word	index@(_ZN7cutlass13device_kernelIN5flash11enable_sm90INS1_16FlashAttnBwdSm90INS1_25CollectiveMainloopBwdSm90ILi2ELi2ELi2EN4cute5tupleIJNS5_1CILi1EEES8_S8_EEENS6_IJNS7_ILi64EEENS7_ILi128EEENS7_ILi96EEEEEENS_6half_tEfNS_4arch4Sm90ELb0ELb0ELb1ELb1ELb0ELb1ELb0ELb0ELi2ELi1ELi2ELi1ELb1EEENS1_21CollectiveEpilogueBwdISD_SE_SG_Li256ELb1ELb0ELi1EEENS1_19SingleTileSchedulerILb1ELb0ELb0ELi128EEEEEEEEEvNT_6ParamsE)
        /*0230*/ 	.word	0x000000a8


	//----- nvinfo : EIATTR_FRAME_SIZE
	.align		4
.L_111:
        /*0234*/ 	.byte	0x04, 0x11
        /*0236*/ 	.short	(.L_113 - .L_112)
	.align		4
.L_112:
        /*0238*/ 	.word	index@(_ZN7cutlass13device_kernelIN5flash11enable_sm90INS1_16FlashAttnBwdSm90INS1_25CollectiveMainloopBwdSm90ILi2ELi2ELi2EN4cute5tupleIJNS5_1CILi1EEES8_S8_EEENS6_IJNS7_ILi64EEENS7_ILi128EEENS7_ILi96EEEEEENS_6half_tEfNS_4arch4Sm90ELb0ELb0ELb1ELb1ELb0ELb1ELb0ELb0ELi2ELi1ELi2ELi1ELb1EEENS1_21CollectiveEpilogueBwdISD_SE_SG_Li256ELb1ELb0ELi1EEENS1_19SingleTileSchedulerILb1ELb0ELb0ELi128EEEEEEEEEvNT_6ParamsE)
        /*023c*/ 	.word	0x00000000


	//----- nvinfo : EIATTR_REGCOUNT
	.align		4
.L_113:
        /*0240*/ 	.byte	0x04, 0x2f
        /*0242*/ 	.short	(.L_115 - .L_114)
	.align		4
.L_114:
        /*0244*/ 	.word	index@(_ZN7cutlass13device_kernelIN5flash11enable_sm90INS1_16FlashAttnBwdSm90INS1_25CollectiveMainloopBwdSm90ILi2ELi2ELi2EN4cute5tupleIJNS5_1CILi1EEES8_S8_EEENS6_IJNS7_ILi64EEENS7_ILi128EEENS7_ILi96EEEEEENS_6half_tEfNS_4arch4Sm90ELb0ELb0ELb1ELb0ELb1ELb1ELb0ELb0ELi2ELi1ELi2ELi1ELb1EEENS1_24CollectiveEpilogueBwdGQAISD_fSG_Li256ELb0ELb1EEENS1_19SingleTileSchedulerILb0ELb0ELb0ELi128EEEEEEEEEvNT_6ParamsE)
        /*0248*/ 	.word	0x000000a8


	//----- nvinfo : EIATTR_FRAME_SIZE
	.align		4
.L_115:
        /*024c*/ 	.byte	0x04, 0x11
        /*024e*/ 	.short	(.L_117 - .L_116)
	.align		4
.L_116:
        /*0250*/ 	.word	index@(_ZN7cutlass13device_kernelIN5flash11enable_sm90INS1_16FlashAttnBwdSm90INS1_25CollectiveMainloopBwdSm90ILi2ELi2ELi2EN4cute5tupleIJNS5_1CILi1EEES8_S8_EEENS6_IJNS7_ILi64EEENS7_ILi128EEENS7_ILi96EEEEEENS_6half_tEfNS_4arch4Sm90ELb0ELb0ELb1ELb0ELb1ELb1ELb0ELb0ELi2ELi1ELi2ELi1ELb1EEENS1_24CollectiveEpilogueBwdGQAISD_fSG_Li256ELb0ELb1EEENS1_19SingleTileSchedulerILb0ELb0ELb0ELi128EEEEEEEEEvNT_6ParamsE)
        /*0254*/ 	.word	0x00000000


	//----- nvinfo : EIATTR_REGCOUNT
	.align		4
.L_117:
        /*0258*/ 	.byte	0x04, 0x2f
        /*025a*/ 	.short	(.L_119 - .L_118)
	.align		4
.L_118:
        /*025c*/ 	.word	index@(_ZN7cutlass13device_kernelIN5flash11enable_sm90INS1_16FlashAttnBwdSm90INS1_25CollectiveMainloopBwdSm90ILi2ELi2ELi2EN4cute5tupleIJNS5_1CILi1EEES8_S8_EEENS6_IJNS7_ILi64EEENS7_ILi128EEENS7_ILi96EEEEEENS_6half_tEfNS_4arch4Sm90ELb0ELb0ELb1ELb0ELb0ELb1ELb0ELb0ELi2ELi1ELi2ELi1ELb1EEENS1_24CollectiveEpilogueBwdGQAISD_fSG_Li256ELb0ELb0EEENS1_19SingleTileSchedulerILb0ELb0ELb0ELi128EEEEEEEEEvNT_6ParamsE)
        /*0260*/ 	.word	0x000000a8


	//----- nvinfo : EIATTR_FRAME_SIZE
	.align		4
.L_119:
        /*0264*/ 	.byte	0x04, 0x11
        /*0266*/ 	.short	(.L_121 - .L_120)
	.align		4
.L_120:
        /*0268*/ 	.word	index@(_ZN7cutlass13device_kernelIN5flash11enable_sm90INS1_16FlashAttnBwdSm90INS1_25CollectiveMainloopBwdSm90ILi2ELi2ELi2EN4cute5tupleIJNS5_1CILi1EEES8_S8_EEENS6_IJNS7_ILi64EEENS7_ILi128EEENS7_ILi96EEEEEENS_6half_tEfNS_4arch4Sm90ELb0ELb0ELb1ELb0ELb0ELb1ELb0ELb0ELi2ELi1ELi2ELi1ELb1EEENS1_24CollectiveEpilogueBwdGQAISD_fSG_Li256ELb0ELb0EEENS1_19SingleTileSchedulerILb0ELb0ELb0ELi128EEEEEEEEEvNT_6ParamsE)
        /*026c*/ 	.word	0x00000000


	//----- nvinfo : EIATTR_REGCOUNT
	.align		4
.L_121:
        /*0270*/ 	.byte	0x04, 0x2f
        /*0272*/ 	.short	(.L_123 - .L_122)
	.align		4
.L_122:
        /*0274*/ 	.word	index@(_ZN7cutlass13device_kernelIN5flash11enable_sm90INS1_16FlashAttnBwdSm90INS1_25CollectiveMainloopBwdSm90ILi2ELi2ELi2EN4cute5tupleIJNS5_1CILi1EEES8_S8_EEENS6_IJNS7_ILi64EEENS7_ILi128EEENS7_ILi96EEEEEENS_6half_tEfNS_4arch4Sm90ELb0ELb0ELb1ELb0ELb1ELb1ELb0ELb0ELi2ELi1ELi2ELi1ELb1EEENS1_21CollectiveEpilogueBwdISD_SE_SG_Li256ELb0ELb0ELi1EEENS1_19SingleTileSchedulerILb0ELb0ELb0ELi128EEEEEEEEEvNT_6ParamsE)
        /*0278*/ 	.word	0x000000a8


	//----- nvinfo : EIATTR_FRAME_SIZE
	.align		4
.L_123:
        /*027c*/ 	.byte	0x04, 0x11
        /*027e*/ 	.short	(.L_125 - .L_124)
	.align		4
.L_124:
        /*0280*/ 	.word	index@(_ZN7cutlass13device_kernelIN5flash11enable_sm90INS1_16FlashAttnBwdSm90INS1_25CollectiveMainloopBwdSm90ILi2ELi2ELi2EN4cute5tupleIJNS5_1CILi1EEES8_S8_EEENS6_IJNS7_ILi64EEENS7_ILi128EEENS7_ILi96EEEEEENS_6half_tEfNS_4arch4Sm90ELb0ELb0ELb1ELb0ELb1ELb1ELb0ELb0ELi2ELi1ELi2ELi1ELb1EEENS1_21CollectiveEpilogueBwdISD_SE_SG_Li256ELb0ELb0ELi1EEENS1_19SingleTileSchedulerILb0ELb0ELb0ELi128EEEEEEEEEvNT_6ParamsE)
        /*0284*/ 	.word	0x00000000


	//----- nvinfo : EIATTR_REGCOUNT
	.align		4
.L_125:
        /*0288*/ 	.byte	0x04, 0x2f
        /*028a*/ 	.short	(.L_127 - .L_126)
	.align		4
.L_126:
        /*028c*/ 	.word	index@(_ZN7cutlass13device_kernelIN5flash11enable_sm90INS1_16FlashAttnBwdSm90INS1_25CollectiveMainloopBwdSm90ILi2ELi2ELi2EN4cute5tupleIJNS5_1CILi1EEES8_S8_EEENS6_IJNS7_ILi64EEENS7_ILi128EEENS7_ILi96EEEEEENS_6half_tEfNS_4arch4Sm90ELb0ELb0ELb1ELb0ELb0ELb1ELb0ELb0ELi2ELi1ELi2ELi1ELb1EEENS1_21CollectiveEpilogueBwdISD_SE_SG_Li256ELb0ELb0ELi1EEENS1_19SingleTileSchedulerILb0ELb0ELb0ELi128EEEEEEEEEvNT_6ParamsE)
        /*0290*/ 	.word	0x000000a8


	//----- nvinfo : EIATTR_FRAME_SIZE
	.align		4
.L_127:
        /*0294*/ 	.byte	0x04, 0x11
        /*0296*/ 	.short	(.L_129 - .L_128)
	.align		4
.L_128:
        /*0298*/ 	.word	index@(_ZN7cutlass13device_kernelIN5flash11enable_sm90INS1_16FlashAttnBwdSm90INS1_25CollectiveMainloopBwdSm90ILi2ELi2ELi2EN4cute5tupleIJNS5_1CILi1EEES8_S8_EEENS6_IJNS7_ILi64EEENS7_ILi128EEENS7_ILi96EEEEEENS_6half_tEfNS_4arch4Sm90ELb0ELb0ELb1ELb0ELb0ELb1ELb0ELb0ELi2ELi1ELi2ELi1ELb1EEENS1_21CollectiveEpilogueBwdISD_SE_SG_Li256ELb0ELb0ELi1EEENS1_19SingleTileSchedulerILb0ELb0ELb0ELi128EEEEEEEEEvNT_6ParamsE)
        /*029c*/ 	.word	0x00000000


	//----- nvinfo : EIATTR_MIN_STACK_SIZE
	.align		4
.L_129:
        /*02a0*/ 	.byte	0x04, 0x12
        /*02a2*/ 	.short	(.L_131 - .L_130)
	.align		4
.L_130:
        /*02a4*/ 	.word	index@(_ZN7cutlass13device_kernelIN5flash11enable_sm90INS1_16FlashAttnBwdSm90INS1_25CollectiveMainloopBwdSm90ILi2ELi2ELi2EN4cute5tupleIJNS5_1CILi1EEES8_S8_EEENS6_IJNS7_ILi64EEENS7_ILi128EEENS7_ILi96EEEEEENS_6half_tEfNS_4arch4Sm90ELb0ELb0ELb1ELb0ELb0ELb1ELb0ELb0ELi2ELi1ELi2ELi1ELb1EEENS1_21CollectiveEpilogueBwdISD_SE_SG_Li256ELb0ELb0ELi1EEENS1_19SingleTileSchedulerILb0ELb0ELb0ELi128EEEEEEEEEvNT_6ParamsE)
        /*02a8*/ 	.word	0x00000000


	//----- nvinfo : EIATTR_MIN_STACK_SIZE
	.align		4
.L_131:
        /*02ac*/ 	.byte	0x04, 0x12
        /*02ae*/ 	.short	(.L_133 - .L_132)
	.align		4
.L_132:
        /*02b0*/ 	.word	index@(_ZN7cutlass13device_kernelIN5flash11enable_sm90INS1_16FlashAttnBwdSm90INS1_25CollectiveMainloopBwdSm90ILi2ELi2ELi2EN4cute5tupleIJNS5_1CILi1EEES8_S8_EEENS6_IJNS7_ILi64EEENS7_ILi128EEENS7_ILi96EEEEEENS_6half_tEfNS_4arch4Sm90ELb0ELb0ELb1ELb0ELb1ELb1ELb0ELb0ELi2ELi1ELi2ELi1ELb1EEENS1_21CollectiveEpilogueBwdISD_SE_SG_Li256ELb0ELb0ELi1EEENS1_19SingleTileSchedulerILb0ELb0ELb0ELi128EEEEEEEEEvNT_6ParamsE)
        /*02b4*/ 	.word	0x00000000


	//----- nvinfo : EIATTR_MIN_STACK_SIZE
	.align		4
.L_133:
        /*02b8*/ 	.byte	0x04, 0x12
        /*02ba*/ 	.short	(.L_135 - .L_134)
	.align		4
.L_134:
        /*02bc*/ 	.word	index@(_ZN7cutlass13device_kernelIN5flash11enable_sm90INS1_16FlashAttnBwdSm90INS1_25CollectiveMainloopBwdSm90ILi2ELi2ELi2EN4cute5tupleIJNS5_1CILi1EEES8_S8_EEENS6_IJNS7_ILi64EEENS7_ILi128EEENS7_ILi96EEEEEENS_6half_tEfNS_4arch4Sm90ELb0ELb0ELb1ELb0ELb0ELb1ELb0ELb0ELi2ELi1ELi2ELi1ELb1EEENS1_24CollectiveEpilogueBwdGQAISD_fSG_Li256ELb0ELb0EEENS1_19SingleTileSchedulerILb0ELb0ELb0ELi128EEEEEEEEEvNT_6ParamsE)
        /*02c0*/ 	.word	0x00000000


	//----- nvinfo : EIATTR_MIN_STACK_SIZE
	.align		4
.L_135:
        /*02c4*/ 	.byte	0x04, 0x12
        /*02c6*/ 	.short	(.L_137 - .L_136)
	.align		4
.L_136:
        /*02c8*/ 	.word	index@(_ZN7cutlass13device_kernelIN5flash11enable_sm90INS1_16FlashAttnBwdSm90INS1_25CollectiveMainloopBwdSm90ILi2ELi2ELi2EN4cute5tupleIJNS5_1CILi1EEES8_S8_EEENS6_IJNS7_ILi64EEENS7_ILi128EEENS7_ILi96EEEEEENS_6half_tEfNS_4arch4Sm90ELb0ELb0ELb1ELb0ELb1ELb1ELb0ELb0ELi2ELi1ELi2ELi1ELb1EEENS1_24CollectiveEpilogueBwdGQAISD_fSG_Li256ELb0ELb1EEENS1_19SingleTileSchedulerILb0ELb0ELb0ELi128EEEEEEEEEvNT_6ParamsE)
        /*02cc*/ 	.word	0x00000000


	//----- nvinfo : EIATTR_MIN_STACK_SIZE
	.align		4
.L_137:
        /*02d0*/ 	.byte	0x04, 0x12
        /*02d2*/ 	.short	(.L_139 - .L_138)
	.align		4
.L_138:
        /*02d4*/ 	.word	index@(_ZN7cutlass13device_kernelIN5flash11enable_sm90INS1_16FlashAttnBwdSm90INS1_25CollectiveMainloopBwdSm90ILi2ELi2ELi2EN4cute5tupleIJNS5_1CILi1EEES8_S8_EEENS6_IJNS7_ILi64EEENS7_ILi128EEENS7_ILi96EEEEEENS_6half_tEfNS_4arch4Sm90ELb0ELb0ELb1ELb1ELb0ELb1ELb0ELb0ELi2ELi1ELi2ELi1ELb1EEENS1_21CollectiveEpilogueBwdISD_SE_SG_Li256ELb1ELb0ELi1EEENS1_19SingleTileSchedulerILb1ELb0ELb0ELi128EEEEEEEEEvNT_6ParamsE)
        /*02d8*/ 	.word	0x00000000


	//----- nvinfo : EIATTR_MIN_STACK_SIZE
	.align		4
.L_139:
        /*02dc*/ 	.byte	0x04, 0x12
        /*02de*/ 	.short	(.L_141 - .L_140)
	.align		4
.L_140:
        /*02e0*/ 	.word	index@(_ZN7cutlass13device_kernelIN5flash11enable_sm90INS1_16FlashAttnBwdSm90INS1_25CollectiveMainloopBwdSm90ILi2ELi2ELi2EN4cute5tupleIJNS5_1CILi1EEES8_S8_EEENS6_IJNS7_ILi64EEENS7_ILi128EEENS7_ILi96EEEEEENS_6half_tEfNS_4arch4Sm90ELb0ELb0ELb1ELb1ELb1ELb1ELb0ELb0ELi2ELi1ELi2ELi1ELb1EEENS1_21CollectiveEpilogueBwdISD_SE_SG_Li256ELb1ELb0ELi1EEENS1_19SingleTileSchedulerILb1ELb0ELb0ELi128EEEEEEEEEvNT_6ParamsE)
        /*02e4*/ 	.word	0x00000000


	//----- nvinfo : EIATTR_MIN_STACK_SIZE
	.align		4
.L_141:
        /*02e8*/ 	.byte	0x04, 0x12
        /*02ea*/ 	.short	(.L_143 - .L_142)
	.align		4
.L_142:
        /*02ec*/ 	.word	index@(_ZN7cutlass13device_kernelIN5flash11enable_sm90INS1_16FlashAttnBwdSm90INS1_25CollectiveMainloopBwdSm90ILi2ELi2ELi2EN4cute5tupleIJNS5_1CILi1EEES8_S8_EEENS6_IJNS7_ILi64EEENS7_ILi128EEENS7_ILi96EEEEEENS_6half_tEfNS_4arch4Sm90ELb0ELb0ELb1ELb1ELb0ELb1ELb0ELb0ELi2ELi1ELi2ELi1ELb1EEENS1_24CollectiveEpilogueBwdGQAISD_fSG_Li256ELb1ELb0EEENS1_19SingleTileSchedulerILb1ELb0ELb0ELi128EEEEEEEEEvNT_6ParamsE)
        /*02f0*/ 	.word	0x00000000


	//----- nvinfo : EIATTR_MIN_STACK_SIZE
	.align		4
.L_143:
        /*02f4*/ 	.byte	0x04, 0x12
        /*02f6*/ 	.short	(.L_145 - .L_144)
	.align		4
.L_144:
        /*02f8*/ 	.word	index@(_ZN7cutlass13device_kernelIN5flash11enable_sm90INS1_16FlashAttnBwdSm90INS1_25CollectiveMainloopBwdSm90ILi2ELi2ELi2EN4cute5tupleIJNS5_1CILi1EEES8_S8_EEENS6_IJNS7_ILi64EEENS7_ILi128EEENS7_ILi96EEEEEENS_6half_tEfNS_4arch4Sm90ELb0ELb0ELb1ELb1ELb1ELb1ELb0ELb0ELi2ELi1ELi2ELi1ELb1EEENS1_24CollectiveEpilogueBwdGQAISD_fSG_Li256ELb1ELb1EEENS1_19SingleTileSchedulerILb1ELb0ELb0ELi128EEEEEEEEEvNT_6ParamsE)
        /*02fc*/ 	.word	0x00000000


	//----- nvinfo : EIATTR_MIN_STACK_SIZE
	.align		4
.L_145:
        /*0300*/ 	.byte	0x04, 0x12
        /*0302*/ 	.short	(.L_147 - .L_146)
	.align		4
.L_146:
        /*0304*/ 	.word	index@(_ZN7cutlass13device_kernelIN5flash11enable_sm90INS1_16FlashAttnBwdSm90INS1_25CollectiveMainloopBwdSm90ILi2ELi2ELi2EN4cute5tupleIJNS5_1CILi1EEES8_S8_EEENS6_IJNS7_ILi64EEENS7_ILi128EEENS7_ILi96EEEEEENS_6half_tEfNS_4arch4Sm90ELb0ELb1ELb1ELb0ELb0ELb1ELb0ELb0ELi2ELi1ELi2ELi1ELb1EEENS1_21CollectiveEpilogueBwdISD_SE_SG_Li256ELb0ELb0ELi1EEENS1_19SingleTileSchedulerILb0ELb0ELb0ELi128EEEEEEEEEvNT_6ParamsE)
        /*0308*/ 	.word	0x00000008


	//----- nvinfo : EIATTR_MIN_STACK_SIZE
	.align		4
.L_147:
        /*030c*/ 	.byte	0x04, 0x12
        /*030e*/ 	.short	(.L_149 - .L_148)
	.align		4
.L_148:
        /*0310*/ 	.word	index@(_ZN7cutlass13device_kernelIN5flash11enable_sm90INS1_16FlashAttnBwdSm90INS1_25CollectiveMainloopBwdSm90ILi2ELi2ELi2EN4cute5tupleIJNS5_1CILi1EEES8_S8_EEENS6_IJNS7_ILi64EEENS7_ILi128EEENS7_ILi96EEEEEENS_6half_tEfNS_4arch4Sm90ELb0ELb1ELb1ELb0ELb1ELb1ELb0ELb0ELi2ELi1ELi2ELi1ELb1EEENS1_21CollectiveEpilogueBwdISD_SE_SG_Li256ELb0ELb0ELi1EEENS1_19SingleTileSchedulerILb0ELb0ELb0ELi128EEEEEEEEEvNT_6ParamsE)
        /*0314*/ 	.word	0x00000008


	//----- nvinfo : EIATTR_MIN_STACK_SIZE
	.align		4
.L_149:
        /*0318*/ 	.byte	0x04, 0x12
        /*031a*/ 	.short	(.L_151 - .L_150)
	.align		4
.L_150:
        /*031c*/ 	.word	index@(_ZN7cutlass13device_kernelIN5flash11enable_sm90INS1_16FlashAttnBwdSm90INS1_25CollectiveMainloopBwdSm90ILi2ELi2ELi2EN4cute5tupleIJNS5_1CILi1EEES8_S8_EEENS6_IJNS7_ILi64EEENS7_ILi128EEENS7_ILi96EEEEEENS_6half_tEfNS_4arch4Sm90ELb0ELb1ELb1ELb0ELb0ELb1ELb0ELb0ELi2ELi1ELi2ELi1ELb1EEENS1_24CollectiveEpilogueBwdGQAISD_fSG_Li256ELb0ELb0EEENS1_19SingleTileSchedulerILb0ELb0ELb0ELi128EEEEEEEEEvNT_6ParamsE)
        /*0320*/ 	.word	0x00000008


	//----- nvinfo : EIATTR_MIN_STACK_SIZE
	.align		4
.L_151:
        /*0324*/ 	.byte	0x04, 0x12
        /*0326*/ 	.short	(.L_153 - .L_152)
	.align		4
.L_152:
        /*0328*/ 	.word	index@(_ZN7cutlass13device_kernelIN5flash11enable_sm90INS1_16FlashAttnBwdSm90INS1_25CollectiveMainloopBwdSm90ILi2ELi2ELi2EN4cute5tupleIJNS5_1CILi1EEES8_S8_EEENS6_IJNS7_ILi64EEENS7_ILi128EEENS7_ILi96EEEEEENS_6half_tEfNS_4arch4Sm90ELb0ELb1ELb1ELb0ELb1ELb1ELb0ELb0ELi2ELi1ELi2ELi1ELb1EEENS1_24CollectiveEpilogueBwdGQAISD_fSG_Li256ELb0ELb1EEENS1_19SingleTileSchedulerILb0ELb0ELb0ELi128EEEEEEEEEvNT_6ParamsE)
        /*032c*/ 	.word	0x00000008


	//----- nvinfo : EIATTR_MIN_STACK_SIZE
	.align		4
.L_153:
        /*0330*/ 	.byte	0x04, 0x12
        /*0332*/ 	.short	(.L_155 - .L_154)
	.align		4
.L_154:
        /*0334*/ 	.word	index@(_ZN7cutlass13device_kernelIN5flash11enable_sm90INS1_16FlashAttnBwdSm90INS1_25CollectiveMainloopBwdSm90ILi2ELi2ELi2EN4cute5tupleIJNS5_1CILi1EEES8_S8_EEENS6_IJNS7_ILi64EEENS7_ILi128EEENS7_ILi96EEEEEENS_6half_tEfNS_4arch4Sm90ELb0ELb1ELb1ELb1ELb0ELb1ELb0ELb0ELi2ELi1ELi2ELi1ELb1EEENS1_21CollectiveEpilogueBwdISD_SE_SG_Li256ELb1ELb0ELi1EEENS1_19SingleTileSchedulerILb1ELb0ELb0ELi128EEEEEEEEEvNT_6ParamsE)
        /*0338*/ 	.word	0x00000010


	//----- nvinfo : EIATTR_MIN_STACK_SIZE
	.align		4
.L_155:
        /*033c*/ 	.byte	0x04, 0x12
        /*033e*/ 	.short	(.L_157 - .L_156)
	.align		4
.L_156:
        /*0340*/ 	.word	index@(_ZN7cutlass13device_kernelIN5flash11enable_sm90INS1_16FlashAttnBwdSm90INS1_25CollectiveMainloopBwdSm90ILi2ELi2ELi2EN4cute5tupleIJNS5_1CILi1EEES8_S8_EEENS6_IJNS7_ILi64EEENS7_ILi128EEENS7_ILi96EEEEEENS_6half_tEfNS_4arch4Sm90ELb0ELb1ELb1ELb1ELb1ELb1ELb0ELb0ELi2ELi1ELi2ELi1ELb1EEENS1_21CollectiveEpilogueBwdISD_SE_SG_Li256ELb1ELb0ELi1EEENS1_19SingleTileSchedulerILb1ELb0ELb0ELi128EEEEEEEEEvNT_6ParamsE)
        /*0344*/ 	.word	0x00000010


	//----- nvinfo : EIATTR_MIN_STACK_SIZE
	.align		4
.L_157:
        /*0348*/ 	.byte	0x04, 0x12
        /*034a*/ 	.short	(.L_159 - .L_158)
	.align		4
.L_158:
        /*034c*/ 	.word	index@(_ZN7cutlass13device_kernelIN5flash11enable_sm90INS1_16FlashAttnBwdSm90INS1_25CollectiveMainloopBwdSm90ILi2ELi2ELi2EN4cute5tupleIJNS5_1CILi1EEES8_S8_EEENS6_IJNS7_ILi64EEENS7_ILi128EEENS7_ILi96EEEEEENS_6half_tEfNS_4arch4Sm90ELb0ELb1ELb1ELb1ELb0ELb1ELb0ELb0ELi2ELi1ELi2ELi1ELb1EEENS1_24CollectiveEpilogueBwdGQAISD_fSG_Li256ELb1ELb0EEENS1_19SingleTileSchedulerILb1ELb0ELb0ELi128EEEEEEEEEvNT_6ParamsE)
        /*0350*/ 	.word	0x00000010


	//----- nvinfo : EIATTR_MIN_STACK_SIZE
	.align		4
.L_159:
        /*0354*/ 	.byte	0x04, 0x12
        /*0356*/ 	.short	(.L_161 - .L_160)
	.align		4
.L_160:
        /*0358*/ 	.word	index@(_ZN7cutlass13device_kernelIN5flash11enable_sm90INS1_16FlashAttnBwdSm90INS1_25CollectiveMainloopBwdSm90ILi2ELi2ELi2EN4cute5tupleIJNS5_1CILi1EEES8_S8_EEENS6_IJNS7_ILi64EEENS7_ILi128EEENS7_ILi96EEEEEENS_6half_tEfNS_4arch4Sm90ELb0ELb1ELb1ELb1ELb1ELb1ELb0ELb0ELi2ELi1ELi2ELi1ELb1EEENS1_24CollectiveEpilogueBwdGQAISD_fSG_Li256ELb1ELb1EEENS1_19SingleTileSchedulerILb1ELb0ELb0ELi128EEEEEEEEEvNT_6ParamsE)
        /*035c*/ 	.word	0x00000010


	//----- nvinfo : EIATTR_MIN_STACK_SIZE
	.align		4
.L_161:
        /*0360*/ 	.byte	0x04, 0x12
        /*0362*/ 	.short	(.L_163 - .L_162)
	.align		4
.L_162:
        /*0364*/ 	.word	index@(_ZN7cutlass13device_kernelIN5flash11enable_sm90INS1_16FlashAttnBwdSm90INS1_25CollectiveMainloopBwdSm90ILi2ELi2ELi2EN4cute5tupleIJNS5_1CILi1EEES8_S8_EEENS6_IJNS7_ILi64EEENS7_ILi128EEENS7_ILi96EEEEEENS_6half_tEfNS_4arch4Sm90ELb1ELb0ELb1ELb0ELb0ELb1ELb0ELb0ELi2ELi1ELi2ELi1ELb1EEENS1_21CollectiveEpilogueBwdISD_SE_SG_Li256ELb0ELb0ELi1EEENS1_25SingleTileBwdLPTSchedulerILb0ELi128ELb0EEEEEEEEEvNT_6ParamsE)
        /*0368*/ 	.word	0x00000008


	//----- nvinfo : EIATTR_MIN_STACK_SIZE
	.align		4
.L_163:
        /*036c*/ 	.byte	0x04, 0x12
        /*036e*/ 	.short	(.L_165 - .L_164)
	.align		4
.L_164:
        /*0370*/ 	.word	index@(_ZN7cutlass13device_kernelIN5flash11enable_sm90INS1_16FlashAttnBwdSm90INS1_25CollectiveMainloopBwdSm90ILi2ELi2ELi2EN4cute5tupleIJNS5_1CILi1EEES8_S8_EEENS6_IJNS7_ILi64EEENS7_ILi128EEENS7_ILi96EEEEEENS_6half_tEfNS_4arch4Sm90ELb1ELb0ELb1ELb0ELb1ELb1ELb0ELb0ELi2ELi1ELi2ELi1ELb1EEENS1_21CollectiveEpilogueBwdISD_SE_SG_Li256ELb0ELb0ELi1EEENS1_25SingleTileBwdLPTSchedulerILb0ELi128ELb1EEEEEEEEEvNT_6ParamsE)
        /*0374*/ 	.word	0x00000008


	//----- nvinfo : EIATTR_MIN_STACK_SIZE
	.align		4
.L_165:
        /*0378*/ 	.byte	0x04, 0x12
        /*037a*/ 	.short	(.L_167 - .L_166)
	.align		4
.L_166:
        /*037c*/ 	.word	index@(_ZN7cutlass13device_kernelIN5flash11enable_sm90INS1_16FlashAttnBwdSm90INS1_25CollectiveMainloopBwdSm90ILi2ELi2ELi2EN4cute5tupleIJNS5_1CILi1EEES8_S8_EEENS6_IJNS7_ILi64EEENS7_ILi128EEENS7_ILi96EEEEEENS_6half_tEfNS_4arch4Sm90ELb1ELb0ELb1ELb0ELb0ELb1ELb0ELb0ELi2ELi1ELi2ELi1ELb1EEENS1_24CollectiveEpilogueBwdGQAISD_fSG_Li256ELb0ELb0EEENS1_25SingleTileBwdLPTSchedulerILb0ELi128ELb0EEEEEEEEEvNT_6ParamsE)
        /*0380*/ 	.word	0x00000008


	//----- nvinfo : EIATTR_MIN_STACK_SIZE
	.align		4
.L_167:
        /*0384*/ 	.byte	0x04, 0x12
        /*0386*/ 	.short	(.L_169 - .L_168)
	.align		4
.L_168:
        /*0388*/ 	.word	index@(_ZN7cutlass13device_kernelIN5flash11enable_sm90INS1_16FlashAttnBwdSm90INS1_25CollectiveMainloopBwdSm90ILi2ELi2ELi2EN4cute5tupleIJNS5_1CILi1EEES8_S8_EEENS6_IJNS7_ILi64EEENS7_ILi128EEENS7_ILi96EEEEEENS_6half_tEfNS_4arch4Sm90ELb1ELb0ELb1ELb0ELb1ELb1ELb0ELb0ELi2ELi1ELi2ELi1ELb1EEENS1_24CollectiveEpilogueBwdGQAISD_fSG_Li256ELb0ELb1EEENS1_25SingleTileBwdLPTSchedulerILb0ELi128ELb1EEEEEEEEEvNT_6ParamsE)
        /*038c*/ 	.word	0x00000008


	//----- nvinfo : EIATTR_MIN_STACK_SIZE
	.align		4
.L_169:
        /*0390*/ 	.byte	0x04, 0x12
        /*0392*/ 	.short	(.L_171 - .L_170)
	.align		4
.L_170:
        /*0394*/ 	.word	index@(_ZN7cutlass13device_kernelIN5flash22FlashAttnBwdPreprocessIN4cute5tupleIJNS3_1CILi64EEENS5_ILi96EEEEEENS_6half_tEfNS_4arch4Sm90ELb1ELb0EEEEEvNT_6ParamsE)
        /*0398*/ 	.word	0x00000000


	//----- nvinfo : EIATTR_MIN_STACK_SIZE
	.align		4
.L_171:
        /*039c*/ 	.byte	0x04, 0x12
        /*039e*/ 	.short	(.L_173 - .L_172)
	.align		4
.L_172:
        /*03a0*/ 	.word	index@(_ZN7cutlass13device_kernelIN5flash11enable_sm90INS1_16FlashAttnBwdSm90INS1_25CollectiveMainloopBwdSm90ILi2ELi2ELi2EN4cute5tupleIJNS5_1CILi1EEES8_S8_EEENS6_IJNS7_ILi64EEENS7_ILi128EEENS7_ILi96EEEEEENS_6half_tEfNS_4arch4Sm90ELb1ELb0ELb1ELb1ELb0ELb1ELb0ELb0ELi2ELi1ELi2ELi1ELb1EEENS1_21CollectiveEpilogueBwdISD_SE_SG_Li256ELb1ELb0ELi1EEENS1_25SingleTileBwdLPTSchedulerILb1ELi128ELb0EEEEEEEEEvNT_6ParamsE)
        /*03a4*/ 	.word	0x00000008


	//----- nvinfo : EIATTR_MIN_STACK_SIZE
	.align		4
.L_173:
        /*03a8*/ 	.byte	0x04, 0x12
        /*03aa*/ 	.short	(.L_175 - .L_174)
	.align		4
.L_174:
        /*03ac*/ 	.word	index@(_ZN7cutlass13device_kernelIN5flash11enable_sm90INS1_16FlashAttnBwdSm90INS1_25CollectiveMainloopBwdSm90ILi2ELi2ELi2EN4cute5tupleIJNS5_1CILi1EEES8_S8_EEENS6_IJNS7_ILi64EEENS7_ILi128EEENS7_ILi96EEEEEENS_6half_tEfNS_4arch4Sm90ELb1ELb0ELb1ELb1ELb1ELb1ELb0ELb0ELi2ELi1ELi2ELi1ELb1EEENS1_21CollectiveEpilogueBwdISD_SE_SG_Li256ELb1ELb0ELi1EEENS1_25SingleTileBwdLPTSchedulerILb1ELi128ELb1EEEEEEEEEvNT_6ParamsE)
        /*03b0*/ 	.word	0x00000008


	//----- nvinfo : EIATTR_MIN_STACK_SIZE
	.align		4
.L_175:
        /*03b4*/ 	.byte	0x04, 0x12
        /*03b6*/ 	.short	(.L_177 - .L_176)
	.align		4
.L_176:
        /*03b8*/ 	.word	index@(_ZN7cutlass13device_kernelIN5flash11enable_sm90INS1_16FlashAttnBwdSm90INS1_25CollectiveMainloopBwdSm90ILi2ELi2ELi2EN4cute5tupleIJNS5_1CILi1EEES8_S8_EEENS6_IJNS7_ILi64EEENS7_ILi128EEENS7_ILi96EEEEEENS_6half_tEfNS_4arch4Sm90ELb1ELb0ELb1ELb1ELb0ELb1ELb0ELb0ELi2ELi1ELi2ELi1ELb1EEENS1_24CollectiveEpilogueBwdGQAISD_fSG_Li256ELb1ELb0EEENS1_25SingleTileBwdLPTSchedulerILb1ELi128ELb0EEEEEEEEEvNT_6ParamsE)
        /*03bc*/ 	.word	0x00000008


	//----- nvinfo : EIATTR_MIN_STACK_SIZE
	.align		4
.L_177:
        /*03c0*/ 	.byte	0x04, 0x12
        /*03c2*/ 	.short	(.L_179 - .L_178)
	.align		4
.L_178:
        /*03c4*/ 	.word	index@(_ZN7cutlass13device_kernelIN5flash32FlashAttnBwdPostprocessConvertdQIN4cute5tupleIJNS3_1CILi128EEENS5_ILi96EEEEEENS_6half_tEfNS_4arch4Sm90ELi256ENS3_8TiledMMAINS3_8MMA_AtomIJNS3_4SM904GMMA25MMA_64x96x16_F32F16F16_RSILNSF_5MajorE0ELSH_1ELNSF_7ScaleInE1ELSI_1EEEEEENS3_6LayoutINS4_IJNS5_ILi2EEENS5_ILi1EEESN_EEENS4_IJSN_NS5_ILi0EEESP_EEEEENS4_IJNS3_10UnderscoreESS_SS_EEEEELb0EEEEEvNT_6ParamsE)
        /*03c8*/ 	.word	0x00000000


	//----- nvinfo : EIATTR_MIN_STACK_SIZE
	.align		4
.L_179:
        /*03cc*/ 	.byte	0x04, 0x12
        /*03ce*/ 	.short	(.L_181 - .L_180)
	.align		4
.L_180:
        /*03d0*/ 	.word	index@(_ZN7cutlass13device_kernelIN5flash32FlashAttnBwdPostprocessConvertdQIN4cute5tupleIJNS3_1CILi64EEENS5_ILi96EEEEEENS_6half_tEfNS_4arch4Sm90ELi256ENS3_8TiledMMAINS3_8MMA_AtomIJNS3_4SM904GMMA25MMA_64x16x16_F32F16F16_SSILNSF_5MajorE0ELSH_1ELNSF_7ScaleInE1ELSI_1EEEEEENS3_6LayoutINS4_IJNS5_ILi1EEENS5_ILi2EEESM_EEENS4_IJNS5_ILi0EEESM_SP_EEEEENS4_IJNS3_10UnderscoreESS_SS_EEEEELb0EEEEEvNT_6ParamsE)
        /*03d4*/ 	.word	0x00000000


	//----- nvinfo : EIATTR_MIN_STACK_SIZE
	.align		4
.L_181:
        /*03d8*/ 	.byte	0x04, 0x12
        /*03da*/ 	.short	(.L_183 - .L_182)
	.align		4
.L_182:
        /*03dc*/ 	.word	index@(_ZN7cutlass13device_kernelIN5flash11enable_sm90INS1_16FlashAttnBwdSm90INS1_25CollectiveMainloopBwdSm90ILi2ELi2ELi2EN4cute5tupleIJNS5_1CILi1EEES8_S8_EEENS6_IJNS7_ILi64EEENS7_ILi128EEENS7_ILi96EEEEEENS_6half_tEfNS_4arch4Sm90ELb1ELb0ELb1ELb1ELb1ELb1ELb0ELb0ELi2ELi1ELi2ELi1ELb1EEENS1_24CollectiveEpilogueBwdGQAISD_fSG_Li256ELb1ELb1EEENS1_25SingleTileBwdLPTSchedulerILb1ELi128ELb1EEEEEEEEEvNT_6ParamsE)
        /*03e0*/ 	.word	0x00000008


	//----- nvinfo : EIATTR_MIN_STACK_SIZE
	.align		4
.L_183:
        /*03e4*/ 	.byte	0x04, 0x12
        /*03e6*/ 	.short	(.L_185 - .L_184)
	.align		4
.L_184:
        /*03e8*/ 	.word	index@(_ZN7cutlass13device_kernelIN5flash22FlashAttnBwdPreprocessIN4cute5tupleIJNS3_1CILi64EEENS5_ILi96EEEEEENS_6half_tEfNS_4arch4Sm90ELb1ELb1EEEEEvNT_6ParamsE)
        /*03ec*/ 	.word	0x00000000
.L_185:


//--------------------- .nv.compat                --------------------------
	.section	.nv.compat,"",@"SHT_CUDA_COMPAT_INFO"
	.align	4
        /*0000*/ 	.byte	0x02, 0x09, 0x01, 0x00, 0x02, 0x02, 0x04, 0x00, 0x02, 0x05, 0x05, 0x00, 0x03, 0x07, 0x01, 0x01
        /*0010*/ 	.byte	0x02, 0x03, 0x01, 0x00, 0x02, 0x06, 0x01, 0x00, 0x04, 0x0b, 0x08, 0x00, 0x00, 0x00, 0x00, 0x00
        /*0020*/ 	.byte	0x00, 0x00, 0x00, 0x00


//--------------------- .nv.info._ZN7cutlass13device_kernelIN5flash11enable_sm90INS1_16FlashAttnBwdSm90INS1_25CollectiveMainloopBwdSm90ILi2ELi2ELi2EN4cute5tupleIJNS5_1CILi1EEES8_S8_EEENS6_IJNS7_ILi64EEENS7_ILi128EEENS7_ILi96EEEEEENS_6half_tEfNS_4arch4Sm90ELb0ELb0ELb1ELb0ELb0ELb1ELb0ELb0ELi2ELi1ELi2ELi1ELb1EEENS1_21CollectiveEpilogueBwdISD_SE_SG_Li256ELb0ELb0ELi1EEENS1_19SingleTileSchedulerILb0ELb0ELb0ELi128EEEEEEEEEvNT_6ParamsE --------------------------
	.section	.nv.info._ZN7cutlass13device_kernelIN5flash11enable_sm90INS1_16FlashAttnBwdSm90INS1_25CollectiveMainloopBwdSm90ILi2ELi2ELi2EN4cute5tupleIJNS5_1CILi1EEES8_S8_EEENS6_IJNS7_ILi64EEENS7_ILi128EEENS7_ILi96EEEEEENS_6half_tEfNS_4arch4Sm90ELb0ELb0ELb1ELb0ELb0ELb1ELb0ELb0ELi2ELi1ELi2ELi1ELb1EEENS1_21CollectiveEpilogueBwdISD_SE_SG_Li256ELb0ELb0ELi1EEENS1_19SingleTileSchedulerILb0ELb0ELb0ELi128EEEEEEEEEvNT_6ParamsE,"",@"SHT_CUDA_INFO"
	.sectionflags	@""
	.align	4


	//----- nvinfo : EIATTR_CUDA_API_VERSION
	.align		4
        /*0000*/ 	.byte	0x04, 0x37
        /*0002*/ 	.short	(.L_187 - .L_186)
.L_186:
        /*0004*/ 	.word	0x00000082


	//----- nvinfo : EIATTR_KPARAM_INFO
	.align		4
.L_187:
        /*0008*/ 	.byte	0x04, 0x17
        /*000a*/ 	.short	(.L_189 - .L_188)
.L_188:
        /*000c*/ 	.word	0x00000000
        /*0010*/ 	.short	0x0000
        /*0012*/ 	.short	0x0070
        /*0014*/ 	.byte	0x00, 0xf0, 0x01, 0x24


	//----- nvinfo : EIATTR_SPARSE_MMA_MASK
	.align		4
.L_189:
        /*0018*/ 	.byte	0x03, 0x50
        /*001a*/ 	.short	0x0000


	//----- nvinfo : EIATTR_MAXREG_COUNT
	.align		4
        /*001c*/ 	.byte	0x03, 0x1b
        /*001e*/ 	.short	0x00a8


	//----- nvinfo : EIATTR_NUM_BARRIERS
	.align		4
        /*0020*/ 	.byte	0x02, 0x4c
        /*0022*/ 	.byte	0x10
	.zero		1


	//----- nvinfo : EIATTR_EXTERNS
	.align		4
        /*0024*/ 	.byte	0x04, 0x0f
        /*0026*/ 	.short	(.L_191 - .L_190)


	//   ....[0]....
	.align		4
.L_190:
        /*0028*/ 	.word	index@(__assertfail)


	//----- nvinfo : EIATTR_MERCURY_ISA_VERSION
	.align		4
.L_191:
        /*002c*/ 	.byte	0x03, 0x5f
        /*002e*/ 	.short	0x0101


	//----- nvinfo : EIATTR_INT_WARP_WIDE_INSTR_OFFSETS
	.align		4
        /*0030*/ 	.byte	0x04, 0x31
        /*0032*/ 	.short	(.L_193 - .L_192)


	//   ....[0]....
.L_192:
        /*0034*/ 	.word	0x000001e0


	//   ....[1]....
        /*0038*/ 	.word	0x00000210


	//----- nvinfo : EIATTR_COOP_GROUP_MASK_REGIDS
	.align		4
.L_193:
        /*003c*/ 	.byte	0x04, 0x29
        /*003e*/ 	.short	(.L_195 - .L_194)


	//   ....[0]....
.L_194:
        /*0040*/ 	.word	0xffffffff


	//   ....[1]....
        /*0044*/ 	.word	0xffffffff


	//   ....[2]....
        /*0048*/ 	.word	0xffffffff


	//   ....[3]....
        /*004c*/ 	.word	0xffffffff


	//   ....[4]....
        /*0050*/ 	.word	0xffffffff


	//   ....[5]....
        /*0054*/ 	.word	0xffffffff


	//   ....[6]....
        /*0058*/ 	.word	0xffffffff


	//   ....[7]....
        /*005c*/ 	.word	0xffffffff


	//   ....[8]....
        /*0060*/ 	.word	0x0500000f


	//----- nvinfo : EIATTR_COOP_GROUP_INSTR_OFFSETS
	.align		4
.L_195:
        /*0064*/ 	.byte	0x04, 0x28
        /*0066*/ 	.short	(.L_197 - .L_196)


	//   ....[0]....
.L_196:
        /*0068*/ 	.word	0x00000050


	//   ....[1]....
        /*006c*/ 	.word	0x000001f0


	//   ....[2]....
        /*0070*/ 	.word	0x00000240


	//   ....[3]....
        /*0074*/ 	.word	0x00000430


	//   ....[4]....
        /*0078*/ 	.word	0x00000630


	//   ....[5]....
        /*007c*/ 	.word	0x00000b70


	//   ....[6]....
        /*0080*/ 	.word	0x00004c50


	//   ....[7]....
        /*0084*/ 	.word	0x00005250


	//   ....[8]....
        /*0088*/ 	.word	0x00008080


	//----- nvinfo : EIATTR_REG_RECONFIG
	.align		4
.L_197:
        /*008c*/ 	.byte	0x01, 0x54
	.zero		2


	//----- nvinfo : EIATTR_SYSCALL_OFFSETS
	.align		4
        /*0090*/ 	.byte	0x04, 0x46
        /*0092*/ 	.short	(.L_199 - .L_198)


	//   ....[0]....
.L_198:
        /*0094*/ 	.word	0x000007d0


	//   ....[1]....
        /*0098*/ 	.word	0x000008c0


	//   ....[2]....
        /*009c*/ 	.word	0x00000a20


	//   ....[3]....
        /*00a0*/ 	.word	0x00000b10


	//   ....[4]....
        /*00a4*/ 	.word	0x00000e00


	//   ....[5]....
        /*00a8*/ 	.word	0x000046f0


	//   ....[6]....
        /*00ac*/ 	.word	0x00004810


	//   ....[7]....
        /*00b0*/ 	.word	0x00004930


	//   ....[8]....
        /*00b4*/ 	.word	0x00004a50


	//----- nvinfo : EIATTR_MBARRIER_INSTR_OFFSETS
	.align		4
.L_199:
        /*00b8*/ 	.byte	0x04, 0x39
        /*00ba*/ 	.short	(.L_201 - .L_200)


	//   ....[0]....
.L_200:
        /*00bc*/ 	.word	0x000002e0
        /*00c0*/ 	.word	0x000000ff
        /*00c4*/ 	.word	0x00026800
        /*00c8*/ 	.short	0x0100
        /*00ca*/ 	.byte	0x06
	.zero		1


	//   ....[1]....
        /*00cc*/ 	.word	0x000003e0
        /*00d0*/ 	.word	0x000000ff
        /*00d4*/ 	.word	0x00026810
        /*00d8*/ 	.short	0x0100
        /*00da*/ 	.byte	0x08
	.zero		1


	//   ....[2]....
        /*00dc*/ 	.word	0x000003f0
        /*00e0*/ 	.word	0x000000ff
        /*00e4*/ 	.word	0x00026820
        /*00e8*/ 	.short	0x0100
        /*00ea*/ 	.byte	0x08
	.zero		1


	//   ....[3]....
        /*00ec*/ 	.word	0x00000400
        /*00f0*/ 	.word	0x000000ff
        /*00f4*/ 	.word	0x00026818
        /*00f8*/ 	.short	0x0100
        /*00fa*/ 	.byte	0x08
	.zero		1


	//   ....[4]....
        /*00fc*/ 	.word	0x00000410
        /*0100*/ 	.word	0x000000ff
        /*0104*/ 	.word	0x00026828
        /*0108*/ 	.short	0x0100
        /*010a*/ 	.byte	0x08
	.zero		1


	//   ....[5]....
        /*010c*/ 	.word	0x00000540
        /*0110*/ 	.word	0x000000ff
        /*0114*/ 	.word	0x00026830
        /*0118*/ 	.short	0x0100
        /*011a*/ 	.byte	0x08
	.zero		1


	//   ....[6]....
        /*011c*/ 	.word	0x00000550
        /*0120*/ 	.word	0x000000ff
        /*0124*/ 	.word	0x00026840
        /*0128*/ 	.short	0x0100
        /*012a*/ 	.byte	0x08
	.zero		1


	//   ....[7]....
        /*012c*/ 	.word	0x00000560
        /*0130*/ 	.word	0x000000ff
        /*0134*/ 	.word	0x00026838
        /*0138*/ 	.short	0x0100
        /*013a*/ 	.byte	0x08
	.zero		1


	//   ....[8]....
        /*013c*/ 	.word	0x00000570
        /*0140*/ 	.word	0x000000ff
        /*0144*/ 	.word	0x00026848
        /*0148*/ 	.short	0x0100
        /*014a*/ 	.byte	0x08
	.zero		1


	//   ....[9]....
        /*014c*/ 	.word	0x00000bb0
        /*0150*/ 	.word	0x00000010
        /*0154*/ 	.word	0x00026800
        /*0158*/ 	.short	0x010a
        /*015a*/ 	.byte	0x3f
	.zero		1


	//   ....[10]....
        /*015c*/ 	.word	0x00000cb0
        /*0160*/ 	.word	0x00000010
        /*0164*/ 	.word	0x00026800
        /*0168*/ 	.short	0x010a
        /*016a*/ 	.byte	0x3f
	.zero		1


	//   ....[11]....
        /*016c*/ 	.word	0x00001670
        /*0170*/ 	.word	0x000000ff
        /*0174*/ 	.word	0x00026810
        /*0178*/ 	.short	0x010a
        /*017a*/ 	.byte	0x08
	.zero		1


	//   ....[12]....
        /*017c*/ 	.word	0x000016b0
        /*0180*/ 	.word	0x000000ff
        /*0184*/ 	.word	0x00026810
        /*0188*/ 	.short	0x010a
        /*018a*/ 	.byte	0x08
	.zero		1


	//   ....[13]....
        /*018c*/ 	.word	0x00001b00
        /*0190*/ 	.word	0x000000ff
        /*0194*/ 	.word	0x00026830
        /*0198*/ 	.short	0x010a
        /*019a*/ 	.byte	0x08
	.zero		1


	//   ....[14]....
        /*019c*/ 	.word	0x00001b40
        /*01a0*/ 	.word	0x000000ff
        /*01a4*/ 	.word	0x00026830
        /*01a8*/ 	.short	0x010a
        /*01aa*/ 	.byte	0x08
	.zero		1


	//   ....[15]....
        /*01ac*/ 	.word	0x00003fa0
        /*01b0*/ 	.word	0x000000ff
        /*01b4*/ 	.word	0x00000000
        /*01b8*/ 	.short	0x0101
        /*01ba*/ 	.byte	0x0a
	.zero		1


	//   ....[16]....
        /*01bc*/ 	.word	0x00004280
        /*01c0*/ 	.word	0x000000ff
        /*01c4*/ 	.word	0x00000000
        /*01c8*/ 	.short	0x0101
        /*01ca*/ 	.byte	0x08
	.zero		1


	//   ....[17]....
        /*01cc*/ 	.word	0x00006020
        /*01d0*/ 	.word	0x00000000
        /*01d4*/ 	.word	0x00026820
        /*01d8*/ 	.short	0x010a
        /*01da*/ 	.byte	0x3f
	.zero		1


	//   ....[18]....
        /*01dc*/ 	.word	0x00006920
        /*01e0*/ 	.word	0x00000000
        /*01e4*/ 	.word	0x00026840
        /*01e8*/ 	.short	0x010a
        /*01ea*/ 	.byte	0x3f
	.zero		1


	//   ....[19]....
        /*01ec*/ 	.word	0x00006c20
        /*01f0*/ 	.word	0x00000000
        /*01f4*/ 	.word	0x00026828
        /*01f8*/ 	.short	0x010a
        /*01fa*/ 	.byte	0x3f
	.zero		1


	//   ....[20]....
        /*01fc*/ 	.word	0x00006ea0
        /*0200*/ 	.word	0x00000000
        /*0204*/ 	.word	0x00026848
        /*0208*/ 	.short	0x010a
        /*020a*/ 	.byte	0x3f
	.zero		1


	//   ....[21]....
        /*020c*/ 	.word	0x00007170
        /*0210*/ 	.word	0x00000000
        /*0214*/ 	.word	0x00026820
        /*0218*/ 	.short	0x010a
        /*021a*/ 	.byte	0x3f
	.zero		1


	//   ....[22]....
        /*021c*/ 	.word	0x00007460
        /*0220*/ 	.word	0x00000000
        /*0224*/ 	.word	0x00026840
        /*0228*/ 	.short	0x010a
        /*022a*/ 	.byte	0x3f
	.zero		1


	//   ....[23]....
        /*022c*/ 	.word	0x00007740
        /*0230*/ 	.word	0x00000000
        /*0234*/ 	.word	0x00026828
        /*0238*/ 	.short	0x010a
        /*023a*/ 	.byte	0x3f
	.zero		1


	//   ....[24]....
        /*023c*/ 	.word	0x00007a20
        /*0240*/ 	.word	0x00000003
        /*0244*/ 	.word	0x00026840
        /*0248*/ 	.short	0x010a
        /*024a*/ 	.byte	0x3f
	.zero		1


	//   ....[25]....
        /*024c*/ 	.word	0x00007ee0
        /*0250*/ 	.word	0x00000006
        /*0254*/ 	.word	0x00000000
        /*0258*/ 	.short	0x010a
        /*025a*/ 	.byte	0x3f
	.zero		1


	//   ....[26]....
        /*025c*/ 	.word	0x00007f40
        /*0260*/ 	.word	0x00000003
        /*0264*/ 	.word	0x00000000
        /*0268*/ 	.short	0x010a
        /*026a*/ 	.byte	0x3f
	.zero		1


	//   ....[27]....
        /*026c*/ 	.word	0x00007fa0
        /*0270*/ 	.word	0x00000000
        /*0274*/ 	.word	0x00000000
        /*0278*/ 	.short	0x010a
        /*027a*/ 	.byte	0x3f
	.zero		1


	//   ....[28]....
        /*027c*/ 	.word	0x00007fd0
        /*0280*/ 	.word	0x00000003
        /*0284*/ 	.word	0x00000000
        /*0288*/ 	.short	0x010a
        /*028a*/ 	.byte	0x3f
	.zero		1


	//   ....[29]....
        /*028c*/ 	.word	0x000080b0
        /*0290*/ 	.word	0x00000010
        /*0294*/ 	.word	0x00026800
        /*0298*/ 	.short	0x010a
        /*029a*/ 	.byte	0x3f
	.zero		1


	//   ....[30]....
        /*029c*/ 	.word	0x00008110
        /*02a0*/ 	.word	0x00000005
        /*02a4*/ 	.word	0x00026810
        /*02a8*/ 	.short	0x010a
        /*02aa*/ 	.byte	0x3f
	.zero		1


	//   ....[31]....
        /*02ac*/ 	.word	0x00008170
        /*02b0*/ 	.word	0x00000007
        /*02b4*/ 	.word	0x00026830
        /*02b8*/ 	.short	0x010a
        /*02ba*/ 	.byte	0x3f
	.zero		1


	//   ....[32]....
        /*02bc*/ 	.word	0x000081c0
        /*02c0*/ 	.word	0x00000000
        /*02c4*/ 	.word	0x00026820
        /*02c8*/ 	.short	0x010a
        /*02ca*/ 	.byte	0x3f
	.zero		1


	//   ....[33]....
        /*02cc*/ 	.word	0x00008210
        /*02d0*/ 	.word	0x00000000
        /*02d4*/ 	.word	0x00026840
        /*02d8*/ 	.short	0x010a
        /*02da*/ 	.byte	0x3f
	.zero		1


	//   ....[34]....
        /*02dc*/ 	.word	0x00008260
        /*02e0*/ 	.word	0x00000000
        /*02e4*/ 	.word	0x00026828
        /*02e8*/ 	.short	0x010a
        /*02ea*/ 	.byte	0x3f
	.zero		1


	//   ....[35]....
        /*02ec*/ 	.word	0x000082b0
        /*02f0*/ 	.word	0x00000000
        /*02f4*/ 	.word	0x00026848
        /*02f8*/ 	.short	0x010a
        /*02fa*/ 	.byte	0x3f
	.zero		1


	//   ....[36]....
        /*02fc*/ 	.word	0x00008310
        /*0300*/ 	.word	0x00000000
        /*0304*/ 	.word	0x00026820
        /*0308*/ 	.short	0x010a
        /*030a*/ 	.byte	0x3f
	.zero		1


	//   ....[37]....
        /*030c*/ 	.word	0x00008360
        /*0310*/ 	.word	0x00000000
        /*0314*/ 	.word	0x00026840
        /*0318*/ 	.short	0x010a
        /*031a*/ 	.byte	0x3f
	.zero		1


	//   ....[38]....
        /*031c*/ 	.word	0x000083b0
        /*0320*/ 	.word	0x00000000
        /*0324*/ 	.word	0x00026828
        /*0328*/ 	.short	0x010a
        /*032a*/ 	.byte	0x3f
	.zero		1


	//   ....[39]....
        /*032c*/ 	.word	0x00008400
        /*0330*/ 	.word	0x00000003
        /*0334*/ 	.word	0x00026840
        /*0338*/ 	.short	0x010a
        /*033a*/ 	.byte	0x3f
	.zero		1


	//   ....[40]....
        /*033c*/ 	.word	0x000084e0
        /*0340*/ 	.word	0x00000006
        /*0344*/ 	.word	0x00000000
        /*0348*/ 	.short	0x010a
        /*034a*/ 	.byte	0x3f
	.zero		1


	//   ....[41]....
        /*034c*/ 	.word	0x00008530
        /*0350*/ 	.word	0x00000003
        /*0354*/ 	.word	0x00000000
        /*0358*/ 	.short	0x010a
        /*035a*/ 	.byte	0x3f
	.zero		1


	//   ....[42]....
        /*035c*/ 	.word	0x00008580
        /*0360*/ 	.word	0x00000000
        /*0364*/ 	.word	0x00000000
        /*0368*/ 	.short	0x010a
        /*036a*/ 	.byte	0x3f
	.zero		1


	//----- nvinfo : EIATTR_NUM_MBARRIERS
	.align		4
.L_201:
        /*036c*/ 	.byte	0x03, 0x38
        /*036e*/ 	.short	0x0009


	//----- nvinfo : EIATTR_EXIT_INSTR_OFFSETS
	.align		4
        /*0370*/ 	.byte	0x04, 0x1c
        /*0372*/ 	.short	(.L_203 - .L_202)


	//   ....[0]....
.L_202:
        /*0374*/ 	.word	0x00000680


	//   ....[1]....
        /*0378*/ 	.word	0x00005200


	//   ....[2]....
        /*037c*/ 	.word	0x00005290


	//   ....[3]....
        /*0380*/ 	.word	0x000052c0


	//   ....[4]....
        /*0384*/ 	.word	0x000053c0


	//   ....[5]....
        /*0388*/ 	.word	0x00005a60


	//   ....[6]....
        /*038c*/ 	.word	0x00005d30


	//   ....[7]....
        /*0390*/ 	.word	0x00008020


	//----- nvinfo : EIATTR_MAX_THREADS
	.align		4
.L_203:
        /*0394*/ 	.byte	0x04, 0x05
        /*0396*/ 	.short	(.L_205 - .L_204)
.L_204:
        /*0398*/ 	.word	0x00000180
        /*039c*/ 	.word	0x00000001
        /*03a0*/ 	.word	0x00000001


	//----- nvinfo : EIATTR_CRS_STACK_SIZE
	.align		4
.L_205:
        /*03a4*/ 	.byte	0x04, 0x1e
        /*03a6*/ 	.short	(.L_207 - .L_206)
.L_206:
        /*03a8*/ 	.word	0x00000000


	//----- nvinfo : EIATTR_CBANK_PARAM_SIZE
	.align		4
.L_207:
        /*03ac*/ 	.byte	0x03, 0x19
        /*03ae*/ 	.short	0x0970


	//----- nvinfo : EIATTR_PARAM_CBANK
	.align		4
        /*03b0*/ 	.byte	0x04, 0x0a
        /*03b2*/ 	.short	(.L_209 - .L_208)
	.align		4
.L_208:
        /*03b4*/ 	.word	index@(.nv.constant0._ZN7cutlass13device_kernelIN5flash11enable_sm90INS1_16FlashAttnBwdSm90INS1_25CollectiveMainloopBwdSm90ILi2ELi2ELi2EN4cute5tupleIJNS5_1CILi1EEES8_S8_EEENS6_IJNS7_ILi64EEENS7_ILi128EEENS7_ILi96EEEEEENS_6half_tEfNS_4arch4Sm90ELb0ELb0ELb1ELb0ELb0ELb1ELb0ELb0ELi2ELi1ELi2ELi1ELb1EEENS1_21CollectiveEpilogueBwdISD_SE_SG_Li256ELb0ELb0ELi1EEENS1_19SingleTileSchedulerILb0ELb0ELb0ELi128EEEEEEEEEvNT_6ParamsE)
        /*03b8*/ 	.short	0x0210
        /*03ba*/ 	.short	0x0970


	//----- nvinfo : EIATTR_SW_WAR
	.align		4
.L_209:
        /*03bc*/ 	.byte	0x04, 0x36
        /*03be*/ 	.short	(.L_211 - .L_210)
.L_210:
        /*03c0*/ 	.word	0x00000008
.L_211:


//--------------------- .nv.info._ZN7cutlass13device_kernelIN5flash11enable_sm90INS1_16FlashAttnBwdSm90INS1_25CollectiveMainloopBwdSm90ILi2ELi2ELi2EN4cute5tupleIJNS5_1CILi1EEES8_S8_EEENS6_IJNS7_ILi64EEENS7_ILi128EEENS7_ILi96EEEEEENS_6half_tEfNS_4arch4Sm90ELb0ELb0ELb1ELb0ELb1ELb1ELb0ELb0ELi2ELi1ELi2ELi1ELb1EEENS1_21CollectiveEpilogueBwdISD_SE_SG_Li256ELb0ELb0ELi1EEENS1_19SingleTileSchedulerILb0ELb0ELb0ELi128EEEEEEEEEvNT_6ParamsE --------------------------
	.section	.nv.info._ZN7cutlass13device_kernelIN5flash11enable_sm90INS1_16FlashAttnBwdSm90INS1_25CollectiveMainloopBwdSm90ILi2ELi2ELi2EN4cute5tupleIJNS5_1CILi1EEES8_S8_EEENS6_IJNS7_ILi64EEENS7_ILi128EEENS7_ILi96EEEEEENS_6half_tEfNS_4arch4Sm90ELb0ELb0ELb1ELb0ELb1ELb1ELb0ELb0ELi2ELi1ELi2ELi1ELb1EEENS1_21CollectiveEpilogueBwdISD_SE_SG_Li256ELb0ELb0ELi1EEENS1_19SingleTileSchedulerILb0ELb0ELb0ELi128EEEEEEEEEvNT_6ParamsE,"",@"SHT_CUDA_INFO"
	.sectionflags	@""
	.align	4


	//----- nvinfo : EIATTR_CUDA_API_VERSION
	.align		4
        /*0000*/ 	.byte	0x04, 0x37
        /*0002*/ 	.short	(.L_213 - .L_212)
.L_212:
        /*0004*/ 	.word	0x00000082


	//----- nvinfo : EIATTR_KPARAM_INFO
	.align		4
.L_213:
        /*0008*/ 	.byte	0x04, 0x17
        /*000a*/ 	.short	(.L_215 - .L_214)
.L_214:
        /*000c*/ 	.word	0x00000000
        /*0010*/ 	.short	0x0000
        /*0012*/ 	.short	0x0070
        /*0014*/ 	.byte	0x00, 0xf0, 0x01, 0x24


	//----- nvinfo : EIATTR_SPARSE_MMA_MASK
	.align		4
.L_215:
        /*0018*/ 	.byte	0x03, 0x50
        /*001a*/ 	.short	0x0000


	//----- nvinfo : EIATTR_MAXREG_COUNT
	.align		4
        /*001c*/ 	.byte	0x03, 0x1b
        /*001e*/ 	.short	0x00a8


	//----- nvinfo : EIATTR_NUM_BARRIERS
	.align		4
        /*0020*/ 	.byte	0x02, 0x4c
        /*0022*/ 	.byte	0x10
	.zero		1


	//----- nvinfo : EIATTR_EXTERNS
	.align		4
        /*0024*/ 	.byte	0x04, 0x0f
        /*0026*/ 	.short	(.L_217 - .L_216)


	//   ....[0]....
	.align		4
.L_216:
        /*0028*/ 	.word	index@(__assertfail)


	//----- nvinfo : EIATTR_MERCURY_ISA_VERSION
	.align		4
.L_217:
        /*002c*/ 	.byte	0x03, 0x5f
        /*002e*/ 	.short	0x0101


	//----- nvinfo : EIATTR_INT_WARP_WIDE_INSTR_OFFSETS
	.align		4
        /*0030*/ 	.byte	0x04, 0x31
        /*0032*/ 	.short	(.L_219 - .L_218)


	//   ....[0]....
.L_218:
        /*0034*/ 	.word	0x000001e0


	//   ....[1]....
        /*0038*/ 	.word	0x00000210


	//   ....[2]....
        /*003c*/ 	.word	0x00005af0


	//   ....[3]....
        /*0040*/ 	.word	0x00005f60


	//   ....[4]....
        /*0044*/ 	.word	0x00006540


	//----- nvinfo : EIATTR_COOP_GROUP_MASK_REGIDS
	.align		4
.L_219:
        /*0048*/ 	.byte	0x04, 0x29
        /*004a*/ 	.short	(.L_221 - .L_220)


	//   ....[0]....
.L_220:
        /*004c*/ 	.word	0xffffffff


	//   ....[1]....
        /*0050*/ 	.word	0xffffffff


	//   ....[2]....
        /*0054*/ 	.word	0xffffffff


	//   ....[3]....
        /*0058*/ 	.word	0xffffffff


	//   ....[4]....
        /*005c*/ 	.word	0xffffffff


	//   ....[5]....
        /*0060*/ 	.word	0xffffffff


	//   ....[6]....
        /*0064*/ 	.word	0xffffffff


	//   ....[7]....
        /*0068*/ 	.word	0xffffffff


	//   ....[8]....
        /*006c*/ 	.word	0xffffffff


	//   ....[9]....
        /*0070*/ 	.word	0xffffffff


	//   ....[10]....
        /*0074*/ 	.word	0xffffffff


	//   ....[11]....
        /*0078*/ 	.word	0xffffffff


	//   ....[12]....
        /*007c*/ 	.word	0xffffffff


	//   ....[13]....
        /*0080*/ 	.word	0xffffffff


	//   ....[14]....
        /*0084*/ 	.word	0x0500000f


	//   ....[15]....
        /*0088*/ 	.word	0x0500000f


	//   ....[16]....
        /*008c*/ 	.word	0x0500000f


	//   ....[17]....
        /*0090*/ 	.word	0x0500000f


	//----- nvinfo : EIATTR_COOP_GROUP_INSTR_OFFSETS
	.align		4
.L_221:
        /*0094*/ 	.byte	0x04, 0x28
        /*0096*/ 	.short	(.L_223 - .L_222)


	//   ....[0]....
.L_222:
        /*0098*/ 	.word	0x00000050


	//   ....[1]....
        /*009c*/ 	.word	0x000001f0


	//   ....[2]....
        /*00a0*/ 	.word	0x00000240


	//   ....[3]....
        /*00a4*/ 	.word	0x00000430


	//   ....[4]....
        /*00a8*/ 	.word	0x00000630


	//   ....[5]....
        /*00ac*/ 	.word	0x00000b70


	//   ....[6]....
        /*00b0*/ 	.word	0x00004c50


	//   ....[7]....
        /*00b4*/ 	.word	0x00005250


	//   ....[8]....
        /*00b8*/ 	.word	0x00005790


	//   ....[9]....
        /*00bc*/ 	.word	0x00005a20


	//   ....[10]....
        /*00c0*/ 	.word	0x00005c60


	//   ....[11]....
        /*00c4*/ 	.word	0x00005e90


	//   ....[12]....
        /*00c8*/ 	.word	0x00006140


	//   ....[13]....
        /*00cc*/ 	.word	0x00006470


	//   ....[14]....
        /*00d0*/ 	.word	0x000088f0


	//   ....[15]....
        /*00d4*/ 	.word	0x00008a60


	//   ....[16]....
        /*00d8*/ 	.word	0x00008ad0


	//   ....[17]....
        /*00dc*/ 	.word	0x00008b40


	//----- nvinfo : EIATTR_REG_RECONFIG
	.align		4
.L_223:
        /*00e0*/ 	.byte	0x01, 0x54
	.zero		2


	//----- nvinfo : EIATTR_SYSCALL_OFFSETS
	.align		4
        /*00e4*/ 	.byte	0x04, 0x46
        /*00e6*/ 	.short	(.L_225 - .L_224)


	//   ....[0]....
.L_224:
        /*00e8*/ 	.word	0x000007d0


	//   ....[1]....
        /*00ec*/ 	.word	0x000008c0


	//   ....[2]....
        /*00f0*/ 	.word	0x00000a20


	//   ....[3]....
        /*00f4*/ 	.word	0x00000b10


	//   ....[4]....
        /*00f8*/ 	.word	0x00000e00


	//   ....[5]....
        /*00fc*/ 	.word	0x000046f0


	//   ....[6]....
        /*0100*/ 	.word	0x00004810


	//   ....[7]....
        /*0104*/ 	.word	0x00004930


	//   ....[8]....
        /*0108*/ 	.word	0x00004a50


	//----- nvinfo : EIATTR_MBARRIER_INSTR_OFFSETS
	.align		4
.L_225:
        /*010c*/ 	.byte	0x04, 0x39
        /*010e*/ 	.short	(.L_227 - .L_226)


	//   ....[0]....
.L_226:
        /*0110*/ 	.word	0x000002e0
        /*0114*/ 	.word	0x000000ff
        /*0118*/ 	.word	0x00026800
        /*011c*/ 	.short	0x0100
        /*011e*/ 	.byte	0x06
	.zero		1


	//   ....[1]....
        /*0120*/ 	.word	0x000003e0
        /*0124*/ 	.word	0x000000ff
        /*0128*/ 	.word	0x00026810
        /*012c*/ 	.short	0x0100
        /*012e*/ 	.byte	0x08
	.zero		1


	//   ....[2]....
        /*0130*/ 	.word	0x000003f0
        /*0134*/ 	.word	0x000000ff
        /*0138*/ 	.word	0x00026820
        /*013c*/ 	.short	0x0100
        /*013e*/ 	.byte	0x08
	.zero		1


	//   ....[3]....
        /*0140*/ 	.word	0x00000400
        /*0144*/ 	.word	0x000000ff
        /*0148*/ 	.word	0x00026818
        /*014c*/ 	.short	0x0100
        /*014e*/ 	.byte	0x08
	.zero		1


	//   ....[4]....
        /*0150*/ 	.word	0x00000410
        /*0154*/ 	.word	0x000000ff
        /*0158*/ 	.word	0x00026828
        /*015c*/ 	.short	0x0100
        /*015e*/ 	.byte	0x08
	.zero		1


	//   ....[5]....
        /*0160*/ 	.word	0x00000540
        /*0164*/ 	.word	0x000000ff
        /*0168*/ 	.word	0x00026830
        /*016c*/ 	.short	0x0100
        /*016e*/ 	.byte	0x08
	.zero		1


	//   ....[6]....
        /*0170*/ 	.word	0x00000550
        /*0174*/ 	.word	0x000000ff
        /*0178*/ 	.word	0x00026840
        /*017c*/ 	.short	0x0100
        /*017e*/ 	.byte	0x08
	.zero		1


	//   ....[7]....
        /*0180*/ 	.word	0x00000560
        /*0184*/ 	.word	0x000000ff
        /*0188*/ 	.word	0x00026838
        /*018c*/ 	.short	0x0100
        /*018e*/ 	.byte	0x08
	.zero		1


	//   ....[8]....
        /*0190*/ 	.word	0x00000570
        /*0194*/ 	.word	0x000000ff
        /*0198*/ 	.word	0x00026848
        /*019c*/ 	.short	0x0100
        /*019e*/ 	.byte	0x08
	.zero		1


	//   ....[9]....
        /*01a0*/ 	.word	0x00000ba0
        /*01a4*/ 	.word	0x00000010
        /*01a8*/ 	.word	0x00026800
        /*01ac*/ 	.short	0x010a
        /*01ae*/ 	.byte	0x3f
	.zero		1


	//   ....[10]....
        /*01b0*/ 	.word	0x00000cb0
        /*01b4*/ 	.word	0x00000010
        /*01b8*/ 	.word	0x00026800
        /*01bc*/ 	.short	0x010a
        /*01be*/ 	.byte	0x3f
	.zero		1


	//   ....[11]....
        /*01c0*/ 	.word	0x00001670
        /*01c4*/ 	.word	0x000000ff
        /*01c8*/ 	.word	0x00026810
        /*01cc*/ 	.short	0x010a
        /*01ce*/ 	.byte	0x08
	.zero		1


	//   ....[12]....
        /*01d0*/ 	.word	0x000016b0
        /*01d4*/ 	.word	0x000000ff
        /*01d8*/ 	.word	0x00026810
        /*01dc*/ 	.short	0x010a
        /*01de*/ 	.byte	0x08
	.zero		1


	//   ....[13]....
        /*01e0*/ 	.word	0x00001b00
        /*01e4*/ 	.word	0x000000ff
        /*01e8*/ 	.word	0x00026830
        /*01ec*/ 	.short	0x010a
        /*01ee*/ 	.byte	0x08
	.zero		1


	//   ....[14]....
        /*01f0*/ 	.word	0x00001b40
        /*01f4*/ 	.word	0x000000ff
        /*01f8*/ 	.word	0x00026830
        /*01fc*/ 	.short	0x010a
        /*01fe*/ 	.byte	0x08
	.zero		1


	//   ....[15]....
        /*0200*/ 	.word	0x00003fa0
        /*0204*/ 	.word	0x000000ff
        /*0208*/ 	.word	0x00000000
        /*020c*/ 	.short	0x0101
        /*020e*/ 	.byte	0x0a
	.zero		1


	//   ....[16]....
        /*0210*/ 	.word	0x00004280
        /*0214*/ 	.word	0x000000ff
        /*0218*/ 	.word	0x00000000
        /*021c*/ 	.short	0x0101
        /*021e*/ 	.byte	0x08
	.zero		1


	//   ....[17]....
        /*0220*/ 	.word	0x00006890
        /*0224*/ 	.word	0x00000000
        /*0228*/ 	.word	0x00026820
        /*022c*/ 	.short	0x010a
        /*022e*/ 	.byte	0x3f
	.zero		1


	//   ....[18]....
        /*0230*/ 	.word	0x00007190
        /*0234*/ 	.word	0x00000000
        /*0238*/ 	.word	0x00026840
        /*023c*/ 	.short	0x010a
        /*023e*/ 	.byte	0x3f
	.zero		1


	//   ....[19]....
        /*0240*/ 	.word	0x00007490
        /*0244*/ 	.word	0x00000000
        /*0248*/ 	.word	0x00026828
        /*024c*/ 	.short	0x010a
        /*024e*/ 	.byte	0x3f
	.zero		1


	//   ....[20]....
        /*0250*/ 	.word	0x00007710
        /*0254*/ 	.word	0x00000000
        /*0258*/ 	.word	0x00026848
        /*025c*/ 	.short	0x010a
        /*025e*/ 	.byte	0x3f
	.zero		1


	//   ....[21]....
        /*0260*/ 	.word	0x000079e0
        /*0264*/ 	.word	0x00000000
        /*0268*/ 	.word	0x00026820
        /*026c*/ 	.short	0x010a
        /*026e*/ 	.byte	0x3f
	.zero		1


	//   ....[22]....
        /*0270*/ 	.word	0x00007cd0
        /*0274*/ 	.word	0x00000000
        /*0278*/ 	.word	0x00026840
        /*027c*/ 	.short	0x010a
        /*027e*/ 	.byte	0x3f
	.zero		1


	//   ....[23]....
        /*0280*/ 	.word	0x00007fb0
        /*0284*/ 	.word	0x00000000
        /*0288*/ 	.word	0x00026828
        /*028c*/ 	.short	0x010a
        /*028e*/ 	.byte	0x3f
	.zero		1


	//   ....[24]....
        /*0290*/ 	.word	0x00008290
        /*0294*/ 	.word	0x00000003
        /*0298*/ 	.word	0x00026840
        /*029c*/ 	.short	0x010a
        /*029e*/ 	.byte	0x3f
	.zero		1


	//   ....[25]....
        /*02a0*/ 	.word	0x00008750
        /*02a4*/ 	.word	0x00000006
        /*02a8*/ 	.word	0x00000000
        /*02ac*/ 	.short	0x010a
        /*02ae*/ 	.byte	0x3f
	.zero		1


	//   ....[26]....
        /*02b0*/ 	.word	0x000087b0
        /*02b4*/ 	.word	0x00000003
        /*02b8*/ 	.word	0x00000000
        /*02bc*/ 	.short	0x010a
        /*02be*/ 	.byte	0x3f
	.zero		1


	//   ....[27]....
        /*02c0*/ 	.word	0x00008810
        /*02c4*/ 	.word	0x00000000
        /*02c8*/ 	.word	0x00000000
        /*02cc*/ 	.short	0x010a
        /*02ce*/ 	.byte	0x3f
	.zero		1


	//   ....[28]....
        /*02d0*/ 	.word	0x00008840
        /*02d4*/ 	.word	0x00000003
        /*02d8*/ 	.word	0x00000000
        /*02dc*/ 	.short	0x010a
        /*02de*/ 	.byte	0x3f
	.zero		1


	//   ....[29]....
        /*02e0*/ 	.word	0x00008920
        /*02e4*/ 	.word	0x00000010
        /*02e8*/ 	.word	0x00026800
        /*02ec*/ 	.short	0x010a
        /*02ee*/ 	.byte	0x3f
	.zero		1


	//   ....[30]....
        /*02f0*/ 	.word	0x00008980
        /*02f4*/ 	.word	0x00000005
        /*02f8*/ 	.word	0x00026810
        /*02fc*/ 	.short	0x010a
        /*02fe*/ 	.byte	0x3f
	.zero		1


	//   ....[31]....
        /*0300*/ 	.word	0x000089e0
        /*0304*/ 	.word	0x00000007
        /*0308*/ 	.word	0x00026830
        /*030c*/ 	.short	0x010a
        /*030e*/ 	.byte	0x3f
	.zero		1


	//   ....[32]....
        /*0310*/ 	.word	0x00008b80
        /*0314*/ 	.word	0x00000000
        /*0318*/ 	.word	0x00026820
        /*031c*/ 	.short	0x010a
        /*031e*/ 	.byte	0x3f
	.zero		1


	//   ....[33]....
        /*0320*/ 	.word	0x00008bd0
        /*0324*/ 	.word	0x00000000
        /*0328*/ 	.word	0x00026840
        /*032c*/ 	.short	0x010a
        /*032e*/ 	.byte	0x3f
	.zero		1


	//   ....[34]....
        /*0330*/ 	.word	0x00008c20
        /*0334*/ 	.word	0x00000000
        /*0338*/ 	.word	0x00026828
        /*033c*/ 	.short	0x010a
        /*033e*/ 	.byte	0x3f
	.zero		1


	//   ....[35]....
        /*0340*/ 	.word	0x00008c70
        /*0344*/ 	.word	0x00000000
        /*0348*/ 	.word	0x00026848
        /*034c*/ 	.short	0x010a
        /*034e*/ 	.byte	0x3f
	.zero		1


	//   ....[36]....
        /*0350*/ 	.word	0x00008cd0
        /*0354*/ 	.word	0x00000000
        /*0358*/ 	.word	0x00026820
        /*035c*/ 	.short	0x010a
        /*035e*/ 	.byte	0x3f
	.zero		1


	//   ....[37]....
        /*0360*/ 	.word	0x00008d20
        /*0364*/ 	.word	0x00000000
        /*0368*/ 	.word	0x00026840
        /*036c*/ 	.short	0x010a
        /*036e*/ 	.byte	0x3f
	.zero		1


	//   ....[38]....
        /*0370*/ 	.word	0x00008d70
        /*0374*/ 	.word	0x00000000
        /*0378*/ 	.word	0x00026828
        /*037c*/ 	.short	0x010a
        /*037e*/ 	.byte	0x3f
	.zero		1


	//   ....[39]....
        /*0380*/ 	.word	0x00008dc0
        /*0384*/ 	.word	0x00000003
        /*0388*/ 	.word	0x00026840
        /*038c*/ 	.short	0x010a
        /*038e*/ 	.byte	0x3f
	.zero		1


	//   ....[40]....
        /*0390*/ 	.word	0x00008ea0
        /*0394*/ 	.word	0x00000006
        /*0398*/ 	.word	0x00000000
        /*039c*/ 	.short	0x010a
        /*039e*/ 	.byte	0x3f
	.zero		1


	//   ....[41]....
        /*03a0*/ 	.word	0x00008ef0
        /*03a4*/ 	.word	0x00000003
        /*03a8*/ 	.word	0x00000000
        /*03ac*/ 	.short	0x010a
        /*03ae*/ 	.byte	0x3f
	.zero		1


	//   ....[42]....
        /*03b0*/ 	.word	0x00008f40
        /*03b4*/ 	.word	0x00000000
        /*03b8*/ 	.word	0x00000000
        /*03bc*/ 	.short	0x010a
        /*03be*/ 	.byte	0x3f
	.zero		1


	//----- nvinfo : EIATTR_NUM_MBARRIERS
	.align		4
.L_227:
        /*03c0*/ 	.byte	0x03, 0x38
        /*03c2*/ 	.short	0x0009


	//----- nvinfo : EIATTR_EXIT_INSTR_OFFSETS
	.align		4
        /*03c4*/ 	.byte	0x04, 0x1c
        /*03c6*/ 	.short	(.L_229 - .L_228)


	//   ....[0]....
.L_228:
        /*03c8*/ 	.word	0x00000680


	//   ....[1]....
        /*03cc*/ 	.word	0x00005200


	//   ....[2]....
        /*03d0*/ 	.word	0x00005290


	//   ....[3]....
        /*03d4*/ 	.word	0x000052c0


	//   ....[4]....
        /*03d8*/ 	.word	0x00005410


	//   ....[5]....
        /*03dc*/ 	.word	0x00006000


	//   ....[6]....
        /*03e0*/ 	.word	0x000065a0


	//   ....[7]....
        /*03e4*/ 	.word	0x00008890


	//----- nvinfo : EIATTR_MAX_THREADS
	.align		4
.L_229:
        /*03e8*/ 	.byte	0x04, 0x05
        /*03ea*/ 	.short	(.L_231 - .L_230)
.L_230:
        /*03ec*/ 	.word	0x00000180
        /*03f0*/ 	.word	0x00000001
        /*03f4*/ 	.word	0x00000001


	//----- nvinfo : EIATTR_CRS_STACK_SIZE
	.align		4
.L_231:
        /*03f8*/ 	.byte	0x04, 0x1e
        /*03fa*/ 	.short	(.L_233 - .L_232)
.L_232:
        /*03fc*/ 	.word	0x00000000


	//----- nvinfo : EIATTR_CBANK_PARAM_SIZE
	.align		4
.L_233:
        /*0400*/ 	.byte	0x03, 0x19
        /*0402*/ 	.short	0x0970


	//----- nvinfo : EIATTR_PARAM_CBANK
	.align		4
        /*0404*/ 	.byte	0x04, 0x0a
        /*0406*/ 	.short	(.L_235 - .L_234)
	.align		4
.L_234:
        /*0408*/ 	.word	index@(.nv.constant0._ZN7cutlass13device_kernelIN5flash11enable_sm90INS1_16FlashAttnBwdSm90INS1_25CollectiveMainloopBwdSm90ILi2ELi2ELi2EN4cute5tupleIJNS5_1CILi1EEES8_S8_EEENS6_IJNS7_ILi64EEENS7_ILi128EEENS7_ILi96EEEEEENS_6half_tEfNS_4arch4Sm90ELb0ELb0ELb1ELb0ELb1ELb1ELb0ELb0ELi2ELi1ELi2ELi1ELb1EEENS1_21CollectiveEpilogueBwdISD_SE_SG_Li256ELb0ELb0ELi1EEENS1_19SingleTileSchedulerILb0ELb0ELb0ELi128EEEEEEEEEvNT_6ParamsE)
        /*040c*/ 	.short	0x0210
        /*040e*/ 	.short	0x0970


	//----- nvinfo : EIATTR_SW_WAR
	.align		4
.L_235:
        /*0410*/ 	.byte	0x04, 0x36
        /*0412*/ 	.short	(.L_237 - .L_236)
.L_236:
        /*0414*/ 	.word	0x00000008
.L_237:


//--------------------- .nv.info._ZN7cutlass13device_kernelIN5flash11enable_sm90INS1_16FlashAttnBwdSm90INS1_25CollectiveMainloopBwdSm90ILi2ELi2ELi2EN4cute5tupleIJNS5_1CILi1EEES8_S8_EEENS6_IJNS7_ILi64EEENS7_ILi128EEENS7_ILi96EEEEEENS_6half_tEfNS_4arch4Sm90ELb0ELb0ELb1ELb0ELb0ELb1ELb0ELb0ELi2ELi1ELi2ELi1ELb1EEENS1_24CollectiveEpilogueBwdGQAISD_fSG_Li256ELb0ELb0EEENS1_19SingleTileSchedulerILb0ELb0ELb0ELi128EEEEEEEEEvNT_6ParamsE --------------------------
	.section	.nv.info._ZN7cutlass13device_kernelIN5flash11enable_sm90INS1_16FlashAttnBwdSm90INS1_25CollectiveMainloopBwdSm90ILi2ELi2ELi2EN4cute5tupleIJNS5_1CILi1EEES8_S8_EEENS6_IJNS7_ILi64EEENS7_ILi128EEENS7_ILi96EEEEEENS_6half_tEfNS_4arch4Sm90ELb0ELb0ELb1ELb0ELb0ELb1ELb0ELb0ELi2ELi1ELi2ELi1ELb1EEENS1_24CollectiveEpilogueBwdGQAISD_fSG_Li256ELb0ELb0EEENS1_19SingleTileSchedulerILb0ELb0ELb0ELi128EEEEEEEEEvNT_6ParamsE,"",@"SHT_CUDA_INFO"
	.sectionflags	@""
	.align	4


	//----- nvinfo : EIATTR_CUDA_API_VERSION
	.align		4
        /*0000*/ 	.byte	0x04, 0x37
        /*0002*/ 	.short	(.L_239 - .L_238)
.L_238:
        /*0004*/ 	.word	0x00000082


	//----- nvinfo : EIATTR_KPARAM_INFO
	.align		4
.L_239:
        /*0008*/ 	.byte	0x04, 0x17
        /*000a*/ 	.short	(.L_241 - .L_240)
.L_240:
        /*000c*/ 	.word	0x00000000
        /*0010*/ 	.short	0x0000
        /*0012*/ 	.short	0x0070
        /*0014*/ 	.byte	0x00, 0xf0, 0x01, 0x1a


	//----- nvinfo : EIATTR_SPARSE_MMA_MASK
	.align		4
.L_241:
        /*0018*/ 	.byte	0x03, 0x50
        /*001a*/ 	.short	0x0000


	//----- nvinfo : EIATTR_MAXREG_COUNT
	.align		4
        /*001c*/ 	.byte	0x03, 0x1b
        /*001e*/ 	.short	0x00a8


	//----- nvinfo : EIATTR_NUM_BARRIERS
	.align		4
        /*0020*/ 	.byte	0x02, 0x4c
        /*0022*/ 	.byte	0x10
	.zero		1


	//----- nvinfo : EIATTR_EXTERNS
	.align		4
        /*0024*/ 	.byte	0x04, 0x0f
        /*0026*/ 	.short	(.L_243 - .L_242)


	//   ....[0]....
	.align		4
.L_242:
        /*0028*/ 	.word	index@(__assertfail)


	//----- nvinfo : EIATTR_MERCURY_ISA_VERSION
	.align		4
.L_243:
        /*002c*/ 	.byte	0x03, 0x5f
        /*002e*/ 	.short	0x0101


	//----- nvinfo : EIATTR_INT_WARP_WIDE_INSTR_OFFSETS
	.align		4
        /*0030*/ 	.byte	0x04, 0x31
        /*0032*/ 	.short	(.L_245 - .L_244)


	//   ....[0]....
.L_244:
        /*0034*/ 	.word	0x00000180


	//   ....[1]....
        /*0038*/ 	.word	0x000001b0


	//----- nvinfo : EIATTR_COOP_GROUP_MASK_REGIDS
	.align		4
.L_245:
        /*003c*/ 	.byte	0x04, 0x29
        /*003e*/ 	.short	(.L_247 - .L_246)


	//   ....[0]....
.L_246:
        /*0040*/ 	.word	0xffffffff


	//   ....[1]....
        /*0044*/ 	.word	0xffffffff


	//   ....[2]....
        /*0048*/ 	.word	0xffffffff


	//   ....[3]....
        /*004c*/ 	.word	0xffffffff


	//   ....[4]....
        /*0050*/ 	.word	0xffffffff


	//   ....[5]....
        /*0054*/ 	.word	0xffffffff


	//   ....[6]....
        /*0058*/ 	.word	0xffffffff


	//   ....[7]....
        /*005c*/ 	.word	0x0500000f


	//----- nvinfo : EIATTR_COOP_GROUP_INSTR_OFFSETS
	.align		4
.L_247:
        /*0060*/ 	.byte	0x04, 0x28
        /*0062*/ 	.short	(.L_249 - .L_248)


	//   ....[0]....
.L_248:
        /*0064*/ 	.word	0x00000050


	//   ....[1]....
        /*0068*/ 	.word	0x00000190


	//   ....[2]....
        /*006c*/ 	.word	0x000001e0


	//   ....[3]....
        /*0070*/ 	.word	0x000003d0


	//   ....[4]....
        /*0074*/ 	.word	0x000005e0


	//   ....[5]....
        /*0078*/ 	.word	0x00000b20


	//   ....[6]....
        /*007c*/ 	.word	0x00005020


	//   ....[7]....
        /*0080*/ 	.word	0x00007e90


	//----- nvinfo : EIATTR_REG_RECONFIG
	.align		4
.L_249:
        /*0084*/ 	.byte	0x01, 0x54
	.zero		2


	//----- nvinfo : EIATTR_SYSCALL_OFFSETS
	.align		4
        /*0088*/ 	.byte	0x04, 0x46
        /*008a*/ 	.short	(.L_251 - .L_250)


	//   ....[0]....
.L_250:
        /*008c*/ 	.word	0x00000780


	//   ....[1]....
        /*0090*/ 	.word	0x00000870


	//   ....[2]....
        /*0094*/ 	.word	0x000009d0


	//   ....[3]....
        /*0098*/ 	.word	0x00000ac0


	//   ....[4]....
        /*009c*/ 	.word	0x00000d40


	//----- nvinfo : EIATTR_MBARRIER_INSTR_OFFSETS
	.align		4
.L_251:
        /*00a0*/ 	.byte	0x04, 0x39
        /*00a2*/ 	.short	(.L_253 - .L_252)


	//   ....[0]....
.L_252:
        /*00a4*/ 	.word	0x00000280
        /*00a8*/ 	.word	0x000000ff
        /*00ac*/ 	.word	0x00026800
        /*00b0*/ 	.short	0x0100
        /*00b2*/ 	.byte	0x06
	.zero		1


	//   ....[1]....
        /*00b4*/ 	.word	0x00000380
        /*00b8*/ 	.word	0x000000ff
        /*00bc*/ 	.word	0x00026810
        /*00c0*/ 	.short	0x0100
        /*00c2*/ 	.byte	0x08
	.zero		1


	//   ....[2]....
        /*00c4*/ 	.word	0x00000390
        /*00c8*/ 	.word	0x000000ff
        /*00cc*/ 	.word	0x00026820
        /*00d0*/ 	.short	0x0100
        /*00d2*/ 	.byte	0x08
	.zero		1


	//   ....[3]....
        /*00d4*/ 	.word	0x000003a0
        /*00d8*/ 	.word	0x000000ff
        /*00dc*/ 	.word	0x00026818
        /*00e0*/ 	.short	0x0100
        /*00e2*/ 	.byte	0x08
	.zero		1


	//   ....[4]....
        /*00e4*/ 	.word	0x000003b0
        /*00e8*/ 	.word	0x000000ff
        /*00ec*/ 	.word	0x00026828
        /*00f0*/ 	.short	0x0100
        /*00f2*/ 	.byte	0x08
	.zero		1


	//   ....[5]....
        /*00f4*/ 	.word	0x000004e0
        /*00f8*/ 	.word	0x000000ff
        /*00fc*/ 	.word	0x00026830
        /*0100*/ 	.short	0x0100
        /*0102*/ 	.byte	0x08
	.zero		1


	//   ....[6]....
        /*0104*/ 	.word	0x000004f0
        /*0108*/ 	.word	0x000000ff
        /*010c*/ 	.word	0x00026840
        /*0110*/ 	.short	0x0100
        /*0112*/ 	.byte	0x08
	.zero		1


	//   ....[7]....
        /*0114*/ 	.word	0x00000500
        /*0118*/ 	.word	0x000000ff
        /*011c*/ 	.word	0x00026838
        /*0120*/ 	.short	0x0100
        /*0122*/ 	.byte	0x08
	.zero		1


	//   ....[8]....
        /*0124*/ 	.word	0x00000510
        /*0128*/ 	.word	0x000000ff
        /*012c*/ 	.word	0x00026848
        /*0130*/ 	.short	0x0100
        /*0132*/ 	.byte	0x08
	.zero		1


	//   ....[9]....
        /*0134*/ 	.word	0x00000b50
        /*0138*/ 	.word	0x00000012
        /*013c*/ 	.word	0x00026800
        /*0140*/ 	.short	0x010a
        /*0142*/ 	.byte	0x3f
	.zero		1


	//   ....[10]....
        /*0144*/ 	.word	0x00000c00
        /*0148*/ 	.word	0x00000012
        /*014c*/ 	.word	0x00026800
        /*0150*/ 	.short	0x010a
        /*0152*/ 	.byte	0x3f
	.zero		1


	//   ....[11]....
        /*0154*/ 	.word	0x000018e0
        /*0158*/ 	.word	0x000000ff
        /*015c*/ 	.word	0x00026810
        /*0160*/ 	.short	0x010a
        /*0162*/ 	.byte	0x08
	.zero		1


	//   ....[12]....
        /*0164*/ 	.word	0x00001920
        /*0168*/ 	.word	0x000000ff
        /*016c*/ 	.word	0x00026810
        /*0170*/ 	.short	0x010a
        /*0172*/ 	.byte	0x08
	.zero		1


	//   ....[13]....
        /*0174*/ 	.word	0x00001d70
        /*0178*/ 	.word	0x000000ff
        /*017c*/ 	.word	0x00026830
        /*0180*/ 	.short	0x010a
        /*0182*/ 	.byte	0x08
	.zero		1


	//   ....[14]....
        /*0184*/ 	.word	0x00001db0
        /*0188*/ 	.word	0x000000ff
        /*018c*/ 	.word	0x00026830
        /*0190*/ 	.short	0x010a
        /*0192*/ 	.byte	0x08
	.zero		1


	//   ....[15]....
        /*0194*/ 	.word	0x00004230
        /*0198*/ 	.word	0x000000ff
        /*019c*/ 	.word	0x00000000
        /*01a0*/ 	.short	0x0101
        /*01a2*/ 	.byte	0x0a
	.zero		1


	//   ....[16]....
        /*01a4*/ 	.word	0x00004510
        /*01a8*/ 	.word	0x000000ff
        /*01ac*/ 	.word	0x00000000
        /*01b0*/ 	.short	0x0101
        /*01b2*/ 	.byte	0x08
	.zero		1


	//   ....[17]....
        /*01b4*/ 	.word	0x00005df0
        /*01b8*/ 	.word	0x00000000
        /*01bc*/ 	.word	0x00026820
        /*01c0*/ 	.short	0x010a
        /*01c2*/ 	.byte	0x3f
	.zero		1


	//   ....[18]....
        /*01c4*/ 	.word	0x00006740
        /*01c8*/ 	.word	0x00000000
        /*01cc*/ 	.word	0x00026840
        /*01d0*/ 	.short	0x010a
        /*01d2*/ 	.byte	0x3f
	.zero		1


	//   ....[19]....
        /*01d4*/ 	.word	0x00006a40
        /*01d8*/ 	.word	0x00000000
        /*01dc*/ 	.word	0x00026828
        /*01e0*/ 	.short	0x010a
        /*01e2*/ 	.byte	0x3f
	.zero		1


	//   ....[20]....
        /*01e4*/ 	.word	0x00006cc0
        /*01e8*/ 	.word	0x00000000
        /*01ec*/ 	.word	0x00026848
        /*01f0*/ 	.short	0x010a
        /*01f2*/ 	.byte	0x3f
	.zero		1


	//   ....[21]....
        /*01f4*/ 	.word	0x00006f90
        /*01f8*/ 	.word	0x00000000
        /*01fc*/ 	.word	0x00026820
        /*0200*/ 	.short	0x010a
        /*0202*/ 	.byte	0x3f
	.zero		1


	//   ....[22]....
        /*0204*/ 	.word	0x00007280
        /*0208*/ 	.word	0x00000000
        /*020c*/ 	.word	0x00026840
        /*0210*/ 	.short	0x010a
        /*0212*/ 	.byte	0x3f
	.zero		1


	//   ....[23]....
        /*0214*/ 	.word	0x00007560
        /*0218*/ 	.word	0x00000000
        /*021c*/ 	.word	0x00026828
        /*0220*/ 	.short	0x010a
        /*0222*/ 	.byte	0x3f
	.zero		1


	//   ....[24]....
        /*0224*/ 	.word	0x00007840
        /*0228*/ 	.word	0x00000003
        /*022c*/ 	.word	0x00026840
        /*0230*/ 	.short	0x010a
        /*0232*/ 	.byte	0x3f
	.zero		1


	//   ....[25]....
        /*0234*/ 	.word	0x00007cf0
        /*0238*/ 	.word	0x00000006
        /*023c*/ 	.word	0x00000000
        /*0240*/ 	.short	0x010a
        /*0242*/ 	.byte	0x3f
	.zero		1


	//   ....[26]....
        /*0244*/ 	.word	0x00007d50
        /*0248*/ 	.word	0x00000003
        /*024c*/ 	.word	0x00000000
        /*0250*/ 	.short	0x010a
        /*0252*/ 	.byte	0x3f
	.zero		1


	//   ....[27]....
        /*0254*/ 	.word	0x00007db0
        /*0258*/ 	.word	0x00000000
        /*025c*/ 	.word	0x00000000
        /*0260*/ 	.short	0x010a
        /*0262*/ 	.byte	0x3f
	.zero		1


	//   ....[28]....
        /*0264*/ 	.word	0x00007de0
        /*0268*/ 	.word	0x00000003
        /*026c*/ 	.word	0x00000000
        /*0270*/ 	.short	0x010a
        /*0272*/ 	.byte	0x3f
	.zero		1


	//   ....[29]....
        /*0274*/ 	.word	0x00007ec0
        /*0278*/ 	.word	0x00000012
        /*027c*/ 	.word	0x00026800
        /*0280*/ 	.short	0x010a
        /*0282*/ 	.byte	0x3f
	.zero		1


	//   ....[30]....
        /*0284*/ 	.word	0x00007f20
        /*0288*/ 	.word	0x00000005
        /*028c*/ 	.word	0x00026810
        /*0290*/ 	.short	0x010a
        /*0292*/ 	.byte	0x3f
	.zero		1


	//   ....[31]....
        /*0294*/ 	.word	0x00007f80
        /*0298*/ 	.word	0x00000079
        /*029c*/ 	.word	0x00026830
        /*02a0*/ 	.short	0x010a
        /*02a2*/ 	.byte	0x3f
	.zero		1


	//   ....[32]....
        /*02a4*/ 	.word	0x00007fd0
        /*02a8*/ 	.word	0x00000000
        /*02ac*/ 	.word	0x00026820
        /*02b0*/ 	.short	0x010a
        /*02b2*/ 	.byte	0x3f
	.zero		1


	//   ....[33]....
        /*02b4*/ 	.word	0x00008020
        /*02b8*/ 	.word	0x00000000
        /*02bc*/ 	.word	0x00026840
        /*02c0*/ 	.short	0x010a
        /*02c2*/ 	.byte	0x3f
	.zero		1


	//   ....[34]....
        /*02c4*/ 	.word	0x00008070
        /*02c8*/ 	.word	0x00000000
        /*02cc*/ 	.word	0x00026828
        /*02d0*/ 	.short	0x010a
        /*02d2*/ 	.byte	0x3f
	.zero		1


	//   ....[35]....
        /*02d4*/ 	.word	0x000080c0
        /*02d8*/ 	.word	0x00000000
        /*02dc*/ 	.word	0x00026848
        /*02e0*/ 	.short	0x010a
        /*02e2*/ 	.byte	0x3f
	.zero		1


	//   ....[36]....
        /*02e4*/ 	.word	0x00008120
        /*02e8*/ 	.word	0x00000000
        /*02ec*/ 	.word	0x00026820
        /*02f0*/ 	.short	0x010a
        /*02f2*/ 	.byte	0x3f
	.zero		1


	//   ....[37]....
        /*02f4*/ 	.word	0x00008170
        /*02f8*/ 	.word	0x00000000
        /*02fc*/ 	.word	0x00026840
        /*0300*/ 	.short	0x010a
        /*0302*/ 	.byte	0x3f
	.zero		1


	//   ....[38]....
        /*0304*/ 	.word	0x000081c0
        /*0308*/ 	.word	0x00000000
        /*030c*/ 	.word	0x00026828
        /*0310*/ 	.short	0x010a
        /*0312*/ 	.byte	0x3f
	.zero		1


	//   ....[39]....
        /*0314*/ 	.word	0x00008210
        /*0318*/ 	.word	0x00000003
        /*031c*/ 	.word	0x00026840
        /*0320*/ 	.short	0x010a
        /*0322*/ 	.byte	0x3f
	.zero		1


	//   ....[40]....
        /*0324*/ 	.word	0x000082f0
        /*0328*/ 	.word	0x00000006
        /*032c*/ 	.word	0x00000000
        /*0330*/ 	.short	0x010a
        /*0332*/ 	.byte	0x3f
	.zero		1


	//   ....[41]....
        /*0334*/ 	.word	0x00008340
        /*0338*/ 	.word	0x00000003
        /*033c*/ 	.word	0x00000000
        /*0340*/ 	.short	0x010a
        /*0342*/ 	.byte	0x3f
	.zero		1


	//   ....[42]....
        /*0344*/ 	.word	0x00008390
        /*0348*/ 	.word	0x00000000
        /*034c*/ 	.word	0x00000000
        /*0350*/ 	.short	0x010a
        /*0352*/ 	.byte	0x3f
	.zero		1


	//----- nvinfo : EIATTR_NUM_MBARRIERS
	.align		4
.L_253:
        /*0354*/ 	.byte	0x03, 0x38
        /*0356*/ 	.short	0x0009


	//----- nvinfo : EIATTR_EXIT_INSTR_OFFSETS
	.align		4
        /*0358*/ 	.byte	0x04, 0x1c
        /*035a*/ 	.short	(.L_255 - .L_254)


	//   ....[0]....
.L_254:
        /*035c*/ 	.word	0x00007e30


	//----- nvinfo : EIATTR_MAX_THREADS
	.align		4
.L_255:
        /*0360*/ 	.byte	0x04, 0x05
        /*0362*/ 	.short	(.L_257 - .L_256)
.L_256:
        /*0364*/ 	.word	0x00000180
        /*0368*/ 	.word	0x00000001
        /*036c*/ 	.word	0x00000001


	//----- nvinfo : EIATTR_CRS_STACK_SIZE
	.align		4
.L_257:
        /*0370*/ 	.byte	0x04, 0x1e
        /*0372*/ 	.short	(.L_259 - .L_258)
.L_258:
        /*0374*/ 	.word	0x00000000


	//----- nvinfo : EIATTR_CBANK_PARAM_SIZE
	.align		4
.L_259:
        /*0378*/ 	.byte	0x03, 0x19
        /*037a*/ 	.short	0x06f0


	//----- nvinfo : EIATTR_PARAM_CBANK
	.align		4
        /*037c*/ 	.byte	0x04, 0x0a
        /*037e*/ 	.short	(.L_261 - .L_260)
	.align		4
.L_260:
        /*0380*/ 	.word	index@(.nv.constant0._ZN7cutlass13device_kernelIN5flash11enable_sm90INS1_16FlashAttnBwdSm90INS1_25CollectiveMainloopBwdSm90ILi2ELi2ELi2EN4cute5tupleIJNS5_1CILi1EEES8_S8_EEENS6_IJNS7_ILi64EEENS7_ILi128EEENS7_ILi96EEEEEENS_6half_tEfNS_4arch4Sm90ELb0ELb0ELb1ELb0ELb0ELb1ELb0ELb0ELi2ELi1ELi2ELi1ELb1EEENS1_24CollectiveEpilogueBwdGQAISD_fSG_Li256ELb0ELb0EEENS1_19SingleTileSchedulerILb0ELb0ELb0ELi128EEEEEEEEEvNT_6ParamsE)
        /*0384*/ 	.short	0x0210
        /*0386*/ 	.short	0x06f0


	//----- nvinfo : EIATTR_SW_WAR
	.align		4
.L_261:
        /*0388*/ 	.byte	0x04, 0x36
        /*038a*/ 	.short	(.L_263 - .L_262)
.L_262:
        /*038c*/ 	.word	0x00000008
.L_263:


//--------------------- .nv.info._ZN7cutlass13device_kernelIN5flash11enable_sm90INS1_16FlashAttnBwdSm90INS1_25CollectiveMainloopBwdSm90ILi2ELi2ELi2EN4cute5tupleIJNS5_1CILi1EEES8_S8_EEENS6_IJNS7_ILi64EEENS7_ILi128EEENS7_ILi96EEEEEENS_6half_tEfNS_4arch4Sm90ELb0ELb0ELb1ELb0ELb1ELb1ELb0ELb0ELi2ELi1ELi2ELi1ELb1EEENS1_24CollectiveEpilogueBwdGQAISD_fSG_Li256ELb0ELb1EEENS1_19SingleTileSchedulerILb0ELb0ELb0ELi128EEEEEEEEEvNT_6ParamsE --------------------------
	.section	.nv.info._ZN7cutlass13device_kernelIN5flash11enable_sm90INS1_16FlashAttnBwdSm90INS1_25CollectiveMainloopBwdSm90ILi2ELi2ELi2EN4cute5tupleIJNS5_1CILi1EEES8_S8_EEENS6_IJNS7_ILi64EEENS7_ILi128EEENS7_ILi96EEEEEENS_6half_tEfNS_4arch4Sm90ELb0ELb0ELb1ELb0ELb1ELb1ELb0ELb0ELi2ELi1ELi2ELi1ELb1EEENS1_24CollectiveEpilogueBwdGQAISD_fSG_Li256ELb0ELb1EEENS1_19SingleTileSchedulerILb0ELb0ELb0ELi128EEEEEEEEEvNT_6ParamsE,"",@"SHT_CUDA_INFO"
	.sectionflags	@""
	.align	4


	//----- nvinfo : EIATTR_CUDA_API_VERSION
	.align		4
        /*0000*/ 	.byte	0x04, 0x37
        /*0002*/ 	.short	(.L_265 - .L_264)
.L_264:
        /*0004*/ 	.word	0x00000082


	//----- nvinfo : EIATTR_KPARAM_INFO
	.align		4
.L_265:
        /*0008*/ 	.byte	0x04, 0x17
        /*000a*/ 	.short	(.L_267 - .L_266)
.L_266:
        /*000c*/ 	.word	0x00000000
        /*0010*/ 	.short	0x0000
        /*0012*/ 	.short	0x0070
        /*0014*/ 	.byte	0x00, 0xf0, 0x01, 0x1a


	//----- nvinfo : EIATTR_SPARSE_MMA_MASK
	.align		4
.L_267:
        /*0018*/ 	.byte	0x03, 0x50
        /*001a*/ 	.short	0x0000


	//----- nvinfo : EIATTR_MAXREG_COUNT
	.align		4
        /*001c*/ 	.byte	0x03, 0x1b
        /*001e*/ 	.short	0x00a8


	//----- nvinfo : EIATTR_NUM_BARRIERS
	.align		4
        /*0020*/ 	.byte	0x02, 0x4c
        /*0022*/ 	.byte	0x10
	.zero		1


	//----- nvinfo : EIATTR_EXTERNS
	.align		4
        /*0024*/ 	.byte	0x04, 0x0f
        /*0026*/ 	.short	(.L_269 - .L_268)


	//   ....[0]....
	.align		4
.L_268:
        /*0028*/ 	.word	index@(__assertfail)


	//----- nvinfo : EIATTR_MERCURY_ISA_VERSION
	.align		4
.L_269:
        /*002c*/ 	.byte	0x03, 0x5f
        /*002e*/ 	.short	0x0101


	//----- nvinfo : EIATTR_INT_WARP_WIDE_INSTR_OFFSETS
	.align		4
        /*0030*/ 	.byte	0x04, 0x31
        /*0032*/ 	.short	(.L_271 - .L_270)


	//   ....[0]....
.L_270:
        /*0034*/ 	.word	0x00000180


	//   ....[1]....
        /*0038*/ 	.word	0x000001b0


	//   ....[2]....
        /*003c*/ 	.word	0x00005da0


	//   ....[3]....
        /*0040*/ 	.word	0x00006210


	//   ....[4]....
        /*0044*/ 	.word	0x000067e0


	//----- nvinfo : EIATTR_COOP_GROUP_MASK_REGIDS
	.align		4
.L_271:
        /*0048*/ 	.byte	0x04, 0x29
        /*004a*/ 	.short	(.L_273 - .L_272)


	//   ....[0]....
.L_272:
        /*004c*/ 	.word	0xffffffff


	//   ....[1]....
        /*0050*/ 	.word	0xffffffff


	//   ....[2]....
        /*0054*/ 	.word	0xffffffff


	//   ....[3]....
        /*0058*/ 	.word	0xffffffff


	//   ....[4]....
        /*005c*/ 	.word	0xffffffff


	//   ....[5]....
        /*0060*/ 	.word	0xffffffff


	//   ....[6]....
        /*0064*/ 	.word	0xffffffff


	//   ....[7]....
        /*0068*/ 	.word	0xffffffff


	//   ....[8]....
        /*006c*/ 	.word	0xffffffff


	//   ....[9]....
        /*0070*/ 	.word	0xffffffff


	//   ....[10]....
        /*0074*/ 	.word	0xffffffff


	//   ....[11]....
        /*0078*/ 	.word	0xffffffff


	//   ....[12]....
        /*007c*/ 	.word	0xffffffff


	//   ....[13]....
        /*0080*/ 	.word	0xffffffff


	//   ....[14]....
        /*0084*/ 	.word	0xffffffff


	//   ....[15]....
        /*0088*/ 	.word	0xffffffff


	//   ....[16]....
        /*008c*/ 	.word	0xffffffff


	//   ....[17]....
        /*0090*/ 	.word	0x0500000f


	//   ....[18]....
        /*0094*/ 	.word	0x0500000f


	//   ....[19]....
        /*0098*/ 	.word	0x0500000f


	//   ....[20]....
        /*009c*/ 	.word	0x0500000f


	//   ....[21]....
        /*00a0*/ 	.word	0x0500000f


	//   ....[22]....
        /*00a4*/ 	.word	0x0500000f


	//----- nvinfo : EIATTR_COOP_GROUP_INSTR_OFFSETS
	.align		4
.L_273:
        /*00a8*/ 	.byte	0x04, 0x28
        /*00aa*/ 	.short	(.L_275 - .L_274)


	//   ....[0]....
.L_274:
        /*00ac*/ 	.word	0x00000050


	//   ....[1]....
        /*00b0*/ 	.word	0x00000190


	//   ....[2]....
        /*00b4*/ 	.word	0x000001e0


	//   ....[3]....
        /*00b8*/ 	.word	0x000003d0


	//   ....[4]....
        /*00bc*/ 	.word	0x000005f0


	//   ....[5]....
        /*00c0*/ 	.word	0x00000b30


	//   ....[6]....
        /*00c4*/ 	.word	0x00004e10


	//   ....[7]....
        /*00c8*/ 	.word	0x00004fa0


	//   ....[8]....
        /*00cc*/ 	.word	0x00005250


	//   ....[9]....
        /*00d0*/ 	.word	0x000053f0


	//   ....[10]....
        /*00d4*/ 	.word	0x00005510


	//   ....[11]....
        /*00d8*/ 	.word	0x00005a40


	//   ....[12]....
        /*00dc*/ 	.word	0x00005cd0


	//   ....[13]....
        /*00e0*/ 	.word	0x00005f10


	//   ....[14]....
        /*00e4*/ 	.word	0x00006140


	//   ....[15]....
        /*00e8*/ 	.word	0x000063f0


	//   ....[16]....
        /*00ec*/ 	.word	0x00006720


	//   ....[17]....
        /*00f0*/ 	.word	0x00008c00


	//   ....[18]....
        /*00f4*/ 	.word	0x00008d70


	//   ....[19]....
        /*00f8*/ 	.word	0x00008de0


	//   ....[20]....
        /*00fc*/ 	.word	0x00008e50


	//   ....[21]....
        /*0100*/ 	.word	0x00008ec0


	//   ....[22]....
        /*0104*/ 	.word	0x00008f30


	//----- nvinfo : EIATTR_REG_RECONFIG
	.align		4
.L_275:
        /*0108*/ 	.byte	0x01, 0x54
	.zero		2


	//----- nvinfo : EIATTR_SYSCALL_OFFSETS
	.align		4
        /*010c*/ 	.byte	0x04, 0x46
        /*010e*/ 	.short	(.L_277 - .L_276)


	//   ....[0]....
.L_276:
        /*0110*/ 	.word	0x00000790


	//   ....[1]....
        /*0114*/ 	.word	0x00000880


	//   ....[2]....
        /*0118*/ 	.word	0x000009e0


	//   ....[3]....
        /*011c*/ 	.word	0x00000ad0


	//   ....[4]....
        /*0120*/ 	.word	0x00000d50


	//----- nvinfo : EIATTR_MBARRIER_INSTR_OFFSETS
	.align		4
.L_277:
        /*0124*/ 	.byte	0x04, 0x39
        /*0126*/ 	.short	(.L_279 - .L_278)


	//   ....[0]....
.L_278:
        /*0128*/ 	.word	0x00000280
        /*012c*/ 	.word	0x000000ff
        /*0130*/ 	.word	0x00026800
        /*0134*/ 	.short	0x0100
        /*0136*/ 	.byte	0x06
	.zero		1


	//   ....[1]....
        /*0138*/ 	.word	0x00000380
        /*013c*/ 	.word	0x000000ff
        /*0140*/ 	.word	0x00026810
        /*0144*/ 	.short	0x0100
        /*0146*/ 	.byte	0x08
	.zero		1


	//   ....[2]....
        /*0148*/ 	.word	0x00000390
        /*014c*/ 	.word	0x000000ff
        /*0150*/ 	.word	0x00026820
        /*0154*/ 	.short	0x0100
        /*0156*/ 	.byte	0x08
	.zero		1


	//   ....[3]....
        /*0158*/ 	.word	0x000003a0
        /*015c*/ 	.word	0x000000ff
        /*0160*/ 	.word	0x00026818
        /*0164*/ 	.short	0x0100
        /*0166*/ 	.byte	0x08
	.zero		1


	//   ....[4]....
        /*0168*/ 	.word	0x000003b0
        /*016c*/ 	.word	0x000000ff
        /*0170*/ 	.word	0x00026828
        /*0174*/ 	.short	0x0100
        /*0176*/ 	.byte	0x08
	.zero		1


	//   ....[5]....
        /*0178*/ 	.word	0x000004e0
        /*017c*/ 	.word	0x000000ff
        /*0180*/ 	.word	0x00026830
        /*0184*/ 	.short	0x0100
        /*0186*/ 	.byte	0x08
	.zero		1


	//   ....[6]....
        /*0188*/ 	.word	0x000004f0
        /*018c*/ 	.word	0x000000ff
        /*0190*/ 	.word	0x00026840
        /*0194*/ 	.short	0x0100
        /*0196*/ 	.byte	0x08
	.zero		1


	//   ....[7]....
        /*0198*/ 	.word	0x00000500
        /*019c*/ 	.word	0x000000ff
        /*01a0*/ 	.word	0x00026838
        /*01a4*/ 	.short	0x0100
        /*01a6*/ 	.byte	0x08
	.zero		1


	//   ....[8]....
        /*01a8*/ 	.word	0x00000510
        /*01ac*/ 	.word	0x000000ff
        /*01b0*/ 	.word	0x00026848
        /*01b4*/ 	.short	0x0100
        /*01b6*/ 	.byte	0x08
	.zero		1


	//   ....[9]....
        /*01b8*/ 	.word	0x00000b60
        /*01bc*/ 	.word	0x00000012
        /*01c0*/ 	.word	0x00026800
        /*01c4*/ 	.short	0x010a
        /*01c6*/ 	.byte	0x3f
	.zero		1


	//   ....[10]....
        /*01c8*/ 	.word	0x00000c10
        /*01cc*/ 	.word	0x00000012
        /*01d0*/ 	.word	0x00026800
        /*01d4*/ 	.short	0x010a
        /*01d6*/ 	.byte	0x3f
	.zero		1


	//   ....[11]....
        /*01d8*/ 	.word	0x000018f0
        /*01dc*/ 	.word	0x000000ff
        /*01e0*/ 	.word	0x00026810
        /*01e4*/ 	.short	0x010a
        /*01e6*/ 	.byte	0x08
	.zero		1


	//   ....[12]....
        /*01e8*/ 	.word	0x00001930
        /*01ec*/ 	.word	0x000000ff
        /*01f0*/ 	.word	0x00026810
        /*01f4*/ 	.short	0x010a
        /*01f6*/ 	.byte	0x08
	.zero		1


	//   ....[13]....
        /*01f8*/ 	.word	0x00001d80
        /*01fc*/ 	.word	0x000000ff
        /*0200*/ 	.word	0x00026830
        /*0204*/ 	.short	0x010a
        /*0206*/ 	.byte	0x08
	.zero		1


	//   ....[14]....
        /*0208*/ 	.word	0x00001dc0
        /*020c*/ 	.word	0x000000ff
        /*0210*/ 	.word	0x00026830
        /*0214*/ 	.short	0x010a
        /*0216*/ 	.byte	0x08
	.zero		1


	//   ....[15]....
        /*0218*/ 	.word	0x00004240
        /*021c*/ 	.word	0x000000ff
        /*0220*/ 	.word	0x00000000
        /*0224*/ 	.short	0x0101
        /*0226*/ 	.byte	0x0a
	.zero		1


	//   ....[16]....
        /*0228*/ 	.word	0x00004520
        /*022c*/ 	.word	0x000000ff
        /*0230*/ 	.word	0x00000000
        /*0234*/ 	.short	0x0101
        /*0236*/ 	.byte	0x08
	.zero		1


	//   ....[17]....
        /*0238*/ 	.word	0x00006b20
        /*023c*/ 	.word	0x00000000
        /*0240*/ 	.word	0x00026820
        /*0244*/ 	.short	0x010a
        /*0246*/ 	.byte	0x3f
	.zero		1


	//   ....[18]....
        /*0248*/ 	.word	0x000074b0
        /*024c*/ 	.word	0x00000000
        /*0250*/ 	.word	0x00026840
        /*0254*/ 	.short	0x010a
        /*0256*/ 	.byte	0x3f
	.zero		1


	//   ....[19]....
        /*0258*/ 	.word	0x000077b0
        /*025c*/ 	.word	0x00000000
        /*0260*/ 	.word	0x00026828
        /*0264*/ 	.short	0x010a
        /*0266*/ 	.byte	0x3f
	.zero		1


	//   ....[20]....
        /*0268*/ 	.word	0x00007a30
        /*026c*/ 	.word	0x00000000
        /*0270*/ 	.word	0x00026848
        /*0274*/ 	.short	0x010a
        /*0276*/ 	.byte	0x3f
	.zero		1


	//   ....[21]....
        /*0278*/ 	.word	0x00007d00
        /*027c*/ 	.word	0x00000000
        /*0280*/ 	.word	0x00026820
        /*0284*/ 	.short	0x010a
        /*0286*/ 	.byte	0x3f
	.zero		1


	//   ....[22]....
        /*0288*/ 	.word	0x00007ff0
        /*028c*/ 	.word	0x00000000
        /*0290*/ 	.word	0x00026840
        /*0294*/ 	.short	0x010a
        /*0296*/ 	.byte	0x3f
	.zero		1


	//   ....[23]....
        /*0298*/ 	.word	0x000082d0
        /*029c*/ 	.word	0x00000000
        /*02a0*/ 	.word	0x00026828
        /*02a4*/ 	.short	0x010a
        /*02a6*/ 	.byte	0x3f
	.zero		1


	//   ....[24]....
        /*02a8*/ 	.word	0x000085b0
        /*02ac*/ 	.word	0x00000003
        /*02b0*/ 	.word	0x00026840
        /*02b4*/ 	.short	0x010a
        /*02b6*/ 	.byte	0x3f
	.zero		1


	//   ....[25]....
        /*02b8*/ 	.word	0x00008a60
        /*02bc*/ 	.word	0x00000006
        /*02c0*/ 	.word	0x00000000
        /*02c4*/ 	.short	0x010a
        /*02c6*/ 	.byte	0x3f
	.zero		1


	//   ....[26]....
        /*02c8*/ 	.word	0x00008ac0
        /*02cc*/ 	.word	0x00000003
        /*02d0*/ 	.word	0x00000000
        /*02d4*/ 	.short	0x010a
        /*02d6*/ 	.byte	0x3f
	.zero		1


	//   ....[27]....
        /*02d8*/ 	.word	0x00008b20
        /*02dc*/ 	.word	0x00000000
        /*02e0*/ 	.word	0x00000000
        /*02e4*/ 	.short	0x010a
        /*02e6*/ 	.byte	0x3f
	.zero		1


	//   ....[28]....
        /*02e8*/ 	.word	0x00008b50
        /*02ec*/ 	.word	0x00000003
        /*02f0*/ 	.word	0x00000000
        /*02f4*/ 	.short	0x010a
        /*02f6*/ 	.byte	0x3f
	.zero		1


	//   ....[29]....
        /*02f8*/ 	.word	0x00008c30
        /*02fc*/ 	.word	0x00000012
        /*0300*/ 	.word	0x00026800
        /*0304*/ 	.short	0x010a
        /*0306*/ 	.byte	0x3f
	.zero		1


	//   ....[30]....
        /*0308*/ 	.word	0x00008c90
        /*030c*/ 	.word	0x00000005
        /*0310*/ 	.word	0x00026810
        /*0314*/ 	.short	0x010a
        /*0316*/ 	.byte	0x3f
	.zero		1


	//   ....[31]....
        /*0318*/ 	.word	0x00008cf0
        /*031c*/ 	.word	0x00000079
        /*0320*/ 	.word	0x00026830
        /*0324*/ 	.short	0x010a
        /*0326*/ 	.byte	0x3f
	.zero		1


	//   ....[32]....
        /*0328*/ 	.word	0x00008f70
        /*032c*/ 	.word	0x00000000
        /*0330*/ 	.word	0x00026820
        /*0334*/ 	.short	0x010a
        /*0336*/ 	.byte	0x3f
	.zero		1


	//   ....[33]....
        /*0338*/ 	.word	0x00008fc0
        /*033c*/ 	.word	0x00000000
        /*0340*/ 	.word	0x00026840
        /*0344*/ 	.short	0x010a
        /*0346*/ 	.byte	0x3f
	.zero		1


	//   ....[34]....
        /*0348*/ 	.word	0x00009010
        /*034c*/ 	.word	0x00000000
        /*0350*/ 	.word	0x00026828
        /*0354*/ 	.short	0x010a
        /*0356*/ 	.byte	0x3f
	.zero		1


	//   ....[35]....
        /*0358*/ 	.word	0x00009060
        /*035c*/ 	.word	0x00000000
        /*0360*/ 	.word	0x00026848
        /*0364*/ 	.short	0x010a
        /*0366*/ 	.byte	0x3f
	.zero		1


	//   ....[36]....
        /*0368*/ 	.word	0x000090c0
        /*036c*/ 	.word	0x00000000
        /*0370*/ 	.word	0x00026820
        /*0374*/ 	.short	0x010a
        /*0376*/ 	.byte	0x3f
	.zero		1


	//   ....[37]....
        /*0378*/ 	.word	0x00009110
        /*037c*/ 	.word	0x00000000
        /*0380*/ 	.word	0x00026840
        /*0384*/ 	.short	0x010a
        /*0386*/ 	.byte	0x3f
	.zero		1


	//   ....[38]....
        /*0388*/ 	.word	0x00009160
        /*038c*/ 	.word	0x00000000
        /*0390*/ 	.word	0x00026828
        /*0394*/ 	.short	0x010a
        /*0396*/ 	.byte	0x3f
	.zero		1


	//   ....[39]....
        /*0398*/ 	.word	0x000091b0
        /*039c*/ 	.word	0x00000003
        /*03a0*/ 	.word	0x00026840
        /*03a4*/ 	.short	0x010a
        /*03a6*/ 	.byte	0x3f
	.zero		1


	//   ....[40]....
        /*03a8*/ 	.word	0x00009290
        /*03ac*/ 	.word	0x00000006
        /*03b0*/ 	.word	0x00000000
        /*03b4*/ 	.short	0x010a
        /*03b6*/ 	.byte	0x3f
	.zero		1


	//   ....[41]....
        /*03b8*/ 	.word	0x000092e0
        /*03bc*/ 	.word	0x00000003
        /*03c0*/ 	.word	0x00000000
        /*03c4*/ 	.short	0x010a
        /*03c6*/ 	.byte	0x3f
	.zero		1


	//   ....[42]....
        /*03c8*/ 	.word	0x00009330
        /*03cc*/ 	.word	0x00000000
        /*03d0*/ 	.word	0x00000000
        /*03d4*/ 	.short	0x010a
        /*03d6*/ 	.byte	0x3f
	.zero		1


	//----- nvinfo : EIATTR_NUM_MBARRIERS
	.align		4
.L_279:
        /*03d8*/ 	.byte	0x03, 0x38
        /*03da*/ 	.short	0x0009


	//----- nvinfo : EIATTR_EXIT_INSTR_OFFSETS
	.align		4
        /*03dc*/ 	.byte	0x04, 0x1c
        /*03de*/ 	.short	(.L_281 - .L_280)


	//   ....[0]....
.L_280:
        /*03e0*/ 	.word	0x00008ba0


	//----- nvinfo : EIATTR_MAX_THREADS
	.align		4
.L_281:
        /*03e4*/ 	.byte	0x04, 0x05
        /*03e6*/ 	.short	(.L_283 - .L_282)
.L_282:
        /*03e8*/ 	.word	0x00000180
        /*03ec*/ 	.word	0x00000001
        /*03f0*/ 	.word	0x00000001


	//----- nvinfo : EIATTR_CRS_STACK_SIZE
	.align		4
.L_283:
        /*03f4*/ 	.byte	0x04, 0x1e
        /*03f6*/ 	.short	(.L_285 - .L_284)
.L_284:
        /*03f8*/ 	.word	0x00000000


	//----- nvinfo : EIATTR_CBANK_PARAM_SIZE
	.align		4
.L_285:
        /*03fc*/ 	.byte	0x03, 0x19
        /*03fe*/ 	.short	0x06f0


	//----- nvinfo : EIATTR_PARAM_CBANK
	.align		4
        /*0400*/ 	.byte	0x04, 0x0a
        /*0402*/ 	.short	(.L_287 - .L_286)
	.align		4
.L_286:
        /*0404*/ 	.word	index@(.nv.constant0._ZN7cutlass13device_kernelIN5flash11enable_sm90INS1_16FlashAttnBwdSm90INS1_25CollectiveMainloopBwdSm90ILi2ELi2ELi2EN4cute5tupleIJNS5_1CILi1EEES8_S8_EEENS6_IJNS7_ILi64EEENS7_ILi128EEENS7_ILi96EEEEEENS_6half_tEfNS_4arch4Sm90ELb0ELb0ELb1ELb0ELb1ELb1ELb0ELb0ELi2ELi1ELi2ELi1ELb1EEENS1_24CollectiveEpilogueBwdGQAISD_fSG_Li256ELb0ELb1EEENS1_19SingleTileSchedulerILb0ELb0ELb0ELi128EEEEEEEEEvNT_6ParamsE)
        /*0408*/ 	.short	0x0210
        /*040a*/ 	.short	0x06f0


	//----- nvinfo : EIATTR_SW_WAR
	.align		4
.L_287:
        /*040c*/ 	.byte	0x04, 0x36
        /*040e*/ 	.short	(.L_289 - .L_288)
.L_288:
        /*0410*/ 	.word	0x00000008
.L_289:


//--------------------- .nv.info._ZN7cutlass13device_kernelIN5flash11enable_sm90INS1_16FlashAttnBwdSm90INS1_25CollectiveMainloopBwdSm90ILi2ELi2ELi2EN4cute5tupleIJNS5_1CILi1EEES8_S8_EEENS6_IJNS7_ILi64EEENS7_ILi128EEENS7_ILi96EEEEEENS_6half_tEfNS_4arch4Sm90ELb0ELb0ELb1ELb1ELb0ELb1ELb0ELb0ELi2ELi1ELi2ELi1ELb1EEENS1_21CollectiveEpilogueBwdISD_SE_SG_Li256ELb1ELb0ELi1EEENS1_19SingleTileSchedulerILb1ELb0ELb0ELi128EEEEEEEEEvNT_6ParamsE --------------------------
	.section	.nv.info._ZN7cutlass13device_kernelIN5flash11enable_sm90INS1_16FlashAttnBwdSm90INS1_25CollectiveMainloopBwdSm90ILi2ELi2ELi2EN4cute5tupleIJNS5_1CILi1EEES8_S8_EEENS6_IJNS7_ILi64EEENS7_ILi128EEENS7_ILi96EEEEEENS_6half_tEfNS_4arch4Sm90ELb0ELb0ELb1ELb1ELb0ELb1ELb0ELb0ELi2ELi1ELi2ELi1ELb1EEENS1_21CollectiveEpilogueBwdISD_SE_SG_Li256ELb1ELb0ELi1EEENS1_19SingleTileSchedulerILb1ELb0ELb0ELi128EEEEEEEEEvNT_6ParamsE,"",@"SHT_CUDA_INFO"
	.sectionflags	@""
	.align	4


	//----- nvinfo : EIATTR_CUDA_API_VERSION
	.align		4
        /*0000*/ 	.byte	0x04, 0x37
        /*0002*/ 	.short	(.L_291 - .L_290)
.L_290:
        /*0004*/ 	.word	0x00000082


	//----- nvinfo : EIATTR_KPARAM_INFO
	.align		4
.L_291:
        /*0008*/ 	.byte	0x04, 0x17
        /*000a*/ 	.short	(.L_293 - .L_292)
.L_292:
        /*000c*/ 	.word	0x00000000
        /*0010*/ 	.short	0x0000
        /*0012*/ 	.short	0x0070
        /*0014*/ 	.byte	0x00, 0xf0, 0x01, 0x1a


	//----- nvinfo : EIATTR_SPARSE_MMA_MASK
	.align		4
.L_293:
        /*0018*/ 	.byte	0x03, 0x50
        /*001a*/ 	.short	0x0000


	//----- nvinfo : EIATTR_MAXREG_COUNT
	.align		4
        /*001c*/ 	.byte	0x03, 0x1b
        /*001e*/ 	.short	0x00a8


	//----- nvinfo : EIATTR_NUM_BARRIERS
	.align		4
        /*0020*/ 	.byte	0x02, 0x4c
        /*0022*/ 	.byte	0x10
	.zero		1


	//----- nvinfo : EIATTR_EXTERNS
	.align		4
        /*0024*/ 	.byte	0x04, 0x0f
        /*0026*/ 	.short	(.L_295 - .L_294)


	//   ....[0]....
	.align		4
.L_294:
        /*0028*/ 	.word	index@(__assertfail)


	//----- nvinfo : EIATTR_MERCURY_ISA_VERSION
	.align		4
.L_295:
        /*002c*/ 	.byte	0x03, 0x5f
        /*002e*/ 	.short	0x0101


	//----- nvinfo : EIATTR_INT_WARP_WIDE_INSTR_OFFSETS
	.align		4
        /*0030*/ 	.byte	0x04, 0x31
        /*0032*/ 	.short	(.L_297 - .L_296)


	//   ....[0]....
.L_296:
        /*0034*/ 	.word	0x00000180


	//   ....[1]....
        /*0038*/ 	.word	0x000001b0


	//----- nvinfo : EIATTR_COOP_GROUP_MASK_REGIDS
	.align		4
.L_297:
        /*003c*/ 	.byte	0x04, 0x29
        /*003e*/ 	.short	(.L_299 - .L_298)


	//   ....[0]....
.L_298:
        /*0040*/ 	.word	0xffffffff


	//   ....[1]....
        /*0044*/ 	.word	0xffffffff


	//   ....[2]....
        /*0048*/ 	.word	0xffffffff


	//   ....[3]....
        /*004c*/ 	.word	0xffffffff


	//   ....[4]....
        /*0050*/ 	.word	0xffffffff


	//   ....[5]....
        /*0054*/ 	.word	0xffffffff


	//   ....[6]....
        /*0058*/ 	.word	0xffffffff


	//   ....[7]....
        /*005c*/ 	.word	0x0500000f


	//----- nvinfo : EIATTR_COOP_GROUP_INSTR_OFFSETS
	.align		4
.L_299:
        /*0060*/ 	.byte	0x04, 0x28
        /*0062*/ 	.short	(.L_301 - .L_300)


	//   ....[0]....
.L_300:
        /*0064*/ 	.word	0x00000050


	//   ....[1]....
        /*0068*/ 	.word	0x00000190


	//   ....[2]....
        /*006c*/ 	.word	0x000001e0


	//   ....[3]....
        /*0070*/ 	.word	0x000003d0


	//   ....[4]....
        /*0074*/ 	.word	0x00000600


	//   ....[5]....
        /*0078*/ 	.word	0x00001360


	//   ....[6]....
        /*007c*/ 	.word	0x000068a0


	//   ....[7]....
        /*0080*/ 	.word	0x0000a1e0


	//----- nvinfo : EIATTR_REG_RECONFIG
	.align		4
.L_301:
        /*0084*/ 	.byte	0x01, 0x54
	.zero		2


	//----- nvinfo : EIATTR_SYSCALL_OFFSETS
	.align		4
        /*0088*/ 	.byte	0x04, 0x46
        /*008a*/ 	.short	(.L_303 - .L_302)


	//   ....[0]....
.L_302:
        /*008c*/ 	.word	0x00000fc0


	//   ....[1]....
        /*0090*/ 	.word	0x000010b0


	//   ....[2]....
        /*0094*/ 	.word	0x00001210


	//   ....[3]....
        /*0098*/ 	.word	0x00001300


	//   ....[4]....
        /*009c*/ 	.word	0x00001570


	//----- nvinfo : EIATTR_MBARRIER_INSTR_OFFSETS
	.align		4
.L_303:
        /*00a0*/ 	.byte	0x04, 0x39
        /*00a2*/ 	.short	(.L_305 - .L_304)


	//   ....[0]....
.L_304:
        /*00a4*/ 	.word	0x00000280
        /*00a8*/ 	.word	0x000000ff
        /*00ac*/ 	.word	0x00026800
        /*00b0*/ 	.short	0x0100
        /*00b2*/ 	.byte	0x06
	.zero		1


	//   ....[1]....
        /*00b4*/ 	.word	0x00000380
        /*00b8*/ 	.word	0x000000ff
        /*00bc*/ 	.word	0x00026810
        /*00c0*/ 	.short	0x0100
        /*00c2*/ 	.byte	0x08
	.zero		1


	//   ....[2]....
        /*00c4*/ 	.word	0x00000390
        /*00c8*/ 	.word	0x000000ff
        /*00cc*/ 	.word	0x00026820
        /*00d0*/ 	.short	0x0100
        /*00d2*/ 	.byte	0x08
	.zero		1


	//   ....[3]....
        /*00d4*/ 	.word	0x000003a0
        /*00d8*/ 	.word	0x000000ff
        /*00dc*/ 	.word	0x00026818
        /*00e0*/ 	.short	0x0100
        /*00e2*/ 	.byte	0x08
	.zero		1


	//   ....[4]....
        /*00e4*/ 	.word	0x000003b0
        /*00e8*/ 	.word	0x000000ff
        /*00ec*/ 	.word	0x00026828
        /*00f0*/ 	.short	0x0100
        /*00f2*/ 	.byte	0x08
	.zero		1


	//   ....[5]....
        /*00f4*/ 	.word	0x000004e0
        /*00f8*/ 	.word	0x000000ff
        /*00fc*/ 	.word	0x00026830
        /*0100*/ 	.short	0x0100
        /*0102*/ 	.byte	0x08
	.zero		1


	//   ....[6]....
        /*0104*/ 	.word	0x000004f0
        /*0108*/ 	.word	0x000000ff
        /*010c*/ 	.word	0x00026840
        /*0110*/ 	.short	0x0100
        /*0112*/ 	.byte	0x08
	.zero		1


	//   ....[7]....
        /*0114*/ 	.word	0x00000500
        /*0118*/ 	.word	0x000000ff
        /*011c*/ 	.word	0x00026838
        /*0120*/ 	.short	0x0100
        /*0122*/ 	.byte	0x08
	.zero		1


	//   ....[8]....
        /*0124*/ 	.word	0x00000510
        /*0128*/ 	.word	0x000000ff
        /*012c*/ 	.word	0x00026848
        /*0130*/ 	.short	0x0100
        /*0132*/ 	.byte	0x08
	.zero		1


	//   ....[9]....
        /*0134*/ 	.word	0x000013a0
        /*0138*/ 	.word	0x00000012
        /*013c*/ 	.word	0x00026800
        /*0140*/ 	.short	0x010a
        /*0142*/ 	.byte	0x3f
	.zero		1


	//   ....[10]....
        /*0144*/ 	.word	0x00001430
        /*0148*/ 	.word	0x00000012
        /*014c*/ 	.word	0x00026800
        /*0150*/ 	.short	0x010a
        /*0152*/ 	.byte	0x3f
	.zero		1


	//   ....[11]....
        /*0154*/ 	.word	0x00001de0
        /*0158*/ 	.word	0x000000ff
        /*015c*/ 	.word	0x00026810
        /*0160*/ 	.short	0x010a
        /*0162*/ 	.byte	0x0a
	.zero		1


	//   ....[12]....
        /*0164*/ 	.word	0x00001e20
        /*0168*/ 	.word	0x000000ff
        /*016c*/ 	.word	0x00026810
        /*0170*/ 	.short	0x010a
        /*0172*/ 	.byte	0x0a
	.zero		1


	//   ....[13]....
        /*0174*/ 	.word	0x00002270
        /*0178*/ 	.word	0x000000ff
        /*017c*/ 	.word	0x00026830
        /*0180*/ 	.short	0x010a
        /*0182*/ 	.byte	0x0a
	.zero		1


	//   ....[14]....
        /*0184*/ 	.word	0x000022b0
        /*0188*/ 	.word	0x000000ff
        /*018c*/ 	.word	0x00026830
        /*0190*/ 	.short	0x010a
        /*0192*/ 	.byte	0x0a
	.zero		1


	//   ....[15]....
        /*0194*/ 	.word	0x000046a0
        /*0198*/ 	.word	0x000000ff
        /*019c*/ 	.word	0x00000000
        /*01a0*/ 	.short	0x0101
        /*01a2*/ 	.byte	0x0c
	.zero		1


	//   ....[16]....
        /*01a4*/ 	.word	0x00004950
        /*01a8*/ 	.word	0x000000ff
        /*01ac*/ 	.word	0x00000000
        /*01b0*/ 	.short	0x0101
        /*01b2*/ 	.byte	0x0a
	.zero		1


	//   ....[17]....
        /*01b4*/ 	.word	0x00008130
        /*01b8*/ 	.word	0x00000000
        /*01bc*/ 	.word	0x00026820
        /*01c0*/ 	.short	0x010a
        /*01c2*/ 	.byte	0x3f
	.zero		1


	//   ....[18]....
        /*01c4*/ 	.word	0x00008a00
        /*01c8*/ 	.word	0x00000000
        /*01cc*/ 	.word	0x00026840
        /*01d0*/ 	.short	0x010a
        /*01d2*/ 	.byte	0x3f
	.zero		1


	//   ....[19]....
        /*01d4*/ 	.word	0x00008d10
        /*01d8*/ 	.word	0x00000000
        /*01dc*/ 	.word	0x00026828
        /*01e0*/ 	.short	0x010a
        /*01e2*/ 	.byte	0x3f
	.zero		1


	//   ....[20]....
        /*01e4*/ 	.word	0x00008fb0
        /*01e8*/ 	.word	0x00000000
        /*01ec*/ 	.word	0x00026848
        /*01f0*/ 	.short	0x010a
        /*01f2*/ 	.byte	0x3f
	.zero		1


	//   ....[21]....
        /*01f4*/ 	.word	0x000092a0
        /*01f8*/ 	.word	0x00000000
        /*01fc*/ 	.word	0x00026820
        /*0200*/ 	.short	0x010a
        /*0202*/ 	.byte	0x3f
	.zero		1


	//   ....[22]....
        /*0204*/ 	.word	0x000095a0
        /*0208*/ 	.word	0x00000000
        /*020c*/ 	.word	0x00026840
        /*0210*/ 	.short	0x010a
        /*0212*/ 	.byte	0x3f
	.zero		1


	//   ....[23]....
        /*0214*/ 	.word	0x00009890
        /*0218*/ 	.word	0x00000000
        /*021c*/ 	.word	0x00026828
        /*0220*/ 	.short	0x010a
        /*0222*/ 	.byte	0x3f
	.zero		1


	//   ....[24]....
        /*0224*/ 	.word	0x00009b80
        /*0228*/ 	.word	0x00000003
        /*022c*/ 	.word	0x00026840
        /*0230*/ 	.short	0x010a
        /*0232*/ 	.byte	0x3f
	.zero		1


	//   ....[25]....
        /*0234*/ 	.word	0x0000a040
        /*0238*/ 	.word	0x00000006
        /*023c*/ 	.word	0x00000000
        /*0240*/ 	.short	0x010a
        /*0242*/ 	.byte	0x3f
	.zero		1


	//   ....[26]....
        /*0244*/ 	.word	0x0000a0a0
        /*0248*/ 	.word	0x00000003
        /*024c*/ 	.word	0x00000000
        /*0250*/ 	.short	0x010a
        /*0252*/ 	.byte	0x3f
	.zero		1


	//   ....[27]....
        /*0254*/ 	.word	0x0000a100
        /*0258*/ 	.word	0x00000000
        /*025c*/ 	.word	0x00000000
        /*0260*/ 	.short	0x010a
        /*0262*/ 	.byte	0x3f
	.zero		1


	//   ....[28]....
        /*0264*/ 	.word	0x0000a130
        /*0268*/ 	.word	0x00000003
        /*026c*/ 	.word	0x00000000
        /*0270*/ 	.short	0x010a
        /*0272*/ 	.byte	0x3f
	.zero		1


	//   ....[29]....
        /*0274*/ 	.word	0x0000a210
        /*0278*/ 	.word	0x00000012
        /*027c*/ 	.word	0x00026800
        /*0280*/ 	.short	0x010a
        /*0282*/ 	.byte	0x3f
	.zero		1


	//   ....[30]....
        /*0284*/ 	.word	0x0000a270
        /*0288*/ 	.word	0x00000005
        /*028c*/ 	.word	0x00026810
        /*0290*/ 	.short	0x010a
        /*0292*/ 	.byte	0x3f
	.zero		1


	//   ....[31]....
        /*0294*/ 	.word	0x0000a2d0
        /*0298*/ 	.word	0x00000079
        /*029c*/ 	.word	0x00026830
        /*02a0*/ 	.short	0x010a
        /*02a2*/ 	.byte	0x3f
	.zero		1


	//   ....[32]....
        /*02a4*/ 	.word	0x0000a320
        /*02a8*/ 	.word	0x00000000
        /*02ac*/ 	.word	0x00026820
        /*02b0*/ 	.short	0x010a
        /*02b2*/ 	.byte	0x3f
	.zero		1


	//   ....[33]....
        /*02b4*/ 	.word	0x0000a370
        /*02b8*/ 	.word	0x00000000
        /*02bc*/ 	.word	0x00026840
        /*02c0*/ 	.short	0x010a
        /*02c2*/ 	.byte	0x3f
	.zero		1


	//   ....[34]....
        /*02c4*/ 	.word	0x0000a3c0
        /*02c8*/ 	.word	0x00000000
        /*02cc*/ 	.word	0x00026828
        /*02d0*/ 	.short	0x010a
        /*02d2*/ 	.byte	0x3f
	.zero		1


	//   ....[35]....
        /*02d4*/ 	.word	0x0000a410
        /*02d8*/ 	.word	0x00000000
        /*02dc*/ 	.word	0x00026848
        /*02e0*/ 	.short	0x010a
        /*02e2*/ 	.byte	0x3f
	.zero		1


	//   ....[36]....
        /*02e4*/ 	.word	0x0000a470
        /*02e8*/ 	.word	0x00000000
        /*02ec*/ 	.word	0x00026820
        /*02f0*/ 	.short	0x010a
        /*02f2*/ 	.byte	0x3f
	.zero		1


	//   ....[37]....
        /*02f4*/ 	.word	0x0000a4c0
        /*02f8*/ 	.word	0x00000000
        /*02fc*/ 	.word	0x00026840
        /*0300*/ 	.short	0x010a
        /*0302*/ 	.byte	0x3f
	.zero		1


	//   ....[38]....
        /*0304*/ 	.word	0x0000a510
        /*0308*/ 	.word	0x00000000
        /*030c*/ 	.word	0x00026828
        /*0310*/ 	.short	0x010a
        /*0312*/ 	.byte	0x3f
	.zero		1


	//   ....[39]....
        /*0314*/ 	.word	0x0000a560
        /*0318*/ 	.word	0x00000003
        /*031c*/ 	.word	0x00026840
        /*0320*/ 	.short	0x010a
        /*0322*/ 	.byte	0x3f
	.zero		1


	//   ....[40]....
        /*0324*/ 	.word	0x0000a640
        /*0328*/ 	.word	0x00000006
        /*032c*/ 	.word	0x00000000
        /*0330*/ 	.short	0x010a
        /*0332*/ 	.byte	0x3f
	.zero		1


	//   ....[41]....
        /*0334*/ 	.word	0x0000a690
        /*0338*/ 	.word	0x00000003
        /*033c*/ 	.word	0x00000000
        /*0340*/ 	.short	0x010a
        /*0342*/ 	.byte	0x3f
	.zero		1


	//   ....[42]....
        /*0344*/ 	.word	0x0000a6e0
        /*0348*/ 	.word	0x00000000
        /*034c*/ 	.word	0x00000000
        /*0350*/ 	.short	0x010a
        /*0352*/ 	.byte	0x3f
	.zero		1


	//----- nvinfo : EIATTR_NUM_MBARRIERS
	.align		4
.L_305:
        /*0354*/ 	.byte	0x03, 0x38
        /*0356*/ 	.short	0x0009


	//----- nvinfo : EIATTR_EXIT_INSTR_OFFSETS
	.align		4
        /*0358*/ 	.byte	0x04, 0x1c
        /*035a*/ 	.short	(.L_307 - .L_306)


	//   ....[0]....
.L_306:
        /*035c*/ 	.word	0x0000a180


	//----- nvinfo : EIATTR_MAX_THREADS
	.align		4
.L_307:
        /*0360*/ 	.byte	0x04, 0x05
        /*0362*/ 	.short	(.L_309 - .L_308)
.L_308:
        /*0364*/ 	.word	0x00000180
        /*0368*/ 	.word	0x00000001
        /*036c*/ 	.word	0x00000001


	//----- nvinfo : EIATTR_CRS_STACK_SIZE
	.align		4
.L_309:
        /*0370*/ 	.byte	0x04, 0x1e
        /*0372*/ 	.short	(.L_311 - .L_310)
.L_310:
        /*0374*/ 	.word	0x00000000


	//----- nvinfo : EIATTR_CBANK_PARAM_SIZE
	.align		4
.L_311:
        /*0378*/ 	.byte	0x03, 0x19
        /*037a*/ 	.short	0x06f0


	//----- nvinfo : EIATTR_PARAM_CBANK
	.align		4
        /*037c*/ 	.byte	0x04, 0x0a
        /*037e*/ 	.short	(.L_313 - .L_312)
	.align		4
.L_312:
        /*0380*/ 	.word	index@(.nv.constant0._ZN7cutlass13device_kernelIN5flash11enable_sm90INS1_16FlashAttnBwdSm90INS1_25CollectiveMainloopBwdSm90ILi2ELi2ELi2EN4cute5tupleIJNS5_1CILi1EEES8_S8_EEENS6_IJNS7_ILi64EEENS7_ILi128EEENS7_ILi96EEEEEENS_6half_tEfNS_4arch4Sm90ELb0ELb0ELb1ELb1ELb0ELb1ELb0ELb0ELi2ELi1ELi2ELi1ELb1EEENS1_21CollectiveEpilogueBwdISD_SE_SG_Li256ELb1ELb0ELi1EEENS1_19SingleTileSchedulerILb1ELb0ELb0ELi128EEEEEEEEEvNT_6ParamsE)
        /*0384*/ 	.short	0x0210
        /*0386*/ 	.short	0x06f0


	//----- nvinfo : EIATTR_SW_WAR
	.align		4
.L_313:
        /*0388*/ 	.byte	0x04, 0x36
        /*038a*/ 	.short	(.L_315 - .L_314)
.L_314:
        /*038c*/ 	.word	0x00000008
.L_315:


//--------------------- .nv.info._ZN7cutlass13device_kernelIN5flash11enable_sm90INS1_16FlashAttnBwdSm90INS1_25CollectiveMainloopBwdSm90ILi2ELi2ELi2EN4cute5tupleIJNS5_1CILi1EEES8_S8_EEENS6_IJNS7_ILi64EEENS7_ILi128EEENS7_ILi96EEEEEENS_6half_tEfNS_4arch4Sm90ELb0ELb0ELb1ELb1ELb1ELb1ELb0ELb0ELi2ELi1ELi2ELi1ELb1EEENS1_21CollectiveEpilogueBwdISD_SE_SG_Li256ELb1ELb0ELi1EEENS1_19SingleTileSchedulerILb1ELb0ELb0ELi128EEEEEEEEEvNT_6ParamsE --------------------------
	.section	.nv.info._ZN7cutlass13device_kernelIN5flash11enable_sm90INS1_16FlashAttnBwdSm90INS1_25CollectiveMainloopBwdSm90ILi2ELi2ELi2EN4cute5tupleIJNS5_1CILi1EEES8_S8_EEENS6_IJNS7_ILi64EEENS7_ILi128EEENS7_ILi96EEEEEENS_6half_tEfNS_4arch4Sm90ELb0ELb0ELb1ELb1ELb1ELb1ELb0ELb0ELi2ELi1ELi2ELi1ELb1EEENS1_21CollectiveEpilogueBwdISD_SE_SG_Li256ELb1ELb0ELi1EEENS1_19SingleTileSchedulerILb1ELb0ELb0ELi128EEEEEEEEEvNT_6ParamsE,"",@"SHT_CUDA_INFO"
	.sectionflags	@""
	.align	4


	//----- nvinfo : EIATTR_CUDA_API_VERSION
	.align		4
        /*0000*/ 	.byte	0x04, 0x37
        /*0002*/ 	.short	(.L_317 - .L_316)
.L_316:
        /*0004*/ 	.word	0x00000082


	//----- nvinfo : EIATTR_KPARAM_INFO
	.align		4
.L_317:
        /*0008*/ 	.byte	0x04, 0x17
        /*000a*/ 	.short	(.L_319 - .L_318)
.L_318:
        /*000c*/ 	.word	0x00000000
        /*0010*/ 	.short	0x0000
        /*0012*/ 	.short	0x0070
        /*0014*/ 	.byte	0x00, 0xf0, 0x01, 0x1a


	//----- nvinfo : EIATTR_SPARSE_MMA_MASK
	.align		4
.L_319:
        /*0018*/ 	.byte	0x03, 0x50
        /*001a*/ 	.short	0x0000


	//----- nvinfo : EIATTR_MAXREG_COUNT
	.align		4
        /*001c*/ 	.byte	0x03, 0x1b
        /*001e*/ 	.short	0x00a8


	//----- nvinfo : EIATTR_NUM_BARRIERS
	.align		4
        /*0020*/ 	.byte	0x02, 0x4c
        /*0022*/ 	.byte	0x10
	.zero		1


	//----- nvinfo : EIATTR_EXTERNS
	.align		4
        /*0024*/ 	.byte	0x04, 0x0f
        /*0026*/ 	.short	(.L_321 - .L_320)


	//   ....[0]....
	.align		4
.L_320:
        /*0028*/ 	.word	index@(__assertfail)


	//----- nvinfo : EIATTR_MERCURY_ISA_VERSION
	.align		4
.L_321:
        /*002c*/ 	.byte	0x03, 0x5f
        /*002e*/ 	.short	0x0101


	//----- nvinfo : EIATTR_INT_WARP_WIDE_INSTR_OFFSETS
	.align		4
        /*0030*/ 	.byte	0x04, 0x31
        /*0032*/ 	.short	(.L_323 - .L_322)


	//   ....[0]....
.L_322:
        /*0034*/ 	.word	0x00000180


	//   ....[1]....
        /*0038*/ 	.word	0x000001b0


	//   ....[2]....
        /*003c*/ 	.word	0x000075d0


	//   ....[3]....
        /*0040*/ 	.word	0x00007a40


	//   ....[4]....
        /*0044*/ 	.word	0x00008010


	//----- nvinfo : EIATTR_COOP_GROUP_MASK_REGIDS
	.align		4
.L_323:
        /*0048*/ 	.byte	0x04, 0x29
        /*004a*/ 	.short	(.L_325 - .L_324)


	//   ....[0]....
.L_324:
        /*004c*/ 	.word	0xffffffff


	//   ....[1]....
        /*0050*/ 	.word	0xffffffff


	//   ....[2]....
        /*0054*/ 	.word	0xffffffff


	//   ....[3]....
        /*0058*/ 	.word	0xffffffff


	//   ....[4]....
        /*005c*/ 	.word	0xffffffff


	//   ....[5]....
        /*0060*/ 	.word	0xffffffff


	//   ....[6]....
        /*0064*/ 	.word	0xffffffff


	//   ....[7]....
        /*0068*/ 	.word	0xffffffff


	//   ....[8]....
        /*006c*/ 	.word	0xffffffff


	//   ....[9]....
        /*0070*/ 	.word	0xffffffff


	//   ....[10]....
        /*0074*/ 	.word	0xffffffff


	//   ....[11]....
        /*0078*/ 	.word	0xffffffff


	//   ....[12]....
        /*007c*/ 	.word	0xffffffff


	//   ....[13]....
        /*0080*/ 	.word	0x0500000f


	//   ....[14]....
        /*0084*/ 	.word	0x0500000f


	//   ....[15]....
        /*0088*/ 	.word	0x0500000f


	//   ....[16]....
        /*008c*/ 	.word	0x0500000f


	//----- nvinfo : EIATTR_COOP_GROUP_INSTR_OFFSETS
	.align		4
.L_325:
        /*0090*/ 	.byte	0x04, 0x28
        /*0092*/ 	.short	(.L_327 - .L_326)


	//   ....[0]....
.L_326:
        /*0094*/ 	.word	0x00000050


	//   ....[1]....
        /*0098*/ 	.word	0x00000190


	//   ....[2]....
        /*009c*/ 	.word	0x000001e0


	//   ....[3]....
        /*00a0*/ 	.word	0x000003d0


	//   ....[4]....
        /*00a4*/ 	.word	0x00000600


	//   ....[5]....
        /*00a8*/ 	.word	0x00001360


	//   ....[6]....
        /*00ac*/ 	.word	0x000068a0


	//   ....[7]....
        /*00b0*/ 	.word	0x00007270


	//   ....[8]....
        /*00b4*/ 	.word	0x00007500


	//   ....[9]....
        /*00b8*/ 	.word	0x00007740


	//   ....[10]....
        /*00bc*/ 	.word	0x00007970


	//   ....[11]....
        /*00c0*/ 	.word	0x00007c20


	//   ....[12]....
        /*00c4*/ 	.word	0x00007f50


	//   ....[13]....
        /*00c8*/ 	.word	0x0000aa30


	//   ....[14]....
        /*00cc*/ 	.word	0x0000aba0


	//   ....[15]....
        /*00d0*/ 	.word	0x0000ac10


	//   ....[16]....
        /*00d4*/ 	.word	0x0000ac80


	//----- nvinfo : EIATTR_REG_RECONFIG
	.align		4
.L_327:
        /*00d8*/ 	.byte	0x01, 0x54
	.zero		2


	//----- nvinfo : EIATTR_SYSCALL_OFFSETS
	.align		4
        /*00dc*/ 	.byte	0x04, 0x46
        /*00de*/ 	.short	(.L_329 - .L_328)


	//   ....[0]....
.L_328:
        /*00e0*/ 	.word	0x00000fc0


	//   ....[1]....
        /*00e4*/ 	.word	0x000010b0


	//   ....[2]....
        /*00e8*/ 	.word	0x00001210


	//   ....[3]....
        /*00ec*/ 	.word	0x00001300


	//   ....[4]....
        /*00f0*/ 	.word	0x00001570


	//----- nvinfo : EIATTR_MBARRIER_INSTR_OFFSETS
	.align		4
.L_329:
        /*00f4*/ 	.byte	0x04, 0x39
        /*00f6*/ 	.short	(.L_331 - .L_330)


	//   ....[0]....
.L_330:
        /*00f8*/ 	.word	0x00000280
        /*00fc*/ 	.word	0x000000ff
        /*0100*/ 	.word	0x00026800
        /*0104*/ 	.short	0x0100
        /*0106*/ 	.byte	0x06
	.zero		1


	//   ....[1]....
        /*0108*/ 	.word	0x00000380
        /*010c*/ 	.word	0x000000ff
        /*0110*/ 	.word	0x00026810
        /*0114*/ 	.short	0x0100
        /*0116*/ 	.byte	0x08
	.zero		1


	//   ....[2]....
        /*0118*/ 	.word	0x00000390
        /*011c*/ 	.word	0x000000ff
        /*0120*/ 	.word	0x00026820
        /*0124*/ 	.short	0x0100
        /*0126*/ 	.byte	0x08
	.zero		1


	//   ....[3]....
        /*0128*/ 	.word	0x000003a0
        /*012c*/ 	.word	0x000000ff
        /*0130*/ 	.word	0x00026818
        /*0134*/ 	.short	0x0100
        /*0136*/ 	.byte	0x08
	.zero		1


	//   ....[4]....
        /*0138*/ 	.word	0x000003b0
        /*013c*/ 	.word	0x000000ff
        /*0140*/ 	.word	0x00026828
        /*0144*/ 	.short	0x0100
        /*0146*/ 	.byte	0x08
	.zero		1


	//   ....[5]....
        /*0148*/ 	.word	0x000004e0
        /*014c*/ 	.word	0x000000ff
        /*0150*/ 	.word	0x00026830
        /*0154*/ 	.short	0x0100
        /*0156*/ 	.byte	0x08
	.zero		1


	//   ....[6]....
        /*0158*/ 	.word	0x000004f0
        /*015c*/ 	.word	0x000000ff
        /*0160*/ 	.word	0x00026840
        /*0164*/ 	.short	0x0100
        /*0166*/ 	.byte	0x08
	.zero		1


	//   ....[7]....
        /*0168*/ 	.word	0x00000500
        /*016c*/ 	.word	0x000000ff
        /*0170*/ 	.word	0x00026838
        /*0174*/ 	.short	0x0100
        /*0176*/ 	.byte	0x08
	.zero		1


	//   ....[8]....
        /*0178*/ 	.word	0x00000510
        /*017c*/ 	.word	0x000000ff
        /*0180*/ 	.word	0x00026848
        /*0184*/ 	.short	0x0100
        /*0186*/ 	.byte	0x08
	.zero		1


	//   ....[9]....
        /*0188*/ 	.word	0x000013a0
        /*018c*/ 	.word	0x00000012
        /*0190*/ 	.word	0x00026800
        /*0194*/ 	.short	0x010a
        /*0196*/ 	.byte	0x3f
	.zero		1


	//   ....[10]....
        /*0198*/ 	.word	0x00001430
        /*019c*/ 	.word	0x00000012
        /*01a0*/ 	.word	0x00026800
        /*01a4*/ 	.short	0x010a
        /*01a6*/ 	.byte	0x3f
	.zero		1


	//   ....[11]....
        /*01a8*/ 	.word	0x00001de0
        /*01ac*/ 	.word	0x000000ff
        /*01b0*/ 	.word	0x00026810
        /*01b4*/ 	.short	0x010a
        /*01b6*/ 	.byte	0x0a
	.zero		1


	//   ....[12]....
        /*01b8*/ 	.word	0x00001e20
        /*01bc*/ 	.word	0x000000ff
        /*01c0*/ 	.word	0x00026810
        /*01c4*/ 	.short	0x010a
        /*01c6*/ 	.byte	0x0a
	.zero		1


	//   ....[13]....
        /*01c8*/ 	.word	0x00002270
        /*01cc*/ 	.word	0x000000ff
        /*01d0*/ 	.word	0x00026830
        /*01d4*/ 	.short	0x010a
        /*01d6*/ 	.byte	0x0a
	.zero		1


	//   ....[14]....
        /*01d8*/ 	.word	0x000022b0
        /*01dc*/ 	.word	0x000000ff
        /*01e0*/ 	.word	0x00026830
        /*01e4*/ 	.short	0x010a
        /*01e6*/ 	.byte	0x0a
	.zero		1


	//   ....[15]....
        /*01e8*/ 	.word	0x000046a0
        /*01ec*/ 	.word	0x000000ff
        /*01f0*/ 	.word	0x00000000
        /*01f4*/ 	.short	0x0101
        /*01f6*/ 	.byte	0x0c
	.zero		1


	//   ....[16]....
        /*01f8*/ 	.word	0x00004950
        /*01fc*/ 	.word	0x000000ff
        /*0200*/ 	.word	0x00000000
        /*0204*/ 	.short	0x0101
        /*0206*/ 	.byte	0x0a
	.zero		1


	//   ....[17]....
        /*0208*/ 	.word	0x00008980
        /*020c*/ 	.word	0x00000000
        /*0210*/ 	.word	0x00026820
        /*0214*/ 	.short	0x010a
        /*0216*/ 	.byte	0x3f
	.zero		1


	//   ....[18]....
        /*0218*/ 	.word	0x00009250
        /*021c*/ 	.word	0x00000000
        /*0220*/ 	.word	0x00026840
        /*0224*/ 	.short	0x010a
        /*0226*/ 	.byte	0x3f
	.zero		1


	//   ....[19]....
        /*0228*/ 	.word	0x00009560
        /*022c*/ 	.word	0x00000000
        /*0230*/ 	.word	0x00026828
        /*0234*/ 	.short	0x010a
        /*0236*/ 	.byte	0x3f
	.zero		1


	//   ....[20]....
        /*0238*/ 	.word	0x00009800
        /*023c*/ 	.word	0x00000000
        /*0240*/ 	.word	0x00026848
        /*0244*/ 	.short	0x010a
        /*0246*/ 	.byte	0x3f
	.zero		1


	//   ....[21]....
        /*0248*/ 	.word	0x00009af0
        /*024c*/ 	.word	0x00000000
        /*0250*/ 	.word	0x00026820
        /*0254*/ 	.short	0x010a
        /*0256*/ 	.byte	0x3f
	.zero		1


	//   ....[22]....
        /*0258*/ 	.word	0x00009df0
        /*025c*/ 	.word	0x00000000
        /*0260*/ 	.word	0x00026840
        /*0264*/ 	.short	0x010a
        /*0266*/ 	.byte	0x3f
	.zero		1


	//   ....[23]....
        /*0268*/ 	.word	0x0000a0e0
        /*026c*/ 	.word	0x00000000
        /*0270*/ 	.word	0x00026828
        /*0274*/ 	.short	0x010a
        /*0276*/ 	.byte	0x3f
	.zero		1


	//   ....[24]....
        /*0278*/ 	.word	0x0000a3d0
        /*027c*/ 	.word	0x00000003
        /*0280*/ 	.word	0x00026840
        /*0284*/ 	.short	0x010a
        /*0286*/ 	.byte	0x3f
	.zero		1


	//   ....[25]....
        /*0288*/ 	.word	0x0000a890
        /*028c*/ 	.word	0x00000006
        /*0290*/ 	.word	0x00000000
        /*0294*/ 	.short	0x010a
        /*0296*/ 	.byte	0x3f
	.zero		1


	//   ....[26]....
        /*0298*/ 	.word	0x0000a8f0
        /*029c*/ 	.word	0x00000003
        /*02a0*/ 	.word	0x00000000
        /*02a4*/ 	.short	0x010a
        /*02a6*/ 	.byte	0x3f
	.zero		1


	//   ....[27]....
        /*02a8*/ 	.word	0x0000a950
        /*02ac*/ 	.word	0x00000000
        /*02b0*/ 	.word	0x00000000
        /*02b4*/ 	.short	0x010a
        /*02b6*/ 	.byte	0x3f
	.zero		1


	//   ....[28]....
        /*02b8*/ 	.word	0x0000a980
        /*02bc*/ 	.word	0x00000003
        /*02c0*/ 	.word	0x00000000
        /*02c4*/ 	.short	0x010a
        /*02c6*/ 	.byte	0x3f
	.zero		1


	//   ....[29]....
        /*02c8*/ 	.word	0x0000aa60
        /*02cc*/ 	.word	0x00000012
        /*02d0*/ 	.word	0x00026800
        /*02d4*/ 	.short	0x010a
        /*02d6*/ 	.byte	0x3f
	.zero		1


	//   ....[30]....
        /*02d8*/ 	.word	0x0000aac0
        /*02dc*/ 	.word	0x00000005
        /*02e0*/ 	.word	0x00026810
        /*02e4*/ 	.short	0x010a
        /*02e6*/ 	.byte	0x3f
	.zero		1


	//   ....[31]....
        /*02e8*/ 	.word	0x0000ab20
        /*02ec*/ 	.word	0x00000079
        /*02f0*/ 	.word	0x00026830
        /*02f4*/ 	.short	0x010a
        /*02f6*/ 	.byte	0x3f
	.zero		1


	//   ....[32]....
        /*02f8*/ 	.word	0x0000acc0
        /*02fc*/ 	.word	0x00000000
        /*0300*/ 	.word	0x00026820
        /*0304*/ 	.short	0x010a
        /*0306*/ 	.byte	0x3f
	.zero		1


	//   ....[33]....
        /*0308*/ 	.word	0x0000ad10
        /*030c*/ 	.word	0x00000000
        /*0310*/ 	.word	0x00026840
        /*0314*/ 	.short	0x010a
        /*0316*/ 	.byte	0x3f
	.zero		1


	//   ....[34]....
        /*0318*/ 	.word	0x0000ad60
        /*031c*/ 	.word	0x00000000
        /*0320*/ 	.word	0x00026828
        /*0324*/ 	.short	0x010a
        /*0326*/ 	.byte	0x3f
	.zero		1


	//   ....[35]....
        /*0328*/ 	.word	0x0000adb0
        /*032c*/ 	.word	0x00000000
        /*0330*/ 	.word	0x00026848
        /*0334*/ 	.short	0x010a
        /*0336*/ 	.byte	0x3f
	.zero		1


	//   ....[36]....
        /*0338*/ 	.word	0x0000ae10
        /*033c*/ 	.word	0x00000000
        /*0340*/ 	.word	0x00026820
        /*0344*/ 	.short	0x010a
        /*0346*/ 	.byte	0x3f
	.zero		1


	//   ....[37]....
        /*0348*/ 	.word	0x0000ae60
        /*034c*/ 	.word	0x00000000
        /*0350*/ 	.word	0x00026840
        /*0354*/ 	.short	0x010a
        /*0356*/ 	.byte	0x3f
	.zero		1


	//   ....[38]....
        /*0358*/ 	.word	0x0000aeb0
        /*035c*/ 	.word	0x00000000
        /*0360*/ 	.word	0x00026828
        /*0364*/ 	.short	0x010a
        /*0366*/ 	.byte	0x3f
	.zero		1


	//   ....[39]....
        /*0368*/ 	.word	0x0000af00
        /*036c*/ 	.word	0x00000003
        /*0370*/ 	.word	0x00026840
        /*0374*/ 	.short	0x010a
        /*0376*/ 	.byte	0x3f
	.zero		1


	//   ....[40]....
        /*0378*/ 	.word	0x0000afe0
        /*037c*/ 	.word	0x00000006
        /*0380*/ 	.word	0x00000000
        /*0384*/ 	.short	0x010a
        /*0386*/ 	.byte	0x3f
	.zero		1


	//   ....[41]....
        /*0388*/ 	.word	0x0000b030
        /*038c*/ 	.word	0x00000003
        /*0390*/ 	.word	0x00000000
        /*0394*/ 	.short	0x010a
        /*0396*/ 	.byte	0x3f
	.zero		1


	//   ....[42]....
        /*0398*/ 	.word	0x0000b080
        /*039c*/ 	.word	0x00000000
        /*03a0*/ 	.word	0x00000000
        /*03a4*/ 	.short	0x010a
        /*03a6*/ 	.byte	0x3f
	.zero		1


	//----- nvinfo : EIATTR_NUM_MBARRIERS
	.align		4
.L_331:
        /*03a8*/ 	.byte	0x03, 0x38
        /*03aa*/ 	.short	0x0009


	//----- nvinfo : EIATTR_EXIT_INSTR_OFFSETS
	.align		4
        /*03ac*/ 	.byte	0x04, 0x1c
        /*03ae*/ 	.short	(.L_333 - .L_332)


	//   ....[0]....
.L_332:
        /*03b0*/ 	.word	0x0000a9d0


	//----- nvinfo : EIATTR_MAX_THREADS
	.align		4
.L_333:
        /*03b4*/ 	.byte	0x04, 0x05
        /*03b6*/ 	.short	(.L_335 - .L_334)
.L_334:
        /*03b8*/ 	.word	0x00000180
        /*03bc*/ 	.word	0x00000001
        /*03c0*/ 	.word	0x00000001


	//----- nvinfo : EIATTR_CRS_STACK_SIZE
	.align		4
.L_335:
        /*03c4*/ 	.byte	0x04, 0x1e
        /*03c6*/ 	.short	(.L_337 - .L_336)
.L_336:
        /*03c8*/ 	.word	0x00000000


	//----- nvinfo : EIATTR_CBANK_PARAM_SIZE
	.align		4
.L_337:
        /*03cc*/ 	.byte	0x03, 0x19
        /*03ce*/ 	.short	0x06f0


	//----- nvinfo : EIATTR_PARAM_CBANK
	.align		4
        /*03d0*/ 	.byte	0x04, 0x0a
        /*03d2*/ 	.short	(.L_339 - .L_338)
	.align		4
.L_338:
        /*03d4*/ 	.word	index@(.nv.constant0._ZN7cutlass13device_kernelIN5flash11enable_sm90INS1_16FlashAttnBwdSm90INS1_25CollectiveMainloopBwdSm90ILi2ELi2ELi2EN4cute5tupleIJNS5_1CILi1EEES8_S8_EEENS6_IJNS7_ILi64EEENS7_ILi128EEENS7_ILi96EEEEEENS_6half_tEfNS_4arch4Sm90ELb0ELb0ELb1ELb1ELb1ELb1ELb0ELb0ELi2ELi1ELi2ELi1ELb1EEENS1_21CollectiveEpilogueBwdISD_SE_SG_Li256ELb1ELb0ELi1EEENS1_19SingleTileSchedulerILb1ELb0ELb0ELi128EEEEEEEEEvNT_6ParamsE)
        /*03d8*/ 	.short	0x0210
        /*03da*/ 	.short	0x06f0


	//----- nvinfo : EIATTR_SW_WAR
	.align		4
.L_339:
        /*03dc*/ 	.byte	0x04, 0x36
        /*03de*/ 	.short	(.L_341 - .L_340)
.L_340:
        /*03e0*/ 	.word	0x00000008
.L_341:


//--------------------- .nv.info._ZN7cutlass13device_kernelIN5flash11enable_sm90INS1_16FlashAttnBwdSm90INS1_25CollectiveMainloopBwdSm90ILi2ELi2ELi2EN4cute5tupleIJNS5_1CILi1EEES8_S8_EEENS6_IJNS7_ILi64EEENS7_ILi128EEENS7_ILi96EEEEEENS_6half_tEfNS_4arch4Sm90ELb0ELb0ELb1ELb1ELb0ELb1ELb0ELb0ELi2ELi1ELi2ELi1ELb1EEENS1_24CollectiveEpilogueBwdGQAISD_fSG_Li256ELb1ELb0EEENS1_19SingleTileSchedulerILb1ELb0ELb0ELi128EEEEEEEEEvNT_6ParamsE --------------------------
	.section	.nv.info._ZN7cutlass13device_kernelIN5flash11enable_sm90INS1_16FlashAttnBwdSm90INS1_25CollectiveMainloopBwdSm90ILi2ELi2ELi2EN4cute5tupleIJNS5_1CILi1EEES8_S8_EEENS6_IJNS7_ILi64EEENS7_ILi128EEENS7_ILi96EEEEEENS_6half_tEfNS_4arch4Sm90ELb0ELb0ELb1ELb1ELb0ELb1ELb0ELb0ELi2ELi1ELi2ELi1ELb1EEENS1_24CollectiveEpilogueBwdGQAISD_fSG_Li256ELb1ELb0EEENS1_19SingleTileSchedulerILb1ELb0ELb0ELi128EEEEEEEEEvNT_6ParamsE,"",@"SHT_CUDA_INFO"
	.sectionflags	@""
	.align	4


	//----- nvinfo : EIATTR_CUDA_API_VERSION
	.align		4
        /*0000*/ 	.byte	0x04, 0x37
        /*0002*/ 	.short	(.L_343 - .L_342)
.L_342:
        /*0004*/ 	.word	0x00000082


	//----- nvinfo : EIATTR_KPARAM_INFO
	.align		4
.L_343:
        /*0008*/ 	.byte	0x04, 0x17
        /*000a*/ 	.short	(.L_345 - .L_344)
.L_344:
        /*000c*/ 	.word	0x00000000
        /*0010*/ 	.short	0x0000
        /*0012*/ 	.short	0x0070
        /*0014*/ 	.byte	0x00, 0xf0, 0x01, 0x1a


	//----- nvinfo : EIATTR_SPARSE_MMA_MASK
	.align		4
.L_345:
        /*0018*/ 	.byte	0x03, 0x50
        /*001a*/ 	.short	0x0000


	//----- nvinfo : EIATTR_MAXREG_COUNT
	.align		4
        /*001c*/ 	.byte	0x03, 0x1b
        /*001e*/ 	.short	0x00a8


	//----- nvinfo : EIATTR_NUM_BARRIERS
	.align		4
        /*0020*/ 	.byte	0x02, 0x4c
        /*0022*/ 	.byte	0x10
	.zero		1


	//----- nvinfo : EIATTR_EXTERNS
	.align		4
        /*0024*/ 	.byte	0x04, 0x0f
        /*0026*/ 	.short	(.L_347 - .L_346)


	//   ....[0]....
	.align		4
.L_346:
        /*0028*/ 	.word	index@(__assertfail)


	//----- nvinfo : EIATTR_MERCURY_ISA_VERSION
	.align		4
.L_347:
        /*002c*/ 	.byte	0x03, 0x5f
        /*002e*/ 	.short	0x0101


	//----- nvinfo : EIATTR_INT_WARP_WIDE_INSTR_OFFSETS
	.align		4
        /*0030*/ 	.byte	0x04, 0x31
        /*0032*/ 	.short	(.L_349 - .L_348)


	//   ....[0]....
.L_348:
        /*0034*/ 	.word	0x00000180


	//   ....[1]....
        /*0038*/ 	.word	0x000001b0


	//----- nvinfo : EIATTR_COOP_GROUP_MASK_REGIDS
	.align		4
.L_349:
        /*003c*/ 	.byte	0x04, 0x29
        /*003e*/ 	.short	(.L_351 - .L_350)


	//   ....[0]....
.L_350:
        /*0040*/ 	.word	0xffffffff


	//   ....[1]....
        /*0044*/ 	.word	0xffffffff


	//   ....[2]....
        /*0048*/ 	.word	0xffffffff


	//   ....[3]....
        /*004c*/ 	.word	0xffffffff


	//   ....[4]....
        /*0050*/ 	.word	0xffffffff


	//   ....[5]....
        /*0054*/ 	.word	0xffffffff


	//   ....[6]....
        /*0058*/ 	.word	0xffffffff


	//   ....[7]....
        /*005c*/ 	.word	0x0500000f


	//----- nvinfo : EIATTR_COOP_GROUP_INSTR_OFFSETS
	.align		4
.L_351:
        /*0060*/ 	.byte	0x04, 0x28
        /*0062*/ 	.short	(.L_353 - .L_352)


	//   ....[0]....
.L_352:
        /*0064*/ 	.word	0x00000050


	//   ....[1]....
        /*0068*/ 	.word	0x00000190


	//   ....[2]....
        /*006c*/ 	.word	0x000001e0


	//   ....[3]....
        /*0070*/ 	.word	0x000003d0


	//   ....[4]....
        /*0074*/ 	.word	0x00000600


	//   ....[5]....
        /*0078*/ 	.word	0x00001350


	//   ....[6]....
        /*007c*/ 	.word	0x00005630


	//   ....[7]....
        /*0080*/ 	.word	0x00008f70


	//----- nvinfo : EIATTR_REG_RECONFIG
	.align		4
.L_353:
        /*0084*/ 	.byte	0x01, 0x54
	.zero		2


	//----- nvinfo : EIATTR_SYSCALL_OFFSETS
	.align		4
        /*0088*/ 	.byte	0x04, 0x46
        /*008a*/ 	.short	(.L_355 - .L_354)


	//   ....[0]....
.L_354:
        /*008c*/ 	.word	0x00000fb0


	//   ....[1]....
        /*0090*/ 	.word	0x000010a0


	//   ....[2]....
        /*0094*/ 	.word	0x00001200


	//   ....[3]....
        /*0098*/ 	.word	0x000012f0


	//   ....[4]....
        /*009c*/ 	.word	0x00001560


	//----- nvinfo : EIATTR_MBARRIER_INSTR_OFFSETS
	.align		4
.L_355:
        /*00a0*/ 	.byte	0x04, 0x39
        /*00a2*/ 	.short	(.L_357 - .L_356)


	//   ....[0]....
.L_356:
        /*00a4*/ 	.word	0x00000280
        /*00a8*/ 	.word	0x000000ff
        /*00ac*/ 	.word	0x00026800
        /*00b0*/ 	.short	0x0100
        /*00b2*/ 	.byte	0x06
	.zero		1


	//   ....[1]....
        /*00b4*/ 	.word	0x00000380
        /*00b8*/ 	.word	0x000000ff
        /*00bc*/ 	.word	0x00026810
        /*00c0*/ 	.short	0x0100
        /*00c2*/ 	.byte	0x08
	.zero		1


	//   ....[2]....
        /*00c4*/ 	.word	0x00000390
        /*00c8*/ 	.word	0x000000ff
        /*00cc*/ 	.word	0x00026820
        /*00d0*/ 	.short	0x0100
        /*00d2*/ 	.byte	0x08
	.zero		1


	//   ....[3]....
        /*00d4*/ 	.word	0x000003a0
        /*00d8*/ 	.word	0x000000ff
        /*00dc*/ 	.word	0x00026818
        /*00e0*/ 	.short	0x0100
        /*00e2*/ 	.byte	0x08
	.zero		1


	//   ....[4]....
        /*00e4*/ 	.word	0x000003b0
        /*00e8*/ 	.word	0x000000ff
        /*00ec*/ 	.word	0x00026828
        /*00f0*/ 	.short	0x0100
        /*00f2*/ 	.byte	0x08
	.zero		1


	//   ....[5]....
        /*00f4*/ 	.word	0x000004e0
        /*00f8*/ 	.word	0x000000ff
        /*00fc*/ 	.word	0x00026830
        /*0100*/ 	.short	0x0100
        /*0102*/ 	.byte	0x08
	.zero		1


	//   ....[6]....
        /*0104*/ 	.word	0x000004f0
        /*0108*/ 	.word	0x000000ff
        /*010c*/ 	.word	0x00026840
        /*0110*/ 	.short	0x0100
        /*0112*/ 	.byte	0x08
	.zero		1


	//   ....[7]....
        /*0114*/ 	.word	0x00000500
        /*0118*/ 	.word	0x000000ff
        /*011c*/ 	.word	0x00026838
        /*0120*/ 	.short	0x0100
        /*0122*/ 	.byte	0x08
	.zero		1


	//   ....[8]....
        /*0124*/ 	.word	0x00000510
        /*0128*/ 	.word	0x000000ff
        /*012c*/ 	.word	0x00026848
        /*0130*/ 	.short	0x0100
        /*0132*/ 	.byte	0x08
	.zero		1


	//   ....[9]....
        /*0134*/ 	.word	0x00001390
        /*0138*/ 	.word	0x00000012
        /*013c*/ 	.word	0x00026800
        /*0140*/ 	.short	0x010a
        /*0142*/ 	.byte	0x3f
	.zero		1


	//   ....[10]....
        /*0144*/ 	.word	0x00001420
        /*0148*/ 	.word	0x00000012
        /*014c*/ 	.word	0x00026800
        /*0150*/ 	.short	0x010a
        /*0152*/ 	.byte	0x3f
	.zero		1


	//   ....[11]....
        /*0154*/ 	.word	0x00001dd0
        /*0158*/ 	.word	0x000000ff
        /*015c*/ 	.word	0x00026810
        /*0160*/ 	.short	0x010a
        /*0162*/ 	.byte	0x0a
	.zero		1


	//   ....[12]....
        /*0164*/ 	.word	0x00001e10
        /*0168*/ 	.word	0x000000ff
        /*016c*/ 	.word	0x00026810
        /*0170*/ 	.short	0x010a
        /*0172*/ 	.byte	0x0a
	.zero		1


	//   ....[13]....
        /*0174*/ 	.word	0x00002260
        /*0178*/ 	.word	0x000000ff
        /*017c*/ 	.word	0x00026830
        /*0180*/ 	.short	0x010a
        /*0182*/ 	.byte	0x0a
	.zero		1


	//   ....[14]....
        /*0184*/ 	.word	0x000022a0
        /*0188*/ 	.word	0x000000ff
        /*018c*/ 	.word	0x00026830
        /*0190*/ 	.short	0x010a
        /*0192*/ 	.byte	0x0a
	.zero		1


	//   ....[15]....
        /*0194*/ 	.word	0x00004690
        /*0198*/ 	.word	0x000000ff
        /*019c*/ 	.word	0x00000000
        /*01a0*/ 	.short	0x0101
        /*01a2*/ 	.byte	0x0c
	.zero		1


	//   ....[16]....
        /*01a4*/ 	.word	0x00004940
        /*01a8*/ 	.word	0x000000ff
        /*01ac*/ 	.word	0x00000000
        /*01b0*/ 	.short	0x0101
        /*01b2*/ 	.byte	0x0a
	.zero		1


	//   ....[17]....
        /*01b4*/ 	.word	0x00006ec0
        /*01b8*/ 	.word	0x00000000
        /*01bc*/ 	.word	0x00026820
        /*01c0*/ 	.short	0x010a
        /*01c2*/ 	.byte	0x3f
	.zero		1


	//   ....[18]....
        /*01c4*/ 	.word	0x00007790
        /*01c8*/ 	.word	0x00000000
        /*01cc*/ 	.word	0x00026840
        /*01d0*/ 	.short	0x010a
        /*01d2*/ 	.byte	0x3f
	.zero		1


	//   ....[19]....
        /*01d4*/ 	.word	0x00007aa0
        /*01d8*/ 	.word	0x00000000
        /*01dc*/ 	.word	0x00026828
        /*01e0*/ 	.short	0x010a
        /*01e2*/ 	.byte	0x3f
	.zero		1


	//   ....[20]....
        /*01e4*/ 	.word	0x00007d40
        /*01e8*/ 	.word	0x00000000
        /*01ec*/ 	.word	0x00026848
        /*01f0*/ 	.short	0x010a
        /*01f2*/ 	.byte	0x3f
	.zero		1


	//   ....[21]....
        /*01f4*/ 	.word	0x00008030
        /*01f8*/ 	.word	0x00000000
        /*01fc*/ 	.word	0x00026820
        /*0200*/ 	.short	0x010a
        /*0202*/ 	.byte	0x3f
	.zero		1


	//   ....[22]....
        /*0204*/ 	.word	0x00008330
        /*0208*/ 	.word	0x00000000
        /*020c*/ 	.word	0x00026840
        /*0210*/ 	.short	0x010a
        /*0212*/ 	.byte	0x3f
	.zero		1


	//   ....[23]....
        /*0214*/ 	.word	0x00008620
        /*0218*/ 	.word	0x00000000
        /*021c*/ 	.word	0x00026828
        /*0220*/ 	.short	0x010a
        /*0222*/ 	.byte	0x3f
	.zero		1


	//   ....[24]....
        /*0224*/ 	.word	0x00008910
        /*0228*/ 	.word	0x00000003
        /*022c*/ 	.word	0x00026840
        /*0230*/ 	.short	0x010a
        /*0232*/ 	.byte	0x3f
	.zero		1


	//   ....[25]....
        /*0234*/ 	.word	0x00008dd0
        /*0238*/ 	.word	0x00000006
        /*023c*/ 	.word	0x00000000
        /*0240*/ 	.short	0x010a
        /*0242*/ 	.byte	0x3f
	.zero		1


	//   ....[26]....
        /*0244*/ 	.word	0x00008e30
        /*0248*/ 	.word	0x00000003
        /*024c*/ 	.word	0x00000000
        /*0250*/ 	.short	0x010a
        /*0252*/ 	.byte	0x3f
	.zero		1


	//   ....[27]....
        /*0254*/ 	.word	0x00008e90
        /*0258*/ 	.word	0x00000000
        /*025c*/ 	.word	0x00000000
        /*0260*/ 	.short	0x010a
        /*0262*/ 	.byte	0x3f
	.zero		1


	//   ....[28]....
        /*0264*/ 	.word	0x00008ec0
        /*0268*/ 	.word	0x00000003
        /*026c*/ 	.word	0x00000000
        /*0270*/ 	.short	0x010a
        /*0272*/ 	.byte	0x3f
	.zero		1


	//   ....[29]....
        /*0274*/ 	.word	0x00008fa0
        /*0278*/ 	.word	0x00000012
        /*027c*/ 	.word	0x00026800
        /*0280*/ 	.short	0x010a
        /*0282*/ 	.byte	0x3f
	.zero		1


	//   ....[30]....
        /*0284*/ 	.word	0x00009000
        /*0288*/ 	.word	0x00000005
        /*028c*/ 	.word	0x00026810
        /*0290*/ 	.short	0x010a
        /*0292*/ 	.byte	0x3f
	.zero		1


	//   ....[31]....
        /*0294*/ 	.word	0x00009060
        /*0298*/ 	.word	0x00000079
        /*029c*/ 	.word	0x00026830
        /*02a0*/ 	.short	0x010a
        /*02a2*/ 	.byte	0x3f
	.zero		1


	//   ....[32]....
        /*02a4*/ 	.word	0x000090b0
        /*02a8*/ 	.word	0x00000000
        /*02ac*/ 	.word	0x00026820
        /*02b0*/ 	.short	0x010a
        /*02b2*/ 	.byte	0x3f
	.zero		1


	//   ....[33]....
        /*02b4*/ 	.word	0x00009100
        /*02b8*/ 	.word	0x00000000
        /*02bc*/ 	.word	0x00026840
        /*02c0*/ 	.short	0x010a
        /*02c2*/ 	.byte	0x3f
	.zero		1


	//   ....[34]....
        /*02c4*/ 	.word	0x00009150
        /*02c8*/ 	.word	0x00000000
        /*02cc*/ 	.word	0x00026828
        /*02d0*/ 	.short	0x010a
        /*02d2*/ 	.byte	0x3f
	.zero		1


	//   ....[35]....
        /*02d4*/ 	.word	0x000091a0
        /*02d8*/ 	.word	0x00000000
        /*02dc*/ 	.word	0x00026848
        /*02e0*/ 	.short	0x010a
        /*02e2*/ 	.byte	0x3f
	.zero		1


	//   ....[36]....
        /*02e4*/ 	.word	0x00009200
        /*02e8*/ 	.word	0x00000000
        /*02ec*/ 	.word	0x00026820
        /*02f0*/ 	.short	0x010a
        /*02f2*/ 	.byte	0x3f
	.zero		1


	//   ....[37]....
        /*02f4*/ 	.word	0x00009250
        /*02f8*/ 	.word	0x00000000
        /*02fc*/ 	.word	0x00026840
        /*0300*/ 	.short	0x010a
        /*0302*/ 	.byte	0x3f
	.zero		1


	//   ....[38]....
        /*0304*/ 	.word	0x000092a0
        /*0308*/ 	.word	0x00000000
        /*030c*/ 	.word	0x00026828
        /*0310*/ 	.short	0x010a
        /*0312*/ 	.byte	0x3f
	.zero		1


	//   ....[39]....
        /*0314*/ 	.word	0x000092f0
        /*0318*/ 	.word	0x00000003
        /*031c*/ 	.word	0x00026840
        /*0320*/ 	.short	0x010a
        /*0322*/ 	.byte	0x3f
	.zero		1


	//   ....[40]....
        /*0324*/ 	.word	0x000093d0
        /*0328*/ 	.word	0x00000006
        /*032c*/ 	.word	0x00000000
        /*0330*/ 	.short	0x010a
        /*0332*/ 	.byte	0x3f
	.zero		1


	//   ....[41]....
        /*0334*/ 	.word	0x00009420
        /*0338*/ 	.word	0x00000003
        /*033c*/ 	.word	0x00000000
        /*0340*/ 	.short	0x010a
        /*0342*/ 	.byte	0x3f
	.zero		1


	//   ....[42]....
        /*0344*/ 	.word	0x00009470
        /*0348*/ 	.word	0x00000000
        /*034c*/ 	.word	0x00000000
        /*0350*/ 	.short	0x010a
        /*0352*/ 	.byte	0x3f
	.zero		1


	//----- nvinfo : EIATTR_NUM_MBARRIERS
	.align		4
.L_357:
        /*0354*/ 	.byte	0x03, 0x38
        /*0356*/ 	.short	0x0009


	//----- nvinfo : EIATTR_EXIT_INSTR_OFFSETS
	.align		4
        /*0358*/ 	.byte	0x04, 0x1c
        /*035a*/ 	.short	(.L_359 - .L_358)


	//   ....[0]....
.L_358:
        /*035c*/ 	.word	0x00008f10


	//----- nvinfo : EIATTR_MAX_THREADS
	.align		4
.L_359:
        /*0360*/ 	.byte	0x04, 0x05
        /*0362*/ 	.short	(.L_361 - .L_360)
.L_360:
        /*0364*/ 	.word	0x00000180
        /*0368*/ 	.word	0x00000001
        /*036c*/ 	.word	0x00000001


	//----- nvinfo : EIATTR_CRS_STACK_SIZE
	.align		4
.L_361:
        /*0370*/ 	.byte	0x04, 0x1e
        /*0372*/ 	.short	(.L_363 - .L_362)
.L_362:
        /*0374*/ 	.word	0x00000000


	//----- nvinfo : EIATTR_CBANK_PARAM_SIZE
	.align		4
.L_363:
        /*0378*/ 	.byte	0x03, 0x19
        /*037a*/ 	.short	0x06f0


	//----- nvinfo : EIATTR_PARAM_CBANK
	.align		4
        /*037c*/ 	.byte	0x04, 0x0a
        /*037e*/ 	.short	(.L_365 - .L_364)
	.align		4
.L_364:
        /*0380*/ 	.word	index@(.nv.constant0._ZN7cutlass13device_kernelIN5flash11enable_sm90INS1_16FlashAttnBwdSm90INS1_25CollectiveMainloopBwdSm90ILi2ELi2ELi2EN4cute5tupleIJNS5_1CILi1EEES8_S8_EEENS6_IJNS7_ILi64EEENS7_ILi128EEENS7_ILi96EEEEEENS_6half_tEfNS_4arch4Sm90ELb0ELb0ELb1ELb1ELb0ELb1ELb0ELb0ELi2ELi1ELi2ELi1ELb1EEENS1_24CollectiveEpilogueBwdGQAISD_fSG_Li256ELb1ELb0EEENS1_19SingleTileSchedulerILb1ELb0ELb0ELi128EEEEEEEEEvNT_6ParamsE)
        /*0384*/ 	.short	0x0210
        /*0386*/ 	.short	0x06f0


	//----- nvinfo : EIATTR_SW_WAR
	.align		4
.L_365:
        /*0388*/ 	.byte	0x04, 0x36
        /*038a*/ 	.short	(.L_367 - .L_366)
.L_366:
        /*038c*/ 	.word	0x00000008
.L_367:


//--------------------- .nv.info._ZN7cutlass13device_kernelIN5flash11enable_sm90INS1_16FlashAttnBwdSm90INS1_25CollectiveMainloopBwdSm90ILi2ELi2ELi2EN4cute5tupleIJNS5_1CILi1EEES8_S8_EEENS6_IJNS7_ILi64EEENS7_ILi128EEENS7_ILi96EEEEEENS_6half_tEfNS_4arch4Sm90ELb0ELb0ELb1ELb1ELb1ELb1ELb0ELb0ELi2ELi1ELi2ELi1ELb1EEENS1_24CollectiveEpilogueBwdGQAISD_fSG_Li256ELb1ELb1EEENS1_19SingleTileSchedulerILb1ELb0ELb0ELi128EEEEEEEEEvNT_6ParamsE --------------------------
	.section	.nv.info._ZN7cutlass13device_kernelIN5flash11enable_sm90INS1_16FlashAttnBwdSm90INS1_25CollectiveMainloopBwdSm90ILi2ELi2ELi2EN4cute5tupleIJNS5_1CILi1EEES8_S8_EEENS6_IJNS7_ILi64EEENS7_ILi128EEENS7_ILi96EEEEEENS_6half_tEfNS_4arch4Sm90ELb0ELb0ELb1ELb1ELb1ELb1ELb0ELb0ELi2ELi1ELi2ELi1ELb1EEENS1_24CollectiveEpilogueBwdGQAISD_fSG_Li256ELb1ELb1EEENS1_19SingleTileSchedulerILb1ELb0ELb0ELi128EEEEEEEEEvNT_6ParamsE,"",@"SHT_CUDA_INFO"
	.sectionflags	@""
	.align	4


	//----- nvinfo : EIATTR_CUDA_API_VERSION
	.align		4
        /*0000*/ 	.byte	0x04, 0x37
        /*0002*/ 	.short	(.L_369 - .L_368)
.L_368:
        /*0004*/ 	.word	0x00000082


	//----- nvinfo : EIATTR_KPARAM_INFO
	.align		4
.L_369:
        /*0008*/ 	.byte	0x04, 0x17
        /*000a*/ 	.short	(.L_371 - .L_370)
.L_370:
        /*000c*/ 	.word	0x00000000
        /*0010*/ 	.short	0x0000
        /*0012*/ 	.short	0x0070
        /*0014*/ 	.byte	0x00, 0xf0, 0x01, 0x1a


	//----- nvinfo : EIATTR_SPARSE_MMA_MASK
	.align		4
.L_371:
        /*0018*/ 	.byte	0x03, 0x50
        /*001a*/ 	.short	0x0000


	//----- nvinfo : EIATTR_MAXREG_COUNT
	.align		4
        /*001c*/ 	.byte	0x03, 0x1b
        /*001e*/ 	.short	0x00a8


	//----- nvinfo : EIATTR_NUM_BARRIERS
	.align		4
        /*0020*/ 	.byte	0x02, 0x4c
        /*0022*/ 	.byte	0x10
	.zero		1


	//----- nvinfo : EIATTR_EXTERNS
	.align		4
        /*0024*/ 	.byte	0x04, 0x0f
        /*0026*/ 	.short	(.L_373 - .L_372)


	//   ....[0]....
	.align		4
.L_372:
        /*0028*/ 	.word	index@(__assertfail)


	//----- nvinfo : EIATTR_MERCURY_ISA_VERSION
	.align		4
.L_373:
        /*002c*/ 	.byte	0x03, 0x5f
        /*002e*/ 	.short	0x0101


	//----- nvinfo : EIATTR_INT_WARP_WIDE_INSTR_OFFSETS
	.align		4
        /*0030*/ 	.byte	0x04, 0x31
        /*0032*/ 	.short	(.L_375 - .L_374)


	//   ....[0]....
.L_374:
        /*0034*/ 	.word	0x00000180


	//   ....[1]....
        /*0038*/ 	.word	0x000001b0


	//   ....[2]....
        /*003c*/ 	.word	0x00006850


	//   ....[3]....
        /*0040*/ 	.word	0x00006cc0


	//   ....[4]....
        /*0044*/ 	.word	0x00007290


	//----- nvinfo : EIATTR_COOP_GROUP_MASK_REGIDS
	.align		4
.L_375:
        /*0048*/ 	.byte	0x04, 0x29
        /*004a*/ 	.short	(.L_377 - .L_376)


	//   ....[0]....
.L_376:
        /*004c*/ 	.word	0xffffffff


	//   ....[1]....
        /*0050*/ 	.word	0xffffffff


	//   ....[2]....
        /*0054*/ 	.word	0xffffffff


	//   ....[3]....
        /*0058*/ 	.word	0xffffffff


	//   ....[4]....
        /*005c*/ 	.word	0xffffffff


	//   ....[5]....
        /*0060*/ 	.word	0xffffffff


	//   ....[6]....
        /*0064*/ 	.word	0xffffffff


	//   ....[7]....
        /*0068*/ 	.word	0xffffffff


	//   ....[8]....
        /*006c*/ 	.word	0xffffffff


	//   ....[9]....
        /*0070*/ 	.word	0xffffffff


	//   ....[10]....
        /*0074*/ 	.word	0xffffffff


	//   ....[11]....
        /*0078*/ 	.word	0xffffffff


	//   ....[12]....
        /*007c*/ 	.word	0xffffffff


	//   ....[13]....
        /*0080*/ 	.word	0xffffffff


	//   ....[14]....
        /*0084*/ 	.word	0xffffffff


	//   ....[15]....
        /*0088*/ 	.word	0xffffffff


	//   ....[16]....
        /*008c*/ 	.word	0xffffffff


	//   ....[17]....
        /*0090*/ 	.word	0x0500000f


	//   ....[18]....
        /*0094*/ 	.word	0x0500000f


	//   ....[19]....
        /*0098*/ 	.word	0x0500000f


	//   ....[20]....
        /*009c*/ 	.word	0x0500000f


	//   ....[21]....
        /*00a0*/ 	.word	0x0500000f


	//   ....[22]....
        /*00a4*/ 	.word	0x0500000f


	//----- nvinfo : EIATTR_COOP_GROUP_INSTR_OFFSETS
	.align		4
.L_377:
        /*00a8*/ 	.byte	0x04, 0x28
        /*00aa*/ 	.short	(.L_379 - .L_378)


	//   ....[0]....
.L_378:
        /*00ac*/ 	.word	0x00000050


	//   ....[1]....
        /*00b0*/ 	.word	0x00000190


	//   ....[2]....
        /*00b4*/ 	.word	0x000001e0


	//   ....[3]....
        /*00b8*/ 	.word	0x000003d0


	//   ....[4]....
        /*00bc*/ 	.word	0x00000600


	//   ....[5]....
        /*00c0*/ 	.word	0x00001350


	//   ....[6]....
        /*00c4*/ 	.word	0x00005440


	//   ....[7]....
        /*00c8*/ 	.word	0x000055d0


	//   ....[8]....
        /*00cc*/ 	.word	0x00005880


	//   ....[9]....
        /*00d0*/ 	.word	0x00005a10


	//   ....[10]....
        /*00d4*/ 	.word	0x00005b20


	//   ....[11]....
        /*00d8*/ 	.word	0x000064f0


	//   ....[12]....
        /*00dc*/ 	.word	0x00006780


	//   ....[13]....
        /*00e0*/ 	.word	0x000069c0


	//   ....[14]....
        /*00e4*/ 	.word	0x00006bf0


	//   ....[15]....
        /*00e8*/ 	.word	0x00006ea0


	//   ....[16]....
        /*00ec*/ 	.word	0x000071d0


	//   ....[17]....
        /*00f0*/ 	.word	0x00009cb0


	//   ....[18]....
        /*00f4*/ 	.word	0x00009e20


	//   ....[19]....
        /*00f8*/ 	.word	0x00009e90


	//   ....[20]....
        /*00fc*/ 	.word	0x00009f00


	//   ....[21]....
        /*0100*/ 	.word	0x00009f70


	//   ....[22]....
        /*0104*/ 	.word	0x00009fe0


	//----- nvinfo : EIATTR_REG_RECONFIG
	.align		4
.L_379:
        /*0108*/ 	.byte	0x01, 0x54
	.zero		2


	//----- nvinfo : EIATTR_SYSCALL_OFFSETS
	.align		4
        /*010c*/ 	.byte	0x04, 0x46
        /*010e*/ 	.short	(.L_381 - .L_380)


	//   ....[0]....
.L_380:
        /*0110*/ 	.word	0x00000fb0


	//   ....[1]....
        /*0114*/ 	.word	0x000010a0


	//   ....[2]....
        /*0118*/ 	.word	0x00001200


	//   ....[3]....
        /*011c*/ 	.word	0x000012f0


	//   ....[4]....
        /*0120*/ 	.word	0x00001560


	//----- nvinfo : EIATTR_MBARRIER_INSTR_OFFSETS
	.align		4
.L_381:
        /*0124*/ 	.byte	0x04, 0x39
        /*0126*/ 	.short	(.L_383 - .L_382)


	//   ....[0]....
.L_382:
        /*0128*/ 	.word	0x00000280
        /*012c*/ 	.word	0x000000ff
        /*0130*/ 	.word	0x00026800
        /*0134*/ 	.short	0x0100
        /*0136*/ 	.byte	0x06
	.zero		1


	//   ....[1]....
        /*0138*/ 	.word	0x00000380
        /*013c*/ 	.word	0x000000ff
        /*0140*/ 	.word	0x00026810
        /*0144*/ 	.short	0x0100
        /*0146*/ 	.byte	0x08
	.zero		1


	//   ....[2]....
        /*0148*/ 	.word	0x00000390
        /*014c*/ 	.word	0x000000ff
        /*0150*/ 	.word	0x00026820
        /*0154*/ 	.short	0x0100
        /*0156*/ 	.byte	0x08
	.zero		1


	//   ....[3]....
        /*0158*/ 	.word	0x000003a0
        /*015c*/ 	.word	0x000000ff
        /*0160*/ 	.word	0x00026818
        /*0164*/ 	.short	0x0100
        /*0166*/ 	.byte	0x08
	.zero		1


	//   ....[4]....
        /*0168*/ 	.word	0x000003b0
        /*016c*/ 	.word	0x000000ff
        /*0170*/ 	.word	0x00026828
        /*0174*/ 	.short	0x0100
        /*0176*/ 	.byte	0x08
	.zero		1


	//   ....[5]....
        /*0178*/ 	.word	0x000004e0
        /*017c*/ 	.word	0x000000ff
        /*0180*/ 	.word	0x00026830
        /*0184*/ 	.short	0x0100
        /*0186*/ 	.byte	0x08
	.zero		1


	//   ....[6]....
        /*0188*/ 	.word	0x000004f0
        /*018c*/ 	.word	0x000000ff
        /*0190*/ 	.word	0x00026840
        /*0194*/ 	.short	0x0100
        /*0196*/ 	.byte	0x08
	.zero		1


	//   ....[7]....
        /*0198*/ 	.word	0x00000500
        /*019c*/ 	.word	0x000000ff
        /*01a0*/ 	.word	0x00026838
        /*01a4*/ 	.short	0x0100
        /*01a6*/ 	.byte	0x08
	.zero		1


	//   ....[8]....
        /*01a8*/ 	.word	0x00000510
        /*01ac*/ 	.word	0x000000ff
        /*01b0*/ 	.word	0x00026848
        /*01b4*/ 	.short	0x0100
        /*01b6*/ 	.byte	0x08
	.zero		1


	//   ....[9]....
        /*01b8*/ 	.word	0x00001390
        /*01bc*/ 	.word	0x00000012
        /*01c0*/ 	.word	0x00026800
        /*01c4*/ 	.short	0x010a
        /*01c6*/ 	.byte	0x3f
	.zero		1


	//   ....[10]....
        /*01c8*/ 	.word	0x00001420
        /*01cc*/ 	.word	0x00000012
        /*01d0*/ 	.word	0x00026800
        /*01d4*/ 	.short	0x010a
        /*01d6*/ 	.byte	0x3f
	.zero		1


	//   ....[11]....
        /*01d8*/ 	.word	0x00001dd0
        /*01dc*/ 	.word	0x000000ff
        /*01e0*/ 	.word	0x00026810
        /*01e4*/ 	.short	0x010a
        /*01e6*/ 	.byte	0x0a
	.zero		1


	//   ....[12]....
        /*01e8*/ 	.word	0x00001e10
        /*01ec*/ 	.word	0x000000ff
        /*01f0*/ 	.word	0x00026810
        /*01f4*/ 	.short	0x010a
        /*01f6*/ 	.byte	0x0a
	.zero		1


	//   ....[13]....
        /*01f8*/ 	.word	0x00002260
        /*01fc*/ 	.word	0x000000ff
        /*0200*/ 	.word	0x00026830
        /*0204*/ 	.short	0x010a
        /*0206*/ 	.byte	0x0a
	.zero		1


	//   ....[14]....
        /*0208*/ 	.word	0x000022a0
        /*020c*/ 	.word	0x000000ff
        /*0210*/ 	.word	0x00026830
        /*0214*/ 	.short	0x010a
        /*0216*/ 	.byte	0x0a
	.zero		1


	//   ....[15]....
        /*0218*/ 	.word	0x00004690
        /*021c*/ 	.word	0x000000ff
        /*0220*/ 	.word	0x00000000
        /*0224*/ 	.short	0x0101
        /*0226*/ 	.byte	0x0c
	.zero		1


	//   ....[16]....
        /*0228*/ 	.word	0x00004940
        /*022c*/ 	.word	0x000000ff
        /*0230*/ 	.word	0x00000000
        /*0234*/ 	.short	0x0101
        /*0236*/ 	.byte	0x0a
	.zero		1


	//   ....[17]....
        /*0238*/ 	.word	0x00007c00
        /*023c*/ 	.word	0x00000000
        /*0240*/ 	.word	0x00026820
        /*0244*/ 	.short	0x010a
        /*0246*/ 	.byte	0x3f
	.zero		1


	//   ....[18]....
        /*0248*/ 	.word	0x000084d0
        /*024c*/ 	.word	0x00000000
        /*0250*/ 	.word	0x00026840
        /*0254*/ 	.short	0x010a
        /*0256*/ 	.byte	0x3f
	.zero		1


	//   ....[19]....
        /*0258*/ 	.word	0x000087e0
        /*025c*/ 	.word	0x00000000
        /*0260*/ 	.word	0x00026828
        /*0264*/ 	.short	0x010a
        /*0266*/ 	.byte	0x3f
	.zero		1


	//   ....[20]....
        /*0268*/ 	.word	0x00008a80
        /*026c*/ 	.word	0x00000000
        /*0270*/ 	.word	0x00026848
        /*0274*/ 	.short	0x010a
        /*0276*/ 	.byte	0x3f
	.zero		1


	//   ....[21]....
        /*0278*/ 	.word	0x00008d70
        /*027c*/ 	.word	0x00000000
        /*0280*/ 	.word	0x00026820
        /*0284*/ 	.short	0x010a
        /*0286*/ 	.byte	0x3f
	.zero		1


	//   ....[22]....
        /*0288*/ 	.word	0x00009070
        /*028c*/ 	.word	0x00000000
        /*0290*/ 	.word	0x00026840
        /*0294*/ 	.short	0x010a
        /*0296*/ 	.byte	0x3f
	.zero		1


	//   ....[23]....
        /*0298*/ 	.word	0x00009360
        /*029c*/ 	.word	0x00000000
        /*02a0*/ 	.word	0x00026828
        /*02a4*/ 	.short	0x010a
        /*02a6*/ 	.byte	0x3f
	.zero		1


	//   ....[24]....
        /*02a8*/ 	.word	0x00009650
        /*02ac*/ 	.word	0x00000003
        /*02b0*/ 	.word	0x00026840
        /*02b4*/ 	.short	0x010a
        /*02b6*/ 	.byte	0x3f
	.zero		1


	//   ....[25]....
        /*02b8*/ 	.word	0x00009b10
        /*02bc*/ 	.word	0x00000006
        /*02c0*/ 	.word	0x00000000
        /*02c4*/ 	.short	0x010a
        /*02c6*/ 	.byte	0x3f
	.zero		1


	//   ....[26]....
        /*02c8*/ 	.word	0x00009b70
        /*02cc*/ 	.word	0x00000003
        /*02d0*/ 	.word	0x00000000
        /*02d4*/ 	.short	0x010a
        /*02d6*/ 	.byte	0x3f
	.zero		1


	//   ....[27]....
        /*02d8*/ 	.word	0x00009bd0
        /*02dc*/ 	.word	0x00000000
        /*02e0*/ 	.word	0x00000000
        /*02e4*/ 	.short	0x010a
        /*02e6*/ 	.byte	0x3f
	.zero		1


	//   ....[28]....
        /*02e8*/ 	.word	0x00009c00
        /*02ec*/ 	.word	0x00000003
        /*02f0*/ 	.word	0x00000000
        /*02f4*/ 	.short	0x010a
        /*02f6*/ 	.byte	0x3f
	.zero		1


	//   ....[29]....
        /*02f8*/ 	.word	0x00009ce0
        /*02fc*/ 	.word	0x00000012
        /*0300*/ 	.word	0x00026800
        /*0304*/ 	.short	0x010a
        /*0306*/ 	.byte	0x3f
	.zero		1


	//   ....[30]....
        /*0308*/ 	.word	0x00009d40
        /*030c*/ 	.word	0x00000005
        /*0310*/ 	.word	0x00026810
        /*0314*/ 	.short	0x010a
        /*0316*/ 	.byte	0x3f
	.zero		1


	//   ....[31]....
        /*0318*/ 	.word	0x00009da0
        /*031c*/ 	.word	0x00000079
        /*0320*/ 	.word	0x00026830
        /*0324*/ 	.short	0x010a
        /*0326*/ 	.byte	0x3f
	.zero		1


	//   ....[32]....
        /*0328*/ 	.word	0x0000a020
        /*032c*/ 	.word	0x00000000
        /*0330*/ 	.word	0x00026820
        /*0334*/ 	.short	0x010a
        /*0336*/ 	.byte	0x3f
	.zero		1


	//   ....[33]....
        /*0338*/ 	.word	0x0000a070
        /*033c*/ 	.word	0x00000000
        /*0340*/ 	.word	0x00026840
        /*0344*/ 	.short	0x010a
        /*0346*/ 	.byte	0x3f
	.zero		1


	//   ....[34]....
        /*0348*/ 	.word	0x0000a0c0
        /*034c*/ 	.word	0x00000000
        /*0350*/ 	.word	0x00026828
        /*0354*/ 	.short	0x010a
        /*0356*/ 	.byte	0x3f
	.zero		1


	//   ....[35]....
        /*0358*/ 	.word	0x0000a110
        /*035c*/ 	.word	0x00000000
        /*0360*/ 	.word	0x00026848
        /*0364*/ 	.short	0x010a
        /*0366*/ 	.byte	0x3f
	.zero		1


	//   ....[36]....
        /*0368*/ 	.word	0x0000a170
        /*036c*/ 	.word	0x00000000
        /*0370*/ 	.word	0x00026820
        /*0374*/ 	.short	0x010a
        /*0376*/ 	.byte	0x3f
	.zero		1


	//   ....[37]....
        /*0378*/ 	.word	0x0000a1c0
        /*037c*/ 	.word	0x00000000
        /*0380*/ 	.word	0x00026840
        /*0384*/ 	.short	0x010a
        /*0386*/ 	.byte	0x3f
	.zero		1


	//   ....[38]....
        /*0388*/ 	.word	0x0000a210
        /*038c*/ 	.word	0x00000000
        /*0390*/ 	.word	0x00026828
        /*0394*/ 	.short	0x010a
        /*0396*/ 	.byte	0x3f
	.zero		1


	//   ....[39]....
        /*0398*/ 	.word	0x0000a260
        /*039c*/ 	.word	0x00000003
        /*03a0*/ 	.word	0x00026840
        /*03a4*/ 	.short	0x010a
        /*03a6*/ 	.byte	0x3f
	.zero		1


	//   ....[40]....
        /*03a8*/ 	.word	0x0000a340
        /*03ac*/ 	.word	0x00000006
        /*03b0*/ 	.word	0x00000000
        /*03b4*/ 	.short	0x010a
        /*03b6*/ 	.byte	0x3f
	.zero		1


	//   ....[41]....
        /*03b8*/ 	.word	0x0000a390
        /*03bc*/ 	.word	0x00000003
        /*03c0*/ 	.word	0x00000000
        /*03c4*/ 	.short	0x010a
        /*03c6*/ 	.byte	0x3f
	.zero		1


	//   ....[42]....
        /*03c8*/ 	.word	0x0000a3e0
        /*03cc*/ 	.word	0x00000000
        /*03d0*/ 	.word	0x00000000
        /*03d4*/ 	.short	0x010a
        /*03d6*/ 	.byte	0x3f
	.zero		1


	//----- nvinfo : EIATTR_NUM_MBARRIERS
	.align		4
.L_383:
        /*03d8*/ 	.byte	0x03, 0x38
        /*03da*/ 	.short	0x0009


	//----- nvinfo : EIATTR_EXIT_INSTR_OFFSETS
	.align		4
        /*03dc*/ 	.byte	0x04, 0x1c
        /*03de*/ 	.short	(.L_385 - .L_384)


	//   ....[0]....
.L_384:
        /*03e0*/ 	.word	0x00009c50


	//----- nvinfo : EIATTR_MAX_THREADS
	.align		4
.L_385:
        /*03e4*/ 	.byte	0x04, 0x05
        /*03e6*/ 	.short	(.L_387 - .L_386)
.L_386:
        /*03e8*/ 	.word	0x00000180
        /*03ec*/ 	.word	0x00000001
        /*03f0*/ 	.word	0x00000001


	//----- nvinfo : EIATTR_CRS_STACK_SIZE
	.align		4
.L_387:
        /*03f4*/ 	.byte	0x04, 0x1e
        /*03f6*/ 	.short	(.L_389 - .L_388)
.L_388:
        /*03f8*/ 	.word	0x00000000


	//----- nvinfo : EIATTR_CBANK_PARAM_SIZE
	.align		4
.L_389:
        /*03fc*/ 	.byte	0x03, 0x19
        /*03fe*/ 	.short	0x06f0


	//----- nvinfo : EIATTR_PARAM_CBANK
	.align		4
        /*0400*/ 	.byte	0x04, 0x0a
        /*0402*/ 	.short	(.L_391 - .L_390)
	.align		4
.L_390:
        /*0404*/ 	.word	index@(.nv.constant0._ZN7cutlass13device_kernelIN5flash11enable_sm90INS1_16FlashAttnBwdSm90INS1_25CollectiveMainloopBwdSm90ILi2ELi2ELi2EN4cute5tupleIJNS5_1CILi1EEES8_S8_EEENS6_IJNS7_ILi64EEENS7_ILi128EEENS7_ILi96EEEEEENS_6half_tEfNS_4arch4Sm90ELb0ELb0ELb1ELb1ELb1ELb1ELb0ELb0ELi2ELi1ELi2ELi1ELb1EEENS1_24CollectiveEpilogueBwdGQAISD_fSG_Li256ELb1ELb1EEENS1_19SingleTileSchedulerILb1ELb0ELb0ELi128EEEEEEEEEvNT_6ParamsE)
        /*0408*/ 	.short	0x0210
        /*040a*/ 	.short	0x06f0


	//----- nvinfo : EIATTR_SW_WAR
	.align		4
.L_391:
        /*040c*/ 	.byte	0x04, 0x36
        /*040e*/ 	.short	(.L_393 - .L_392)
.L_392:
        /*0410*/ 	.word	0x00000008
.L_393:


//--------------------- .nv.info._ZN7cutlass13device_kernelIN5flash11enable_sm90INS1_16FlashAttnBwdSm90INS1_25CollectiveMainloopBwdSm90ILi2ELi2ELi2EN4cute5tupleIJNS5_1CILi1EEES8_S8_EEENS6_IJNS7_ILi64EEENS7_ILi128EEENS7_ILi96EEEEEENS_6half_tEfNS_4arch4Sm90ELb0ELb1ELb1ELb0ELb0ELb1ELb0ELb0ELi2ELi1ELi2ELi1ELb1EEENS1_21CollectiveEpilogueBwdISD_SE_SG_Li256ELb0ELb0ELi1EEENS1_19SingleTileSchedulerILb0ELb0ELb0ELi128EEEEEEEEEvNT_6ParamsE --------------------------
	.section	.nv.info._ZN7cutlass13device_kernelIN5flash11enable_sm90INS1_16FlashAttnBwdSm90INS1_25CollectiveMainloopBwdSm90ILi2ELi2ELi2EN4cute5tupleIJNS5_1CILi1EEES8_S8_EEENS6_IJNS7_ILi64EEENS7_ILi128EEENS7_ILi96EEEEEENS_6half_tEfNS_4arch4Sm90ELb0ELb1ELb1ELb0ELb0ELb1ELb0ELb0ELi2ELi1ELi2ELi1ELb1EEENS1_21CollectiveEpilogueBwdISD_SE_SG_Li256ELb0ELb0ELi1EEENS1_19SingleTileSchedulerILb0ELb0ELb0ELi128EEEEEEEEEvNT_6ParamsE,"",@"SHT_CUDA_INFO"
	.sectionflags	@""
	.align	4


	//----- nvinfo : EIATTR_CUDA_API_VERSION
	.align		4
        /*0000*/ 	.byte	0x04, 0x37
        /*0002*/ 	.short	(.L_395 - .L_394)
.L_394:
        /*0004*/ 	.word	0x00000082


	//----- nvinfo : EIATTR_KPARAM_INFO
	.align		4
.L_395:
        /*0008*/ 	.byte	0x04, 0x17
        /*000a*/ 	.short	(.L_397 - .L_396)
.L_396:
        /*000c*/ 	.word	0x00000000
        /*0010*/ 	.short	0x0000
        /*0012*/ 	.short	0x0070
        /*0014*/ 	.byte	0x00, 0xf0, 0x01, 0x24


	//----- nvinfo : EIATTR_SPARSE_MMA_MASK
	.align		4
.L_397:
        /*0018*/ 	.byte	0x03, 0x50
        /*001a*/ 	.short	0x0000


	//----- nvinfo : EIATTR_MAXREG_COUNT
	.align		4
        /*001c*/ 	.byte	0x03, 0x1b
        /*001e*/ 	.short	0x00a8


	//----- nvinfo : EIATTR_NUM_BARRIERS
	.align		4
        /*0020*/ 	.byte	0x02, 0x4c
        /*0022*/ 	.byte	0x10
	.zero		1


	//----- nvinfo : EIATTR_EXTERNS
	.align		4
        /*0024*/ 	.byte	0x04, 0x0f
        /*0026*/ 	.short	(.L_399 - .L_398)


	//   ....[0]....
	.align		4
.L_398:
        /*0028*/ 	.word	index@(__assertfail)


	//----- nvinfo : EIATTR_ANNOTATIONS
	.align		4
.L_399:
        /*002c*/ 	.byte	0x04, 0x55
        /*002e*/ 	.short	(.L_401 - .L_400)


	//   ....[0]....
.L_400:
        /*0030*/ 	.word	0x00000001
        /*0034*/ 	.byte	0xd0, 0x16, 0x00, 0x00, 0x01, 0x00, 0x00, 0x00, 0x20, 0x29, 0x00, 0x00, 0x01, 0x00, 0x00, 0x00
        /*0044*/ 	.byte	0xd0, 0x7c, 0x00, 0x00, 0x01, 0x00, 0x00, 0x00, 0x20, 0x80, 0x00, 0x00, 0x01, 0x00, 0x00, 0x00
        /*0054*/ 	.byte	0xd0, 0x8c, 0x00, 0x00, 0x01, 0x00, 0x00, 0x00, 0xf0, 0x8c, 0x00, 0x00, 0x01, 0x00, 0x00, 0x00
        /*0064*/ 	.byte	0x30, 0x92, 0x00, 0x00


	//----- nvinfo : EIATTR_MERCURY_ISA_VERSION
	.align		4
.L_401:
        /*0068*/ 	.byte	0x03, 0x5f
        /*006a*/ 	.short	0x0101


	//----- nvinfo : EIATTR_INT_WARP_WIDE_INSTR_OFFSETS
	.align		4
        /*006c*/ 	.byte	0x04, 0x31
        /*006e*/ 	.short	(.L_403 - .L_402)


	//   ....[0]....
.L_402:
        /*0070*/ 	.word	0x000001f0


	//   ....[1]....
        /*0074*/ 	.word	0x00000220


	//----- nvinfo : EIATTR_COOP_GROUP_MASK_REGIDS
	.align		4
.L_403:
        /*0078*/ 	.byte	0x04, 0x29
        /*007a*/ 	.short	(.L_405 - .L_404)


	//   ....[0]....
.L_404:
        /*007c*/ 	.word	0xffffffff


	//   ....[1]....
        /*0080*/ 	.word	0xffffffff


	//   ....[2]....
        /*0084*/ 	.word	0xffffffff


	//   ....[3]....
        /*0088*/ 	.word	0xffffffff


	//   ....[4]....
        /*008c*/ 	.word	0xffffffff


	//   ....[5]....
        /*0090*/ 	.word	0xffffffff


	//   ....[6]....
        /*0094*/ 	.word	0xffffffff


	//   ....[7]....
        /*0098*/ 	.word	0xffffffff


	//   ....[8]....
        /*009c*/ 	.word	0x0500000f


	//----- nvinfo : EIATTR_COOP_GROUP_INSTR_OFFSETS
	.align		4
.L_405:
        /*00a0*/ 	.byte	0x04, 0x28
        /*00a2*/ 	.short	(.L_407 - .L_406)


	//   ....[0]....
.L_406:
        /*00a4*/ 	.word	0x00000070


	//   ....[1]....
        /*00a8*/ 	.word	0x00000200


	//   ....[2]....
        /*00ac*/ 	.word	0x00000250


	//   ....[3]....
        /*00b0*/ 	.word	0x00000440


	//   ....[4]....
        /*00b4*/ 	.word	0x00000650


	//   ....[5]....
        /*00b8*/ 	.word	0x000010a0


	//   ....[6]....
        /*00bc*/ 	.word	0x000058c0


	//   ....[7]....
        /*00c0*/ 	.word	0x00006640


	//   ....[8]....
        /*00c4*/ 	.word	0x000099b0


	//----- nvinfo : EIATTR_REG_RECONFIG
	.align		4
.L_407:
        /*00c8*/ 	.byte	0x01, 0x54
	.zero		2


	//----- nvinfo : EIATTR_SYSCALL_OFFSETS
	.align		4
        /*00cc*/ 	.byte	0x04, 0x46
        /*00ce*/ 	.short	(.L_409 - .L_408)


	//   ....[0]....
.L_408:
        /*00d0*/ 	.word	0x00000d00


	//   ....[1]....
        /*00d4*/ 	.word	0x00000df0


	//   ....[2]....
        /*00d8*/ 	.word	0x00000f50


	//   ....[3]....
        /*00dc*/ 	.word	0x00001040


	//   ....[4]....
        /*00e0*/ 	.word	0x000012c0


	//   ....[5]....
        /*00e4*/ 	.word	0x000050f0


	//   ....[6]....
        /*00e8*/ 	.word	0x00005230


	//   ....[7]....
        /*00ec*/ 	.word	0x00005350


	//   ....[8]....
        /*00f0*/ 	.word	0x00005470


	//----- nvinfo : EIATTR_MBARRIER_INSTR_OFFSETS
	.align		4
.L_409:
        /*00f4*/ 	.byte	0x04, 0x39
        /*00f6*/ 	.short	(.L_411 - .L_410)


	//   ....[0]....
.L_410:
        /*00f8*/ 	.word	0x000002f0
        /*00fc*/ 	.word	0x000000ff
        /*0100*/ 	.word	0x00026800
        /*0104*/ 	.short	0x0100
        /*0106*/ 	.byte	0x06
	.zero		1


	//   ....[1]....
        /*0108*/ 	.word	0x000003f0
        /*010c*/ 	.word	0x000000ff
        /*0110*/ 	.word	0x00026810
        /*0114*/ 	.short	0x0100
        /*0116*/ 	.byte	0x08
	.zero		1


	//   ....[2]....
        /*0118*/ 	.word	0x00000400
        /*011c*/ 	.word	0x000000ff
        /*0120*/ 	.word	0x00026820
        /*0124*/ 	.short	0x0100
        /*0126*/ 	.byte	0x08
	.zero		1


	//   ....[3]....
        /*0128*/ 	.word	0x00000410
        /*012c*/ 	.word	0x000000ff
        /*0130*/ 	.word	0x00026818
        /*0134*/ 	.short	0x0100
        /*0136*/ 	.byte	0x08
	.zero		1


	//   ....[4]....
        /*0138*/ 	.word	0x00000420
        /*013c*/ 	.word	0x000000ff
        /*0140*/ 	.word	0x00026828
        /*0144*/ 	.short	0x0100
        /*0146*/ 	.byte	0x08
	.zero		1


	//   ....[5]....
        /*0148*/ 	.word	0x00000550
        /*014c*/ 	.word	0x000000ff
        /*0150*/ 	.word	0x00026830
        /*0154*/ 	.short	0x0100
        /*0156*/ 	.byte	0x08
	.zero		1


	//   ....[6]....
        /*0158*/ 	.word	0x00000560
        /*015c*/ 	.word	0x000000ff
        /*0160*/ 	.word	0x00026840
        /*0164*/ 	.short	0x0100
        /*0166*/ 	.byte	0x08
	.zero		1


	//   ....[7]....
        /*0168*/ 	.word	0x00000570
        /*016c*/ 	.word	0x000000ff
        /*0170*/ 	.word	0x00026838
        /*0174*/ 	.short	0x0100
        /*0176*/ 	.byte	0x08
	.zero		1


	//   ....[8]....
        /*0178*/ 	.word	0x00000580
        /*017c*/ 	.word	0x000000ff
        /*0180*/ 	.word	0x00026848
        /*0184*/ 	.short	0x0100
        /*0186*/ 	.byte	0x08
	.zero		1


	//   ....[9]....
        /*0188*/ 	.word	0x000010e0
        /*018c*/ 	.word	0x000000ed
        /*0190*/ 	.word	0x00026800
        /*0194*/ 	.short	0x010a
        /*0196*/ 	.byte	0x3f
	.zero		1


	//   ....[10]....
        /*0198*/ 	.word	0x00001180
        /*019c*/ 	.word	0x000000ed
        /*01a0*/ 	.word	0x00026800
        /*01a4*/ 	.short	0x010a
        /*01a6*/ 	.byte	0x3f
	.zero		1


	//   ....[11]....
        /*01a8*/ 	.word	0x00001b40
        /*01ac*/ 	.word	0x000000ff
        /*01b0*/ 	.word	0x00026810
        /*01b4*/ 	.short	0x010a
        /*01b6*/ 	.byte	0x06
	.zero		1


	//   ....[12]....
        /*01b8*/ 	.word	0x00001b80
        /*01bc*/ 	.word	0x000000ff
        /*01c0*/ 	.word	0x00026810
        /*01c4*/ 	.short	0x010a
        /*01c6*/ 	.byte	0x06
	.zero		1


	//   ....[13]....
        /*01c8*/ 	.word	0x00001fc0
        /*01cc*/ 	.word	0x000000ff
        /*01d0*/ 	.word	0x00026830
        /*01d4*/ 	.short	0x010a
        /*01d6*/ 	.byte	0x06
	.zero		1


	//   ....[14]....
        /*01d8*/ 	.word	0x000022f0
        /*01dc*/ 	.word	0x000000ff
        /*01e0*/ 	.word	0x00026830
        /*01e4*/ 	.short	0x010a
        /*01e6*/ 	.byte	0x06
	.zero		1


	//   ....[15]....
        /*01e8*/ 	.word	0x00004940
        /*01ec*/ 	.word	0x000000ff
        /*01f0*/ 	.word	0x00000000
        /*01f4*/ 	.short	0x0101
        /*01f6*/ 	.byte	0x08
	.zero		1


	//   ....[16]....
        /*01f8*/ 	.word	0x00004c20
        /*01fc*/ 	.word	0x000000ff
        /*0200*/ 	.word	0x00000000
        /*0204*/ 	.short	0x0101
        /*0206*/ 	.byte	0x06
	.zero		1


	//   ....[17]....
        /*0208*/ 	.word	0x00007790
        /*020c*/ 	.word	0x00000010
        /*0210*/ 	.word	0x00026820
        /*0214*/ 	.short	0x010a
        /*0216*/ 	.byte	0x3f
	.zero		1


	//   ....[18]....
        /*0218*/ 	.word	0x000080b0
        /*021c*/ 	.word	0x00000010
        /*0220*/ 	.word	0x00026840
        /*0224*/ 	.short	0x010a
        /*0226*/ 	.byte	0x3f
	.zero		1


	//   ....[19]....
        /*0228*/ 	.word	0x000083c0
        /*022c*/ 	.word	0x00000010
        /*0230*/ 	.word	0x00026828
        /*0234*/ 	.short	0x010a
        /*0236*/ 	.byte	0x3f
	.zero		1


	//   ....[20]....
        /*0238*/ 	.word	0x000086d0
        /*023c*/ 	.word	0x00000010
        /*0240*/ 	.word	0x00026848
        /*0244*/ 	.short	0x010a
        /*0246*/ 	.byte	0x3f
	.zero		1


	//   ....[21]....
        /*0248*/ 	.word	0x00008990
        /*024c*/ 	.word	0x00000010
        /*0250*/ 	.word	0x00026820
        /*0254*/ 	.short	0x010a
        /*0256*/ 	.byte	0x3f
	.zero		1


	//   ....[22]....
        /*0258*/ 	.word	0x00008d20
        /*025c*/ 	.word	0x00000010
        /*0260*/ 	.word	0x00026840
        /*0264*/ 	.short	0x010a
        /*0266*/ 	.byte	0x3f
	.zero		1


	//   ....[23]....
        /*0268*/ 	.word	0x00009000
        /*026c*/ 	.word	0x00000010
        /*0270*/ 	.word	0x00026828
        /*0274*/ 	.short	0x010a
        /*0276*/ 	.byte	0x3f
	.zero		1


	//   ....[24]....
        /*0278*/ 	.word	0x00009360
        /*027c*/ 	.word	0x00000003
        /*0280*/ 	.word	0x00026840
        /*0284*/ 	.short	0x010a
        /*0286*/ 	.byte	0x3f
	.zero		1


	//   ....[25]....
        /*0288*/ 	.word	0x00009810
        /*028c*/ 	.word	0x00000006
        /*0290*/ 	.word	0x00000000
        /*0294*/ 	.short	0x010a
        /*0296*/ 	.byte	0x3f
	.zero		1


	//   ....[26]....
        /*0298*/ 	.word	0x00009870
        /*029c*/ 	.word	0x00000003
        /*02a0*/ 	.word	0x00000000
        /*02a4*/ 	.short	0x010a
        /*02a6*/ 	.byte	0x3f
	.zero		1


	//   ....[27]....
        /*02a8*/ 	.word	0x000098d0
        /*02ac*/ 	.word	0x00000000
        /*02b0*/ 	.word	0x00000000
        /*02b4*/ 	.short	0x010a
        /*02b6*/ 	.byte	0x3f
	.zero		1


	//   ....[28]....
        /*02b8*/ 	.word	0x00009900
        /*02bc*/ 	.word	0x00000003
        /*02c0*/ 	.word	0x00000000
        /*02c4*/ 	.short	0x010a
        /*02c6*/ 	.byte	0x3f
	.zero		1


	//   ....[29]....
        /*02c8*/ 	.word	0x000099e0
        /*02cc*/ 	.word	0x000000ed
        /*02d0*/ 	.word	0x00026800
        /*02d4*/ 	.short	0x010a
        /*02d6*/ 	.byte	0x3f
	.zero		1


	//   ....[30]....
        /*02d8*/ 	.word	0x00009a40
        /*02dc*/ 	.word	0x00000005
        /*02e0*/ 	.word	0x00026810
        /*02e4*/ 	.short	0x010a
        /*02e6*/ 	.byte	0x3f
	.zero		1


	//   ....[31]....
        /*02e8*/ 	.word	0x00009aa0
        /*02ec*/ 	.word	0x00000079
        /*02f0*/ 	.word	0x00026830
        /*02f4*/ 	.short	0x010a
        /*02f6*/ 	.byte	0x3f
	.zero		1


	//   ....[32]....
        /*02f8*/ 	.word	0x00009af0
        /*02fc*/ 	.word	0x00000010
        /*0300*/ 	.word	0x00026820
        /*0304*/ 	.short	0x010a
        /*0306*/ 	.byte	0x3f
	.zero		1


	//   ....[33]....
        /*0308*/ 	.word	0x00009b40
        /*030c*/ 	.word	0x00000010
        /*0310*/ 	.word	0x00026840
        /*0314*/ 	.short	0x010a
        /*0316*/ 	.byte	0x3f
	.zero		1


	//   ....[34]....
        /*0318*/ 	.word	0x00009b90
        /*031c*/ 	.word	0x00000010
        /*0320*/ 	.word	0x00026828
        /*0324*/ 	.short	0x010a
        /*0326*/ 	.byte	0x3f
	.zero		1


	//   ....[35]....
        /*0328*/ 	.word	0x00009be0
        /*032c*/ 	.word	0x00000010
        /*0330*/ 	.word	0x00026848
        /*0334*/ 	.short	0x010a
        /*0336*/ 	.byte	0x3f
	.zero		1


	//   ....[36]....
        /*0338*/ 	.word	0x00009c40
        /*033c*/ 	.word	0x00000010
        /*0340*/ 	.word	0x00026820
        /*0344*/ 	.short	0x010a
        /*0346*/ 	.byte	0x3f
	.zero		1


	//   ....[37]....
        /*0348*/ 	.word	0x00009c90
        /*034c*/ 	.word	0x00000010
        /*0350*/ 	.word	0x00026840
        /*0354*/ 	.short	0x010a
        /*0356*/ 	.byte	0x3f
	.zero		1


	//   ....[38]....
        /*0358*/ 	.word	0x00009ce0
        /*035c*/ 	.word	0x00000010
        /*0360*/ 	.word	0x00026828
        /*0364*/ 	.short	0x010a
        /*0366*/ 	.byte	0x3f
	.zero		1


	//   ....[39]....
        /*0368*/ 	.word	0x00009d30
        /*036c*/ 	.word	0x00000003
        /*0370*/ 	.word	0x00026840
        /*0374*/ 	.short	0x010a
        /*0376*/ 	.byte	0x3f
	.zero		1


	//   ....[40]....
        /*0378*/ 	.word	0x00009e00
        /*037c*/ 	.word	0x00000006
        /*0380*/ 	.word	0x00000000
        /*0384*/ 	.short	0x010a
        /*0386*/ 	.byte	0x3f
	.zero		1


	//   ....[41]....
        /*0388*/ 	.word	0x00009e50
        /*038c*/ 	.word	0x00000003
        /*0390*/ 	.word	0x00000000
        /*0394*/ 	.short	0x010a
        /*0396*/ 	.byte	0x3f
	.zero		1


	//   ....[42]....
        /*0398*/ 	.word	0x00009ea0
        /*039c*/ 	.word	0x00000000
        /*03a0*/ 	.word	0x00000000
        /*03a4*/ 	.short	0x010a
        /*03a6*/ 	.byte	0x3f
	.zero		1


	//----- nvinfo : EIATTR_NUM_MBARRIERS
	.align		4
.L_411:
        /*03a8*/ 	.byte	0x03, 0x38
        /*03aa*/ 	.short	0x0009


	//----- nvinfo : EIATTR_EXIT_INSTR_OFFSETS
	.align		4
        /*03ac*/ 	.byte	0x04, 0x1c
        /*03ae*/ 	.short	(.L_413 - .L_412)


	//   ....[0]....
.L_412:
        /*03b0*/ 	.word	0x000006b0


	//   ....[1]....
        /*03b4*/ 	.word	0x00005df0


	//   ....[2]....
        /*03b8*/ 	.word	0x000065e0


	//   ....[3]....
        /*03bc*/ 	.word	0x00009950


	//----- nvinfo : EIATTR_MAX_THREADS
	.align		4
.L_413:
        /*03c0*/ 	.byte	0x04, 0x05
        /*03c2*/ 	.short	(.L_415 - .L_414)
.L_414:
        /*03c4*/ 	.word	0x00000180
        /*03c8*/ 	.word	0x00000001
        /*03cc*/ 	.word	0x00000001


	//----- nvinfo : EIATTR_CRS_STACK_SIZE
	.align		4
.L_415:
        /*03d0*/ 	.byte	0x04, 0x1e
        /*03d2*/ 	.short	(.L_417 - .L_416)
.L_416:
        /*03d4*/ 	.word	0x00000000


	//----- nvinfo : EIATTR_CBANK_PARAM_SIZE
	.align		4
.L_417:
        /*03d8*/ 	.byte	0x03, 0x19
        /*03da*/ 	.short	0x0970


	//----- nvinfo : EIATTR_PARAM_CBANK
	.align		4
        /*03dc*/ 	.byte	0x04, 0x0a
        /*03de*/ 	.short	(.L_419 - .L_418)
	.align		4
.L_418:
        /*03e0*/ 	.word	index@(.nv.constant0._ZN7cutlass13device_kernelIN5flash11enable_sm90INS1_16FlashAttnBwdSm90INS1_25CollectiveMainloopBwdSm90ILi2ELi2ELi2EN4cute5tupleIJNS5_1CILi1EEES8_S8_EEENS6_IJNS7_ILi64EEENS7_ILi128EEENS7_ILi96EEEEEENS_6half_tEfNS_4arch4Sm90ELb0ELb1ELb1ELb0ELb0ELb1ELb0ELb0ELi2ELi1ELi2ELi1ELb1EEENS1_21CollectiveEpilogueBwdISD_SE_SG_Li256ELb0ELb0ELi1EEENS1_19SingleTileSchedulerILb0ELb0ELb0ELi128EEEEEEEEEvNT_6ParamsE)
        /*03e4*/ 	.short	0x0210
        /*03e6*/ 	.short	0x0970


	//----- nvinfo : EIATTR_SW_WAR
	.align		4
.L_419:
        /*03e8*/ 	.byte	0x04, 0x36
        /*03ea*/ 	.short	(.L_421 - .L_420)
.L_420:
        /*03ec*/ 	.word	0x00000008
.L_421:


//--------------------- .nv.info._ZN7cutlass13device_kernelIN5flash11enable_sm90INS1_16FlashAttnBwdSm90INS1_25CollectiveMainloopBwdSm90ILi2ELi2ELi2EN4cute5tupleIJNS5_1CILi1EEES8_S8_EEENS6_IJNS7_ILi64EEENS7_ILi128EEENS7_ILi96EEEEEENS_6half_tEfNS_4arch4Sm90ELb0ELb1ELb1ELb0ELb1ELb1ELb0ELb0ELi2ELi1ELi2ELi1ELb1EEENS1_21CollectiveEpilogueBwdISD_SE_SG_Li256ELb0ELb0ELi1EEENS1_19SingleTileSchedulerILb0ELb0ELb0ELi128EEEEEEEEEvNT_6ParamsE --------------------------
	.section	.nv.info._ZN7cutlass13device_kernelIN5flash11enable_sm90INS1_16FlashAttnBwdSm90INS1_25CollectiveMainloopBwdSm90ILi2ELi2ELi2EN4cute5tupleIJNS5_1CILi1EEES8_S8_EEENS6_IJNS7_ILi64EEENS7_ILi128EEENS7_ILi96EEEEEENS_6half_tEfNS_4arch4Sm90ELb0ELb1ELb1ELb0ELb1ELb1ELb0ELb0ELi2ELi1ELi2ELi1ELb1EEENS1_21CollectiveEpilogueBwdISD_SE_SG_Li256ELb0ELb0ELi1EEENS1_19SingleTileSchedulerILb0ELb0ELb0ELi128EEEEEEEEEvNT_6ParamsE,"",@"SHT_CUDA_INFO"
	.sectionflags	@""
	.align	4


	//----- nvinfo : EIATTR_CUDA_API_VERSION
	.align		4
        /*0000*/ 	.byte	0x04, 0x37
        /*0002*/ 	.short	(.L_423 - .L_422)
.L_422:
        /*0004*/ 	.word	0x00000082


	//----- nvinfo : EIATTR_KPARAM_INFO
	.align		4
.L_423:
        /*0008*/ 	.byte	0x04, 0x17
        /*000a*/ 	.short	(.L_425 - .L_424)
.L_424:
        /*000c*/ 	.word	0x00000000
        /*0010*/ 	.short	0x0000
        /*0012*/ 	.short	0x0070
        /*0014*/ 	.byte	0x00, 0xf0, 0x01, 0x24


	//----- nvinfo : EIATTR_SPARSE_MMA_MASK
	.align		4
.L_425:
        /*0018*/ 	.byte	0x03, 0x50
        /*001a*/ 	.short	0x0000


	//----- nvinfo : EIATTR_MAXREG_COUNT
	.align		4
        /*001c*/ 	.byte	0x03, 0x1b
        /*001e*/ 	.short	0x00a8


	//----- nvinfo : EIATTR_NUM_BARRIERS
	.align		4
        /*0020*/ 	.byte	0x02, 0x4c
        /*0022*/ 	.byte	0x10
	.zero		1


	//----- nvinfo : EIATTR_EXTERNS
	.align		4
        /*0024*/ 	.byte	0x04, 0x0f
        /*0026*/ 	.short	(.L_427 - .L_426)


	//   ....[0]....
	.align		4
.L_426:
        /*0028*/ 	.word	index@(__assertfail)


	//----- nvinfo : EIATTR_ANNOTATIONS
	.align		4
.L_427:
        /*002c*/ 	.byte	0x04, 0x55
        /*002e*/ 	.short	(.L_429 - .L_428)


	//   ....[0]....
.L_428:
        /*0030*/ 	.word	0x00000001
        /*0034*/ 	.byte	0xe0, 0x16, 0x00, 0x00, 0x01, 0x00, 0x00, 0x00, 0xf0, 0x28, 0x00, 0x00, 0x01, 0x00, 0x00, 0x00
        /*0044*/ 	.byte	0xb0, 0x8b, 0x00, 0x00, 0x01, 0x00, 0x00, 0x00, 0x00, 0x8f, 0x00, 0x00, 0x01, 0x00, 0x00, 0x00
        /*0054*/ 	.byte	0xb0, 0x9b, 0x00, 0x00, 0x01, 0x00, 0x00, 0x00, 0xd0, 0x9b, 0x00, 0x00, 0x01, 0x00, 0x00, 0x00
        /*0064*/ 	.byte	0x10, 0xa1, 0x00, 0x00


	//----- nvinfo : EIATTR_MERCURY_ISA_VERSION
	.align		4
.L_429:
        /*0068*/ 	.byte	0x03, 0x5f
        /*006a*/ 	.short	0x0101


	//----- nvinfo : EIATTR_INT_WARP_WIDE_INSTR_OFFSETS
	.align		4
        /*006c*/ 	.byte	0x04, 0x31
        /*006e*/ 	.short	(.L_431 - .L_430)


	//   ....[0]....
.L_430:
        /*0070*/ 	.word	0x000001f0


	//   ....[1]....
        /*0074*/ 	.word	0x00000220


	//   ....[2]....
        /*0078*/ 	.word	0x00006f80


	//   ....[3]....
        /*007c*/ 	.word	0x00007580


	//   ....[4]....
        /*0080*/ 	.word	0x00007a30


	//   ....[5]....
        /*0084*/ 	.word	0x00007d00


	//   ....[6]....
        /*0088*/ 	.word	0x00007f60


	//   ....[7]....
        /*008c*/ 	.word	0x000080f0


	//----- nvinfo : EIATTR_COOP_GROUP_MASK_REGIDS
	.align		4
.L_431:
        /*0090*/ 	.byte	0x04, 0x29
        /*0092*/ 	.short	(.L_433 - .L_432)


	//   ....[0]....
.L_432:
        /*0094*/ 	.word	0xffffffff


	//   ....[1]....
        /*0098*/ 	.word	0xffffffff


	//   ....[2]....
        /*009c*/ 	.word	0xffffffff


	//   ....[3]....
        /*00a0*/ 	.word	0xffffffff


	//   ....[4]....
        /*00a4*/ 	.word	0xffffffff


	//   ....[5]....
        /*00a8*/ 	.word	0xffffffff


	//   ....[6]....
        /*00ac*/ 	.word	0xffffffff


	//   ....[7]....
        /*00b0*/ 	.word	0xffffffff


	//   ....[8]....
        /*00b4*/ 	.word	0xffffffff


	//   ....[9]....
        /*00b8*/ 	.word	0xffffffff


	//   ....[10]....
        /*00bc*/ 	.word	0xffffffff


	//   ....[11]....
        /*00c0*/ 	.word	0xffffffff


	//   ....[12]....
        /*00c4*/ 	.word	0xffffffff


	//   ....[13]....
        /*00c8*/ 	.word	0xffffffff


	//   ....[14]....
        /*00cc*/ 	.word	0xffffffff


	//   ....[15]....
        /*00d0*/ 	.word	0xffffffff


	//   ....[16]....
        /*00d4*/ 	.word	0xffffffff


	//   ....[17]....
        /*00d8*/ 	.word	0x0500000f


	//   ....[18]....
        /*00dc*/ 	.word	0x0500000f


	//   ....[19]....
        /*00e0*/ 	.word	0x0500000f


	//   ....[20]....
        /*00e4*/ 	.word	0x0500000f


	//----- nvinfo : EIATTR_COOP_GROUP_INSTR_OFFSETS
	.align		4
.L_433:
        /*00e8*/ 	.byte	0x04, 0x28
        /*00ea*/ 	.short	(.L_435 - .L_434)


	//   ....[0]....
.L_434:
        /*00ec*/ 	.word	0x00000070


	//   ....[1]....
        /*00f0*/ 	.word	0x00000200


	//   ....[2]....
        /*00f4*/ 	.word	0x00000250


	//   ....[3]....
        /*00f8*/ 	.word	0x00000440


	//   ....[4]....
        /*00fc*/ 	.word	0x00000660


	//   ....[5]....
        /*0100*/ 	.word	0x000010b0


	//   ....[6]....
        /*0104*/ 	.word	0x000058b0


	//   ....[7]....
        /*0108*/ 	.word	0x00006620


	//   ....[8]....
        /*010c*/ 	.word	0x00006b80


	//   ....[9]....
        /*0110*/ 	.word	0x00006eb0


	//   ....[10]....
        /*0114*/ 	.word	0x00007200


	//   ....[11]....
        /*0118*/ 	.word	0x000074b0


	//   ....[12]....
        /*011c*/ 	.word	0x000076f0


	//   ....[13]....
        /*0120*/ 	.word	0x00007960


	//   ....[14]....
        /*0124*/ 	.word	0x00007c40


	//   ....[15]....
        /*0128*/ 	.word	0x00007e60


	//   ....[16]....
        /*012c*/ 	.word	0x00007ff0


	//   ....[17]....
        /*0130*/ 	.word	0x0000a890


	//   ....[18]....
        /*0134*/ 	.word	0x0000aa00


	//   ....[19]....
        /*0138*/ 	.word	0x0000aa70


	//   ....[20]....
        /*013c*/ 	.word	0x0000aae0


	//----- nvinfo : EIATTR_REG_RECONFIG
	.align		4
.L_435:
        /*0140*/ 	.byte	0x01, 0x54
	.zero		2


	//----- nvinfo : EIATTR_SYSCALL_OFFSETS
	.align		4
        /*0144*/ 	.byte	0x04, 0x46
        /*0146*/ 	.short	(.L_437 - .L_436)


	//   ....[0]....
.L_436:
        /*0148*/ 	.word	0x00000d10


	//   ....[1]....
        /*014c*/ 	.word	0x00000e00


	//   ....[2]....
        /*0150*/ 	.word	0x00000f60


	//   ....[3]....
        /*0154*/ 	.word	0x00001050


	//   ....[4]....
        /*0158*/ 	.word	0x000012d0


	//   ....[5]....
        /*015c*/ 	.word	0x000050e0


	//   ....[6]....
        /*0160*/ 	.word	0x00005220


	//   ....[7]....
        /*0164*/ 	.word	0x00005340


	//   ....[8]....
        /*0168*/ 	.word	0x00005460


	//----- nvinfo : EIATTR_MBARRIER_INSTR_OFFSETS
	.align		4
.L_437:
        /*016c*/ 	.byte	0x04, 0x39
        /*016e*/ 	.short	(.L_439 - .L_438)


	//   ....[0]....
.L_438:
        /*0170*/ 	.word	0x000002f0
        /*0174*/ 	.word	0x000000ff
        /*0178*/ 	.word	0x00026800
        /*017c*/ 	.short	0x0100
        /*017e*/ 	.byte	0x06
	.zero		1


	//   ....[1]....
        /*0180*/ 	.word	0x000003f0
        /*0184*/ 	.word	0x000000ff
        /*0188*/ 	.word	0x00026810
        /*018c*/ 	.short	0x0100
        /*018e*/ 	.byte	0x08
	.zero		1


	//   ....[2]....
        /*0190*/ 	.word	0x00000400
        /*0194*/ 	.word	0x000000ff
        /*0198*/ 	.word	0x00026820
        /*019c*/ 	.short	0x0100
        /*019e*/ 	.byte	0x08
	.zero		1


	//   ....[3]....
        /*01a0*/ 	.word	0x00000410
        /*01a4*/ 	.word	0x000000ff
        /*01a8*/ 	.word	0x00026818
        /*01ac*/ 	.short	0x0100
        /*01ae*/ 	.byte	0x08
	.zero		1


	//   ....[4]....
        /*01b0*/ 	.word	0x00000420
        /*01b4*/ 	.word	0x000000ff
        /*01b8*/ 	.word	0x00026828
        /*01bc*/ 	.short	0x0100
        /*01be*/ 	.byte	0x08
	.zero		1


	//   ....[5]....
        /*01c0*/ 	.word	0x00000550
        /*01c4*/ 	.word	0x000000ff
        /*01c8*/ 	.word	0x00026830
        /*01cc*/ 	.short	0x0100
        /*01ce*/ 	.byte	0x08
	.zero		1


	//   ....[6]....
        /*01d0*/ 	.word	0x00000560
        /*01d4*/ 	.word	0x000000ff
        /*01d8*/ 	.word	0x00026840
        /*01dc*/ 	.short	0x0100
        /*01de*/ 	.byte	0x08
	.zero		1


	//   ....[7]....
        /*01e0*/ 	.word	0x00000570
        /*01e4*/ 	.word	0x000000ff
        /*01e8*/ 	.word	0x00026838
        /*01ec*/ 	.short	0x0100
        /*01ee*/ 	.byte	0x08
	.zero		1


	//   ....[8]....
        /*01f0*/ 	.word	0x00000580
        /*01f4*/ 	.word	0x000000ff
        /*01f8*/ 	.word	0x00026848
        /*01fc*/ 	.short	0x0100
        /*01fe*/ 	.byte	0x08
	.zero		1


	//   ....[9]....
        /*0200*/ 	.word	0x000010f0
        /*0204*/ 	.word	0x000000ed
        /*0208*/ 	.word	0x00026800
        /*020c*/ 	.short	0x010a
        /*020e*/ 	.byte	0x3f
	.zero		1


	//   ....[10]....
        /*0210*/ 	.word	0x00001190
        /*0214*/ 	.word	0x000000ed
        /*0218*/ 	.word	0x00026800
        /*021c*/ 	.short	0x010a
        /*021e*/ 	.byte	0x3f
	.zero		1


	//   ....[11]....
        /*0220*/ 	.word	0x00001b50
        /*0224*/ 	.word	0x000000ff
        /*0228*/ 	.word	0x00026810
        /*022c*/ 	.short	0x010a
        /*022e*/ 	.byte	0x09
	.zero		1


	//   ....[12]....
        /*0230*/ 	.word	0x00001b90
        /*0234*/ 	.word	0x000000ff
        /*0238*/ 	.word	0x00026810
        /*023c*/ 	.short	0x010a
        /*023e*/ 	.byte	0x09
	.zero		1


	//   ....[13]....
        /*0240*/ 	.word	0x00001fd0
        /*0244*/ 	.word	0x000000ff
        /*0248*/ 	.word	0x00026830
        /*024c*/ 	.short	0x010a
        /*024e*/ 	.byte	0x09
	.zero		1


	//   ....[14]....
        /*0250*/ 	.word	0x00002300
        /*0254*/ 	.word	0x000000ff
        /*0258*/ 	.word	0x00026830
        /*025c*/ 	.short	0x010a
        /*025e*/ 	.byte	0x09
	.zero		1


	//   ....[15]....
        /*0260*/ 	.word	0x00004900
        /*0264*/ 	.word	0x000000ff
        /*0268*/ 	.word	0x00000000
        /*026c*/ 	.short	0x0101
        /*026e*/ 	.byte	0x0c
	.zero		1


	//   ....[16]....
        /*0270*/ 	.word	0x00004c10
        /*0274*/ 	.word	0x000000ff
        /*0278*/ 	.word	0x00000000
        /*027c*/ 	.short	0x0101
        /*027e*/ 	.byte	0x09
	.zero		1


	//   ....[17]....
        /*0280*/ 	.word	0x00008670
        /*0284*/ 	.word	0x00000010
        /*0288*/ 	.word	0x00026820
        /*028c*/ 	.short	0x010a
        /*028e*/ 	.byte	0x3f
	.zero		1


	//   ....[18]....
        /*0290*/ 	.word	0x00008f90
        /*0294*/ 	.word	0x00000010
        /*0298*/ 	.word	0x00026840
        /*029c*/ 	.short	0x010a
        /*029e*/ 	.byte	0x3f
	.zero		1


	//   ....[19]....
        /*02a0*/ 	.word	0x000092a0
        /*02a4*/ 	.word	0x00000010
        /*02a8*/ 	.word	0x00026828
        /*02ac*/ 	.short	0x010a
        /*02ae*/ 	.byte	0x3f
	.zero		1


	//   ....[20]....
        /*02b0*/ 	.word	0x000095b0
        /*02b4*/ 	.word	0x00000010
        /*02b8*/ 	.word	0x00026848
        /*02bc*/ 	.short	0x010a
        /*02be*/ 	.byte	0x3f
	.zero		1


	//   ....[21]....
        /*02c0*/ 	.word	0x00009870
        /*02c4*/ 	.word	0x00000010
        /*02c8*/ 	.word	0x00026820
        /*02cc*/ 	.short	0x010a
        /*02ce*/ 	.byte	0x3f
	.zero		1


	//   ....[22]....
        /*02d0*/ 	.word	0x00009c00
        /*02d4*/ 	.word	0x00000010
        /*02d8*/ 	.word	0x00026840
        /*02dc*/ 	.short	0x010a
        /*02de*/ 	.byte	0x3f
	.zero		1


	//   ....[23]....
        /*02e0*/ 	.word	0x00009ee0
        /*02e4*/ 	.word	0x00000010
        /*02e8*/ 	.word	0x00026828
        /*02ec*/ 	.short	0x010a
        /*02ee*/ 	.byte	0x3f
	.zero		1


	//   ....[24]....
        /*02f0*/ 	.word	0x0000a240
        /*02f4*/ 	.word	0x00000003
        /*02f8*/ 	.word	0x00026840
        /*02fc*/ 	.short	0x010a
        /*02fe*/ 	.byte	0x3f
	.zero		1


	//   ....[25]....
        /*0300*/ 	.word	0x0000a6f0
        /*0304*/ 	.word	0x00000006
        /*0308*/ 	.word	0x00000000
        /*030c*/ 	.short	0x010a
        /*030e*/ 	.byte	0x3f
	.zero		1


	//   ....[26]....
        /*0310*/ 	.word	0x0000a750
        /*0314*/ 	.word	0x00000003
        /*0318*/ 	.word	0x00000000
        /*031c*/ 	.short	0x010a
        /*031e*/ 	.byte	0x3f
	.zero		1


	//   ....[27]....
        /*0320*/ 	.word	0x0000a7b0
        /*0324*/ 	.word	0x00000000
        /*0328*/ 	.word	0x00000000
        /*032c*/ 	.short	0x010a
        /*032e*/ 	.byte	0x3f
	.zero		1


	//   ....[28]....
        /*0330*/ 	.word	0x0000a7e0
        /*0334*/ 	.word	0x00000003
        /*0338*/ 	.word	0x00000000
        /*033c*/ 	.short	0x010a
        /*033e*/ 	.byte	0x3f
	.zero		1


	//   ....[29]....
        /*0340*/ 	.word	0x0000a8c0
        /*0344*/ 	.word	0x000000ed
        /*0348*/ 	.word	0x00026800
        /*034c*/ 	.short	0x010a
        /*034e*/ 	.byte	0x3f
	.zero		1


	//   ....[30]....
        /*0350*/ 	.word	0x0000a920
        /*0354*/ 	.word	0x00000005
        /*0358*/ 	.word	0x00026810
        /*035c*/ 	.short	0x010a
        /*035e*/ 	.byte	0x3f
	.zero		1


	//   ....[31]....
        /*0360*/ 	.word	0x0000a980
        /*0364*/ 	.word	0x00000079
        /*0368*/ 	.word	0x00026830
        /*036c*/ 	.short	0x010a
        /*036e*/ 	.byte	0x3f
	.zero		1


	//   ....[32]....
        /*0370*/ 	.word	0x0000ab20
        /*0374*/ 	.word	0x00000010
        /*0378*/ 	.word	0x00026820
        /*037c*/ 	.short	0x010a
        /*037e*/ 	.byte	0x3f
	.zero		1


	//   ....[33]....
        /*0380*/ 	.word	0x0000ab70
        /*0384*/ 	.word	0x00000010
        /*0388*/ 	.word	0x00026840
        /*038c*/ 	.short	0x010a
        /*038e*/ 	.byte	0x3f
	.zero		1


	//   ....[34]....
        /*0390*/ 	.word	0x0000abc0
        /*0394*/ 	.word	0x00000010
        /*0398*/ 	.word	0x00026828
        /*039c*/ 	.short	0x010a
        /*039e*/ 	.byte	0x3f
	.zero		1


	//   ....[35]....
        /*03a0*/ 	.word	0x0000ac10
        /*03a4*/ 	.word	0x00000010
        /*03a8*/ 	.word	0x00026848
        /*03ac*/ 	.short	0x010a
        /*03ae*/ 	.byte	0x3f
	.zero		1


	//   ....[36]....
        /*03b0*/ 	.word	0x0000ac70
        /*03b4*/ 	.word	0x00000010
        /*03b8*/ 	.word	0x00026820
        /*03bc*/ 	.short	0x010a
        /*03be*/ 	.byte	0x3f
	.zero		1


	//   ....[37]....
        /*03c0*/ 	.word	0x0000acc0
        /*03c4*/ 	.word	0x00000010
        /*03c8*/ 	.word	0x00026840
        /*03cc*/ 	.short	0x010a
        /*03ce*/ 	.byte	0x3f
	.zero		1


	//   ....[38]....
        /*03d0*/ 	.word	0x0000ad10
        /*03d4*/ 	.word	0x00000010
        /*03d8*/ 	.word	0x00026828
        /*03dc*/ 	.short	0x010a
        /*03de*/ 	.byte	0x3f
	.zero		1


	//   ....[39]....
        /*03e0*/ 	.word	0x0000ad60
        /*03e4*/ 	.word	0x00000003
        /*03e8*/ 	.word	0x00026840
        /*03ec*/ 	.short	0x010a
        /*03ee*/ 	.byte	0x3f
	.zero		1


	//   ....[40]....
        /*03f0*/ 	.word	0x0000ae30
        /*03f4*/ 	.word	0x00000006
        /*03f8*/ 	.word	0x00000000
        /*03fc*/ 	.short	0x010a
        /*03fe*/ 	.byte	0x3f
	.zero		1


	//   ....[41]....
        /*0400*/ 	.word	0x0000ae80
        /*0404*/ 	.word	0x00000003
        /*0408*/ 	.word	0x00000000
        /*040c*/ 	.short	0x010a
        /*040e*/ 	.byte	0x3f
	.zero		1


	//   ....[42]....
        /*0410*/ 	.word	0x0000aed0
        /*0414*/ 	.word	0x00000000
        /*0418*/ 	.word	0x00000000
        /*041c*/ 	.short	0x010a
        /*041e*/ 	.byte	0x3f
	.zero		1


	//----- nvinfo : EIATTR_NUM_MBARRIERS
	.align		4
.L_439:
        /*0420*/ 	.byte	0x03, 0x38
        /*0422*/ 	.short	0x0009


	//----- nvinfo : EIATTR_EXIT_INSTR_OFFSETS
	.align		4
        /*0424*/ 	.byte	0x04, 0x1c
        /*0426*/ 	.short	(.L_441 - .L_440)


	//   ....[0]....
.L_440:
        /*0428*/ 	.word	0x000006c0


	//   ....[1]....
        /*042c*/ 	.word	0x00005de0


	//   ....[2]....
        /*0430*/ 	.word	0x000065c0


	//   ....[3]....
        /*0434*/ 	.word	0x0000a830


	//----- nvinfo : EIATTR_MAX_THREADS
	.align		4
.L_441:
        /*0438*/ 	.byte	0x04, 0x05
        /*043a*/ 	.short	(.L_443 - .L_442)
.L_442:
        /*043c*/ 	.word	0x00000180
        /*0440*/ 	.word	0x00000001
        /*0444*/ 	.word	0x00000001


	//----- nvinfo : EIATTR_CRS_STACK_SIZE
	.align		4
.L_443:
        /*0448*/ 	.byte	0x04, 0x1e
        /*044a*/ 	.short	(.L_445 - .L_444)
.L_444:
        /*044c*/ 	.word	0x00000000


	//----- nvinfo : EIATTR_CBANK_PARAM_SIZE
	.align		4
.L_445:
        /*0450*/ 	.byte	0x03, 0x19
        /*0452*/ 	.short	0x0970


	//----- nvinfo : EIATTR_PARAM_CBANK
	.align		4
        /*0454*/ 	.byte	0x04, 0x0a
        /*0456*/ 	.short	(.L_447 - .L_446)
	.align		4
.L_446:
        /*0458*/ 	.word	index@(.nv.constant0._ZN7cutlass13device_kernelIN5flash11enable_sm90INS1_16FlashAttnBwdSm90INS1_25CollectiveMainloopBwdSm90ILi2ELi2ELi2EN4cute5tupleIJNS5_1CILi1EEES8_S8_EEENS6_IJNS7_ILi64EEENS7_ILi128EEENS7_ILi96EEEEEENS_6half_tEfNS_4arch4Sm90ELb0ELb1ELb1ELb0ELb1ELb1ELb0ELb0ELi2ELi1ELi2ELi1ELb1EEENS1_21CollectiveEpilogueBwdISD_SE_SG_Li256ELb0ELb0ELi1EEENS1_19SingleTileSchedulerILb0ELb0ELb0ELi128EEEEEEEEEvNT_6ParamsE)
        /*045c*/ 	.short	0x0210
        /*045e*/ 	.short	0x0970


	//----- nvinfo : EIATTR_SW_WAR
	.align		4
.L_447:
        /*0460*/ 	.byte	0x04, 0x36
        /*0462*/ 	.short	(.L_449 - .L_448)
.L_448:
        /*0464*/ 	.word	0x00000008
.L_449:


//--------------------- .nv.info._ZN7cutlass13device_kernelIN5flash11enable_sm90INS1_16FlashAttnBwdSm90INS1_25CollectiveMainloopBwdSm90ILi2ELi2ELi2EN4cute5tupleIJNS5_1CILi1EEES8_S8_EEENS6_IJNS7_ILi64EEENS7_ILi128EEENS7_ILi96EEEEEENS_6half_tEfNS_4arch4Sm90ELb0ELb1ELb1ELb0ELb0ELb1ELb0ELb0ELi2ELi1ELi2ELi1ELb1EEENS1_24CollectiveEpilogueBwdGQAISD_fSG_Li256ELb0ELb0EEENS1_19SingleTileSchedulerILb0ELb0ELb0ELi128EEEEEEEEEvNT_6ParamsE --------------------------
	.section	.nv.info._ZN7cutlass13device_kernelIN5flash11enable_sm90INS1_16FlashAttnBwdSm90INS1_25CollectiveMainloopBwdSm90ILi2ELi2ELi2EN4cute5tupleIJNS5_1CILi1EEES8_S8_EEENS6_IJNS7_ILi64EEENS7_ILi128EEENS7_ILi96EEEEEENS_6half_tEfNS_4arch4Sm90ELb0ELb1ELb1ELb0ELb0ELb1ELb0ELb0ELi2ELi1ELi2ELi1ELb1EEENS1_24CollectiveEpilogueBwdGQAISD_fSG_Li256ELb0ELb0EEENS1_19SingleTileSchedulerILb0ELb0ELb0ELi128EEEEEEEEEvNT_6ParamsE,"",@"SHT_CUDA_INFO"
	.sectionflags	@""
	.align	4


	//----- nvinfo : EIATTR_CUDA_API_VERSION
	.align		4
        /*0000*/ 	.byte	0x04, 0x37
        /*0002*/ 	.short	(.L_451 - .L_450)
.L_450:
        /*0004*/ 	.word	0x00000082


	//----- nvinfo : EIATTR_KPARAM_INFO
	.align		4
.L_451:
        /*0008*/ 	.byte	0x04, 0x17
        /*000a*/ 	.short	(.L_453 - .L_452)
.L_452:
        /*000c*/ 	.word	0x00000000
        /*0010*/ 	.short	0x0000
        /*0012*/ 	.short	0x0070
        /*0014*/ 	.byte	0x00, 0xf0, 0x01, 0x1a


	//----- nvinfo : EIATTR_SPARSE_MMA_MASK
	.align		4
.L_453:
        /*0018*/ 	.byte	0x03, 0x50
        /*001a*/ 	.short	0x0000


	//----- nvinfo : EIATTR_MAXREG_COUNT
	.align		4
        /*001c*/ 	.byte	0x03, 0x1b
        /*001e*/ 	.short	0x00a8


	//----- nvinfo : EIATTR_NUM_BARRIERS
	.align		4
        /*0020*/ 	.byte	0x02, 0x4c
        /*0022*/ 	.byte	0x10
	.zero		1


	//----- nvinfo : EIATTR_EXTERNS
	.align		4
        /*0024*/ 	.byte	0x04, 0x0f
        /*0026*/ 	.short	(.L_455 - .L_454)


	//   ....[0]....
	.align		4
.L_454:
        /*0028*/ 	.word	index@(__assertfail)


	//----- nvinfo : EIATTR_ANNOTATIONS
	.align		4
.L_455:
        /*002c*/ 	.byte	0x04, 0x55
        /*002e*/ 	.short	(.L_457 - .L_456)


	//   ....[0]....
.L_456:
        /*0030*/ 	.word	0x00000001
        /*0034*/ 	.byte	0x80, 0x16, 0x00, 0x00, 0x01, 0x00, 0x00, 0x00, 0xd0, 0x28, 0x00, 0x00, 0x01, 0x00, 0x00, 0x00
        /*0044*/ 	.byte	0xd0, 0x6d, 0x00, 0x00, 0x01, 0x00, 0x00, 0x00, 0x20, 0x71, 0x00, 0x00, 0x01, 0x00, 0x00, 0x00
        /*0054*/ 	.byte	0xd0, 0x7d, 0x00, 0x00, 0x01, 0x00, 0x00, 0x00, 0xf0, 0x7d, 0x00, 0x00, 0x01, 0x00, 0x00, 0x00
        /*0064*/ 	.byte	0x30, 0x83, 0x00, 0x00


	//----- nvinfo : EIATTR_MERCURY_ISA_VERSION
	.align		4
.L_457:
        /*0068*/ 	.byte	0x03, 0x5f
        /*006a*/ 	.short	0x0101


	//----- nvinfo : EIATTR_INT_WARP_WIDE_INSTR_OFFSETS
	.align		4
        /*006c*/ 	.byte	0x04, 0x31
        /*006e*/ 	.short	(.L_459 - .L_458)


	//   ....[0]....
.L_458:
        /*0070*/ 	.word	0x00000190


	//   ....[1]....
        /*0074*/ 	.word	0x000001c0


	//----- nvinfo : EIATTR_COOP_GROUP_MASK_REGIDS
	.align		4
.L_459:
        /*0078*/ 	.byte	0x04, 0x29
        /*007a*/ 	.short	(.L_461 - .L_460)


	//   ....[0]....
.L_460:
        /*007c*/ 	.word	0xffffffff


	//   ....[1]....
        /*0080*/ 	.word	0xffffffff


	//   ....[2]....
        /*0084*/ 	.word	0xffffffff


	//   ....[3]....
        /*0088*/ 	.word	0xffffffff


	//   ....[4]....
        /*008c*/ 	.word	0xffffffff


	//   ....[5]....
        /*0090*/ 	.word	0xffffffff


	//   ....[6]....
        /*0094*/ 	.word	0xffffffff


	//   ....[7]....
        /*0098*/ 	.word	0x0500000f


	//----- nvinfo : EIATTR_COOP_GROUP_INSTR_OFFSETS
	.align		4
.L_461:
        /*009c*/ 	.byte	0x04, 0x28
        /*009e*/ 	.short	(.L_463 - .L_462)


	//   ....[0]....
.L_462:
        /*00a0*/ 	.word	0x00000070


	//   ....[1]....
        /*00a4*/ 	.word	0x000001a0


	//   ....[2]....
        /*00a8*/ 	.word	0x000001f0


	//   ....[3]....
        /*00ac*/ 	.word	0x000003e0


	//   ....[4]....
        /*00b0*/ 	.word	0x00000600


	//   ....[5]....
        /*00b4*/ 	.word	0x00001050


	//   ....[6]....
        /*00b8*/ 	.word	0x00005750


	//   ....[7]....
        /*00bc*/ 	.word	0x00008ab0


	//----- nvinfo : EIATTR_REG_RECONFIG
	.align		4
.L_463:
        /*00c0*/ 	.byte	0x01, 0x54
	.zero		2


	//----- nvinfo : EIATTR_SYSCALL_OFFSETS
	.align		4
        /*00c4*/ 	.byte	0x04, 0x46
        /*00c6*/ 	.short	(.L_465 - .L_464)


	//   ....[0]....
.L_464:
        /*00c8*/ 	.word	0x00000cb0


	//   ....[1]....
        /*00cc*/ 	.word	0x00000da0


	//   ....[2]....
        /*00d0*/ 	.word	0x00000f00


	//   ....[3]....
        /*00d4*/ 	.word	0x00000ff0


	//   ....[4]....
        /*00d8*/ 	.word	0x00001270


	//----- nvinfo : EIATTR_MBARRIER_INSTR_OFFSETS
	.align		4
.L_465:
        /*00dc*/ 	.byte	0x04, 0x39
        /*00de*/ 	.short	(.L_467 - .L_466)


	//   ....[0]....
.L_466:
        /*00e0*/ 	.word	0x00000290
        /*00e4*/ 	.word	0x000000ff
        /*00e8*/ 	.word	0x00026800
        /*00ec*/ 	.short	0x0100
        /*00ee*/ 	.byte	0x06
	.zero		1


	//   ....[1]....
        /*00f0*/ 	.word	0x00000390
        /*00f4*/ 	.word	0x000000ff
        /*00f8*/ 	.word	0x00026810
        /*00fc*/ 	.short	0x0100
        /*00fe*/ 	.byte	0x08
	.zero		1


	//   ....[2]....
        /*0100*/ 	.word	0x000003a0
        /*0104*/ 	.word	0x000000ff
        /*0108*/ 	.word	0x00026820
        /*010c*/ 	.short	0x0100
        /*010e*/ 	.byte	0x08
	.zero		1


	//   ....[3]....
        /*0110*/ 	.word	0x000003b0
        /*0114*/ 	.word	0x000000ff
        /*0118*/ 	.word	0x00026818
        /*011c*/ 	.short	0x0100
        /*011e*/ 	.byte	0x08
	.zero		1


	//   ....[4]....
        /*0120*/ 	.word	0x000003c0
        /*0124*/ 	.word	0x000000ff
        /*0128*/ 	.word	0x00026828
        /*012c*/ 	.short	0x0100
        /*012e*/ 	.byte	0x08
	.zero		1


	//   ....[5]....
        /*0130*/ 	.word	0x000004f0
        /*0134*/ 	.word	0x000000ff
        /*0138*/ 	.word	0x00026830
        /*013c*/ 	.short	0x0100
        /*013e*/ 	.byte	0x08
	.zero		1


	//   ....[6]....
        /*0140*/ 	.word	0x00000500
        /*0144*/ 	.word	0x000000ff
        /*0148*/ 	.word	0x00026840
        /*014c*/ 	.short	0x0100
        /*014e*/ 	.byte	0x08
	.zero		1


	//   ....[7]....
        /*0150*/ 	.word	0x00000510
        /*0154*/ 	.word	0x000000ff
        /*0158*/ 	.word	0x00026838
        /*015c*/ 	.short	0x0100
        /*015e*/ 	.byte	0x08
	.zero		1


	//   ....[8]....
        /*0160*/ 	.word	0x00000520
        /*0164*/ 	.word	0x000000ff
        /*0168*/ 	.word	0x00026848
        /*016c*/ 	.short	0x0100
        /*016e*/ 	.byte	0x08
	.zero		1


	//   ....[9]....
        /*0170*/ 	.word	0x00001090
        /*0174*/ 	.word	0x000000ed
        /*0178*/ 	.word	0x00026800
        /*017c*/ 	.short	0x010a
        /*017e*/ 	.byte	0x3f
	.zero		1


	//   ....[10]....
        /*0180*/ 	.word	0x00001130
        /*0184*/ 	.word	0x000000ed
        /*0188*/ 	.word	0x00026800
        /*018c*/ 	.short	0x010a
        /*018e*/ 	.byte	0x3f
	.zero		1


	//   ....[11]....
        /*0190*/ 	.word	0x00001af0
        /*0194*/ 	.word	0x000000ff
        /*0198*/ 	.word	0x00026810
        /*019c*/ 	.short	0x010a
        /*019e*/ 	.byte	0x06
	.zero		1


	//   ....[12]....
        /*01a0*/ 	.word	0x00001b30
        /*01a4*/ 	.word	0x000000ff
        /*01a8*/ 	.word	0x00026810
        /*01ac*/ 	.short	0x010a
        /*01ae*/ 	.byte	0x06
	.zero		1


	//   ....[13]....
        /*01b0*/ 	.word	0x00001f70
        /*01b4*/ 	.word	0x000000ff
        /*01b8*/ 	.word	0x00026830
        /*01bc*/ 	.short	0x010a
        /*01be*/ 	.byte	0x06
	.zero		1


	//   ....[14]....
        /*01c0*/ 	.word	0x000022a0
        /*01c4*/ 	.word	0x000000ff
        /*01c8*/ 	.word	0x00026830
        /*01cc*/ 	.short	0x010a
        /*01ce*/ 	.byte	0x06
	.zero		1


	//   ....[15]....
        /*01d0*/ 	.word	0x000048f0
        /*01d4*/ 	.word	0x000000ff
        /*01d8*/ 	.word	0x00000000
        /*01dc*/ 	.short	0x0101
        /*01de*/ 	.byte	0x08
	.zero		1


	//   ....[16]....
        /*01e0*/ 	.word	0x00004bd0
        /*01e4*/ 	.word	0x000000ff
        /*01e8*/ 	.word	0x00000000
        /*01ec*/ 	.short	0x0101
        /*01ee*/ 	.byte	0x06
	.zero		1


	//   ....[17]....
        /*01f0*/ 	.word	0x000068a0
        /*01f4*/ 	.word	0x00000010
        /*01f8*/ 	.word	0x00026820
        /*01fc*/ 	.short	0x010a
        /*01fe*/ 	.byte	0x3f
	.zero		1


	//   ....[18]....
        /*0200*/ 	.word	0x000071b0
        /*0204*/ 	.word	0x00000010
        /*0208*/ 	.word	0x00026840
        /*020c*/ 	.short	0x010a
        /*020e*/ 	.byte	0x3f
	.zero		1


	//   ....[19]....
        /*0210*/ 	.word	0x000074c0
        /*0214*/ 	.word	0x00000010
        /*0218*/ 	.word	0x00026828
        /*021c*/ 	.short	0x010a
        /*021e*/ 	.byte	0x3f
	.zero		1


	//   ....[20]....
        /*0220*/ 	.word	0x000077d0
        /*0224*/ 	.word	0x00000010
        /*0228*/ 	.word	0x00026848
        /*022c*/ 	.short	0x010a
        /*022e*/ 	.byte	0x3f
	.zero		1


	//   ....[21]....
        /*0230*/ 	.word	0x00007a90
        /*0234*/ 	.word	0x00000010
        /*0238*/ 	.word	0x00026820
        /*023c*/ 	.short	0x010a
        /*023e*/ 	.byte	0x3f
	.zero		1


	//   ....[22]....
        /*0240*/ 	.word	0x00007e20
        /*0244*/ 	.word	0x00000010
        /*0248*/ 	.word	0x00026840
        /*024c*/ 	.short	0x010a
        /*024e*/ 	.byte	0x3f
	.zero		1


	//   ....[23]....
        /*0250*/ 	.word	0x00008100
        /*0254*/ 	.word	0x00000010
        /*0258*/ 	.word	0x00026828
        /*025c*/ 	.short	0x010a
        /*025e*/ 	.byte	0x3f
	.zero		1


	//   ....[24]....
        /*0260*/ 	.word	0x00008460
        /*0264*/ 	.word	0x00000003
        /*0268*/ 	.word	0x00026840
        /*026c*/ 	.short	0x010a
        /*026e*/ 	.byte	0x3f
	.zero		1


	//   ....[25]....
        /*0270*/ 	.word	0x00008910
        /*0274*/ 	.word	0x00000006
        /*0278*/ 	.word	0x00000000
        /*027c*/ 	.short	0x010a
        /*027e*/ 	.byte	0x3f
	.zero		1


	//   ....[26]....
        /*0280*/ 	.word	0x00008970
        /*0284*/ 	.word	0x00000003
        /*0288*/ 	.word	0x00000000
        /*028c*/ 	.short	0x010a
        /*028e*/ 	.byte	0x3f
	.zero		1


	//   ....[27]....
        /*0290*/ 	.word	0x000089d0
        /*0294*/ 	.word	0x00000000
        /*0298*/ 	.word	0x00000000
        /*029c*/ 	.short	0x010a
        /*029e*/ 	.byte	0x3f
	.zero		1


	//   ....[28]....
        /*02a0*/ 	.word	0x00008a00
        /*02a4*/ 	.word	0x00000003
        /*02a8*/ 	.word	0x00000000
        /*02ac*/ 	.short	0x010a
        /*02ae*/ 	.byte	0x3f
	.zero		1


	//   ....[29]....
        /*02b0*/ 	.word	0x00008ae0
        /*02b4*/ 	.word	0x000000ed
        /*02b8*/ 	.word	0x00026800
        /*02bc*/ 	.short	0x010a
        /*02be*/ 	.byte	0x3f
	.zero		1


	//   ....[30]....
        /*02c0*/ 	.word	0x00008b40
        /*02c4*/ 	.word	0x00000005
        /*02c8*/ 	.word	0x00026810
        /*02cc*/ 	.short	0x010a
        /*02ce*/ 	.byte	0x3f
	.zero		1


	//   ....[31]....
        /*02d0*/ 	.word	0x00008ba0
        /*02d4*/ 	.word	0x00000079
        /*02d8*/ 	.word	0x00026830
        /*02dc*/ 	.short	0x010a
        /*02de*/ 	.byte	0x3f
	.zero		1


	//   ....[32]....
        /*02e0*/ 	.word	0x00008bf0
        /*02e4*/ 	.word	0x00000010
        /*02e8*/ 	.word	0x00026820
        /*02ec*/ 	.short	0x010a
        /*02ee*/ 	.byte	0x3f
	.zero		1


	//   ....[33]....
        /*02f0*/ 	.word	0x00008c40
        /*02f4*/ 	.word	0x00000010
        /*02f8*/ 	.word	0x00026840
        /*02fc*/ 	.short	0x010a
        /*02fe*/ 	.byte	0x3f
	.zero		1


	//   ....[34]....
        /*0300*/ 	.word	0x00008c90
        /*0304*/ 	.word	0x00000010
        /*0308*/ 	.word	0x00026828
        /*030c*/ 	.short	0x010a
        /*030e*/ 	.byte	0x3f
	.zero		1


	//   ....[35]....
        /*0310*/ 	.word	0x00008ce0
        /*0314*/ 	.word	0x00000010
        /*0318*/ 	.word	0x00026848
        /*031c*/ 	.short	0x010a
        /*031e*/ 	.byte	0x3f
	.zero		1


	//   ....[36]....
        /*0320*/ 	.word	0x00008d40
        /*0324*/ 	.word	0x00000010
        /*0328*/ 	.word	0x00026820
        /*032c*/ 	.short	0x010a
        /*032e*/ 	.byte	0x3f
	.zero		1


	//   ....[37]....
        /*0330*/ 	.word	0x00008d90
        /*0334*/ 	.word	0x00000010
        /*0338*/ 	.word	0x00026840
        /*033c*/ 	.short	0x010a
        /*033e*/ 	.byte	0x3f
	.zero		1


	//   ....[38]....
        /*0340*/ 	.word	0x00008de0
        /*0344*/ 	.word	0x00000010
        /*0348*/ 	.word	0x00026828
        /*034c*/ 	.short	0x010a
        /*034e*/ 	.byte	0x3f
	.zero		1


	//   ....[39]....
        /*0350*/ 	.word	0x00008e30
        /*0354*/ 	.word	0x00000003
        /*0358*/ 	.word	0x00026840
        /*035c*/ 	.short	0x010a
        /*035e*/ 	.byte	0x3f
	.zero		1


	//   ....[40]....
        /*0360*/ 	.word	0x00008f00
        /*0364*/ 	.word	0x00000006
        /*0368*/ 	.word	0x00000000
        /*036c*/ 	.short	0x010a
        /*036e*/ 	.byte	0x3f
	.zero		1


	//   ....[41]....
        /*0370*/ 	.word	0x00008f50
        /*0374*/ 	.word	0x00000003
        /*0378*/ 	.word	0x00000000
        /*037c*/ 	.short	0x010a
        /*037e*/ 	.byte	0x3f
	.zero		1


	//   ....[42]....
        /*0380*/ 	.word	0x00008fa0
        /*0384*/ 	.word	0x00000000
        /*0388*/ 	.word	0x00000000
        /*038c*/ 	.short	0x010a
        /*038e*/ 	.byte	0x3f
	.zero		1


	//----- nvinfo : EIATTR_NUM_MBARRIERS
	.align		4
.L_467:
        /*0390*/ 	.byte	0x03, 0x38
        /*0392*/ 	.short	0x0009


	//----- nvinfo : EIATTR_EXIT_INSTR_OFFSETS
	.align		4
        /*0394*/ 	.byte	0x04, 0x1c
        /*0396*/ 	.short	(.L_469 - .L_468)


	//   ....[0]....
.L_468:
        /*0398*/ 	.word	0x00008a50


	//----- nvinfo : EIATTR_MAX_THREADS
	.align		4
.L_469:
        /*039c*/ 	.byte	0x04, 0x05
        /*039e*/ 	.short	(.L_471 - .L_470)
.L_470:
        /*03a0*/ 	.word	0x00000180
        /*03a4*/ 	.word	0x00000001
        /*03a8*/ 	.word	0x00000001


	//----- nvinfo : EIATTR_CRS_STACK_SIZE
	.align		4
.L_471:
        /*03ac*/ 	.byte	0x04, 0x1e
        /*03ae*/ 	.short	(.L_473 - .L_472)
.L_472:
        /*03b0*/ 	.word	0x00000000


	//----- nvinfo : EIATTR_CBANK_PARAM_SIZE
	.align		4
.L_473:
        /*03b4*/ 	.byte	0x03, 0x19
        /*03b6*/ 	.short	0x06f0


	//----- nvinfo : EIATTR_PARAM_CBANK
	.align		4
        /*03b8*/ 	.byte	0x04, 0x0a
        /*03ba*/ 	.short	(.L_475 - .L_474)
	.align		4
.L_474:
        /*03bc*/ 	.word	index@(.nv.constant0._ZN7cutlass13device_kernelIN5flash11enable_sm90INS1_16FlashAttnBwdSm90INS1_25CollectiveMainloopBwdSm90ILi2ELi2ELi2EN4cute5tupleIJNS5_1CILi1EEES8_S8_EEENS6_IJNS7_ILi64EEENS7_ILi128EEENS7_ILi96EEEEEENS_6half_tEfNS_4arch4Sm90ELb0ELb1ELb1ELb0ELb0ELb1ELb0ELb0ELi2ELi1ELi2ELi1ELb1EEENS1_24CollectiveEpilogueBwdGQAISD_fSG_Li256ELb0ELb0EEENS1_19SingleTileSchedulerILb0ELb0ELb0ELi128EEEEEEEEEvNT_6ParamsE)
        /*03c0*/ 	.short	0x0210
        /*03c2*/ 	.short	0x06f0


	//----- nvinfo : EIATTR_SW_WAR
	.align		4
.L_475:
        /*03c4*/ 	.byte	0x04, 0x36
        /*03c6*/ 	.short	(.L_477 - .L_476)
.L_476:
        /*03c8*/ 	.word	0x00000008
.L_477:


//--------------------- .nv.info._ZN7cutlass13device_kernelIN5flash11enable_sm90INS1_16FlashAttnBwdSm90INS1_25CollectiveMainloopBwdSm90ILi2ELi2ELi2EN4cute5tupleIJNS5_1CILi1EEES8_S8_EEENS6_IJNS7_ILi64EEENS7_ILi128EEENS7_ILi96EEEEEENS_6half_tEfNS_4arch4Sm90ELb0ELb1ELb1ELb0ELb1ELb1ELb0ELb0ELi2ELi1ELi2ELi1ELb1EEENS1_24CollectiveEpilogueBwdGQAISD_fSG_Li256ELb0ELb1EEENS1_19SingleTileSchedulerILb0ELb0ELb0ELi128EEEEEEEEEvNT_6ParamsE --------------------------
	.section	.nv.info._ZN7cutlass13device_kernelIN5flash11enable_sm90INS1_16FlashAttnBwdSm90INS1_25CollectiveMainloopBwdSm90ILi2ELi2ELi2EN4cute5tupleIJNS5_1CILi1EEES8_S8_EEENS6_IJNS7_ILi64EEENS7_ILi128EEENS7_ILi96EEEEEENS_6half_tEfNS_4arch4Sm90ELb0ELb1ELb1ELb0ELb1ELb1ELb0ELb0ELi2ELi1ELi2ELi1ELb1EEENS1_24CollectiveEpilogueBwdGQAISD_fSG_Li256ELb0ELb1EEENS1_19SingleTileSchedulerILb0ELb0ELb0ELi128EEEEEEEEEvNT_6ParamsE,"",@"SHT_CUDA_INFO"
	.sectionflags	@""
	.align	4


	//----- nvinfo : EIATTR_CUDA_API_VERSION
	.align		4
        /*0000*/ 	.byte	0x04, 0x37
        /*0002*/ 	.short	(.L_479 - .L_478)
.L_478:
        /*0004*/ 	.word	0x00000082


	//----- nvinfo : EIATTR_KPARAM_INFO
	.align		4
.L_479:
        /*0008*/ 	.byte	0x04, 0x17
        /*000a*/ 	.short	(.L_481 - .L_480)
.L_480:
        /*000c*/ 	.word	0x00000000
        /*0010*/ 	.short	0x0000
        /*0012*/ 	.short	0x0070
        /*0014*/ 	.byte	0x00, 0xf0, 0x01, 0x1a


	//----- nvinfo : EIATTR_SPARSE_MMA_MASK
	.align		4
.L_481:
        /*0018*/ 	.byte	0x03, 0x50
        /*001a*/ 	.short	0x0000


	//----- nvinfo : EIATTR_MAXREG_COUNT
	.align		4
        /*001c*/ 	.byte	0x03, 0x1b
        /*001e*/ 	.short	0x00a8


	//----- nvinfo : EIATTR_NUM_BARRIERS
	.align		4
        /*0020*/ 	.byte	0x02, 0x4c
        /*0022*/ 	.byte	0x10
	.zero		1


	//----- nvinfo : EIATTR_EXTERNS
	.align		4
        /*0024*/ 	.byte	0x04, 0x0f
        /*0026*/ 	.short	(.L_483 - .L_482)


	//   ....[0]....
	.align		4
.L_482:
        /*0028*/ 	.word	index@(__assertfail)


	//----- nvinfo : EIATTR_ANNOTATIONS
	.align		4
.L_483:
        /*002c*/ 	.byte	0x04, 0x55
        /*002e*/ 	.short	(.L_485 - .L_484)


	//   ....[0]....
.L_484:
        /*0030*/ 	.word	0x00000001
        /*0034*/ 	.byte	0x90, 0x16, 0x00, 0x00, 0x01, 0x00, 0x00, 0x00, 0xa0, 0x28, 0x00, 0x00, 0x01, 0x00, 0x00, 0x00
        /*0044*/ 	.byte	0xa0, 0x81, 0x00, 0x00, 0x01, 0x00, 0x00, 0x00, 0xf0, 0x84, 0x00, 0x00, 0x01, 0x00, 0x00, 0x00
        /*0054*/ 	.byte	0xa0, 0x91, 0x00, 0x00, 0x01, 0x00, 0x00, 0x00, 0xc0, 0x91, 0x00, 0x00, 0x01, 0x00, 0x00, 0x00
        /*0064*/ 	.byte	0x00, 0x97, 0x00, 0x00


	//----- nvinfo : EIATTR_MERCURY_ISA_VERSION
	.align		4
.L_485:
        /*0068*/ 	.byte	0x03, 0x5f
        /*006a*/ 	.short	0x0101


	//----- nvinfo : EIATTR_INT_WARP_WIDE_INSTR_OFFSETS
	.align		4
        /*006c*/ 	.byte	0x04, 0x31
        /*006e*/ 	.short	(.L_487 - .L_486)


	//   ....[0]....
.L_486:
        /*0070*/ 	.word	0x00000190


	//   ....[1]....
        /*0074*/ 	.word	0x000001c0


	//   ....[2]....
        /*0078*/ 	.word	0x00006580


	//   ....[3]....
        /*007c*/ 	.word	0x00006b80


	//   ....[4]....
        /*0080*/ 	.word	0x00007030


	//   ....[5]....
        /*0084*/ 	.word	0x00007300


	//   ....[6]....
        /*0088*/ 	.word	0x00007560


	//   ....[7]....
        /*008c*/ 	.word	0x000076f0


	//----- nvinfo : EIATTR_COOP_GROUP_MASK_REGIDS
	.align		4
.L_487:
        /*0090*/ 	.byte	0x04, 0x29
        /*0092*/ 	.short	(.L_489 - .L_488)


	//   ....[0]....
.L_488:
        /*0094*/ 	.word	0xffffffff


	//   ....[1]....
        /*0098*/ 	.word	0xffffffff


	//   ....[2]....
        /*009c*/ 	.word	0xffffffff


	//   ....[3]....
        /*00a0*/ 	.word	0xffffffff


	//   ....[4]....
        /*00a4*/ 	.word	0xffffffff


	//   ....[5]....
        /*00a8*/ 	.word	0xffffffff


	//   ....[6]....
        /*00ac*/ 	.word	0xffffffff


	//   ....[7]....
        /*00b0*/ 	.word	0xffffffff


	//   ....[8]....
        /*00b4*/ 	.word	0xffffffff


	//   ....[9]....
        /*00b8*/ 	.word	0xffffffff


	//   ....[10]....
        /*00bc*/ 	.word	0xffffffff


	//   ....[11]....
        /*00c0*/ 	.word	0xffffffff


	//   ....[12]....
        /*00c4*/ 	.word	0xffffffff


	//   ....[13]....
        /*00c8*/ 	.word	0xffffffff


	//   ....[14]....
        /*00cc*/ 	.word	0xffffffff


	//   ....[15]....
        /*00d0*/ 	.word	0xffffffff


	//   ....[16]....
        /*00d4*/ 	.word	0xffffffff


	//   ....[17]....
        /*00d8*/ 	.word	0xffffffff


	//   ....[18]....
        /*00dc*/ 	.word	0xffffffff


	//   ....[19]....
        /*00e0*/ 	.word	0xffffffff


	//   ....[20]....
        /*00e4*/ 	.word	0x0500000f


	//   ....[21]....
        /*00e8*/ 	.word	0x0500000f


	//   ....[22]....
        /*00ec*/ 	.word	0x0500000f


	//   ....[23]....
        /*00f0*/ 	.word	0x0500000f


	//   ....[24]....
        /*00f4*/ 	.word	0x0500000f


	//   ....[25]....
        /*00f8*/ 	.word	0x0500000f


	//----- nvinfo : EIATTR_COOP_GROUP_INSTR_OFFSETS
	.align		4
.L_489:
        /*00fc*/ 	.byte	0x04, 0x28
        /*00fe*/ 	.short	(.L_491 - .L_490)


	//   ....[0]....
.L_490:
        /*0100*/ 	.word	0x00000070


	//   ....[1]....
        /*0104*/ 	.word	0x000001a0


	//   ....[2]....
        /*0108*/ 	.word	0x000001f0


	//   ....[3]....
        /*010c*/ 	.word	0x000003e0


	//   ....[4]....
        /*0110*/ 	.word	0x00000610


	//   ....[5]....
        /*0114*/ 	.word	0x00001060


	//   ....[6]....
        /*0118*/ 	.word	0x00005540


	//   ....[7]....
        /*011c*/ 	.word	0x000056c0


	//   ....[8]....
        /*0120*/ 	.word	0x00005970


	//   ....[9]....
        /*0124*/ 	.word	0x00005b00


	//   ....[10]....
        /*0128*/ 	.word	0x00005c20


	//   ....[11]....
        /*012c*/ 	.word	0x00006180


	//   ....[12]....
        /*0130*/ 	.word	0x000064b0


	//   ....[13]....
        /*0134*/ 	.word	0x00006800


	//   ....[14]....
        /*0138*/ 	.word	0x00006ab0


	//   ....[15]....
        /*013c*/ 	.word	0x00006cf0


	//   ....[16]....
        /*0140*/ 	.word	0x00006f60


	//   ....[17]....
        /*0144*/ 	.word	0x00007240


	//   ....[18]....
        /*0148*/ 	.word	0x00007460


	//   ....[19]....
        /*014c*/ 	.word	0x000075f0


	//   ....[20]....
        /*0150*/ 	.word	0x00009e80


	//   ....[21]....
        /*0154*/ 	.word	0x00009ff0


	//   ....[22]....
        /*0158*/ 	.word	0x0000a060


	//   ....[23]....
        /*015c*/ 	.word	0x0000a0d0


	//   ....[24]....
        /*0160*/ 	.word	0x0000a140


	//   ....[25]....
        /*0164*/ 	.word	0x0000a1b0


	//----- nvinfo : EIATTR_REG_RECONFIG
	.align		4
.L_491:
        /*0168*/ 	.byte	0x01, 0x54
	.zero		2


	//----- nvinfo : EIATTR_SYSCALL_OFFSETS
	.align		4
        /*016c*/ 	.byte	0x04, 0x46
        /*016e*/ 	.short	(.L_493 - .L_492)


	//   ....[0]....
.L_492:
        /*0170*/ 	.word	0x00000cc0


	//   ....[1]....
        /*0174*/ 	.word	0x00000db0


	//   ....[2]....
        /*0178*/ 	.word	0x00000f10


	//   ....[3]....
        /*017c*/ 	.word	0x00001000


	//   ....[4]....
        /*0180*/ 	.word	0x00001280


	//----- nvinfo : EIATTR_MBARRIER_INSTR_OFFSETS
	.align		4
.L_493:
        /*0184*/ 	.byte	0x04, 0x39
        /*0186*/ 	.short	(.L_495 - .L_494)


	//   ....[0]....
.L_494:
        /*0188*/ 	.word	0x00000290
        /*018c*/ 	.word	0x000000ff
        /*0190*/ 	.word	0x00026800
        /*0194*/ 	.short	0x0100
        /*0196*/ 	.byte	0x06
	.zero		1


	//   ....[1]....
        /*0198*/ 	.word	0x00000390
        /*019c*/ 	.word	0x000000ff
        /*01a0*/ 	.word	0x00026810
        /*01a4*/ 	.short	0x0100
        /*01a6*/ 	.byte	0x08
	.zero		1


	//   ....[2]....
        /*01a8*/ 	.word	0x000003a0
        /*01ac*/ 	.word	0x000000ff
        /*01b0*/ 	.word	0x00026820
        /*01b4*/ 	.short	0x0100
        /*01b6*/ 	.byte	0x08
	.zero		1


	//   ....[3]....
        /*01b8*/ 	.word	0x000003b0
        /*01bc*/ 	.word	0x000000ff
        /*01c0*/ 	.word	0x00026818
        /*01c4*/ 	.short	0x0100
        /*01c6*/ 	.byte	0x08
	.zero		1


	//   ....[4]....
        /*01c8*/ 	.word	0x000003c0
        /*01cc*/ 	.word	0x000000ff
        /*01d0*/ 	.word	0x00026828
        /*01d4*/ 	.short	0x0100
        /*01d6*/ 	.byte	0x08
	.zero		1


	//   ....[5]....
        /*01d8*/ 	.word	0x000004f0
        /*01dc*/ 	.word	0x000000ff
        /*01e0*/ 	.word	0x00026830
        /*01e4*/ 	.short	0x0100
        /*01e6*/ 	.byte	0x08
	.zero		1


	//   ....[6]....
        /*01e8*/ 	.word	0x00000500
        /*01ec*/ 	.word	0x000000ff
        /*01f0*/ 	.word	0x00026840
        /*01f4*/ 	.short	0x0100
        /*01f6*/ 	.byte	0x08
	.zero		1


	//   ....[7]....
        /*01f8*/ 	.word	0x00000510
        /*01fc*/ 	.word	0x000000ff
        /*0200*/ 	.word	0x00026838
        /*0204*/ 	.short	0x0100
        /*0206*/ 	.byte	0x08
	.zero		1


	//   ....[8]....
        /*0208*/ 	.word	0x00000520
        /*020c*/ 	.word	0x000000ff
        /*0210*/ 	.word	0x00026848
        /*0214*/ 	.short	0x0100
        /*0216*/ 	.byte	0x08
	.zero		1


	//   ....[9]....
        /*0218*/ 	.word	0x000010a0
        /*021c*/ 	.word	0x000000ed
        /*0220*/ 	.word	0x00026800
        /*0224*/ 	.short	0x010a
        /*0226*/ 	.byte	0x3f
	.zero		1


	//   ....[10]....
        /*0228*/ 	.word	0x00001140
        /*022c*/ 	.word	0x000000ed
        /*0230*/ 	.word	0x00026800
        /*0234*/ 	.short	0x010a
        /*0236*/ 	.byte	0x3f
	.zero		1


	//   ....[11]....
        /*0238*/ 	.word	0x00001b00
        /*023c*/ 	.word	0x000000ff
        /*0240*/ 	.word	0x00026810
        /*0244*/ 	.short	0x010a
        /*0246*/ 	.byte	0x09
	.zero		1


	//   ....[12]....
        /*0248*/ 	.word	0x00001b40
        /*024c*/ 	.word	0x000000ff
        /*0250*/ 	.word	0x00026810
        /*0254*/ 	.short	0x010a
        /*0256*/ 	.byte	0x09
	.zero		1


	//   ....[13]....
        /*0258*/ 	.word	0x00001f80
        /*025c*/ 	.word	0x000000ff
        /*0260*/ 	.word	0x00026830
        /*0264*/ 	.short	0x010a
        /*0266*/ 	.byte	0x09
	.zero		1


	//   ....[14]....
        /*0268*/ 	.word	0x000022b0
        /*026c*/ 	.word	0x000000ff
        /*0270*/ 	.word	0x00026830
        /*0274*/ 	.short	0x010a
        /*0276*/ 	.byte	0x09
	.zero		1


	//   ....[15]....
        /*0278*/ 	.word	0x000048b0
        /*027c*/ 	.word	0x000000ff
        /*0280*/ 	.word	0x00000000
        /*0284*/ 	.short	0x0101
        /*0286*/ 	.byte	0x0c
	.zero		1


	//   ....[16]....
        /*0288*/ 	.word	0x00004bc0
        /*028c*/ 	.word	0x000000ff
        /*0290*/ 	.word	0x00000000
        /*0294*/ 	.short	0x0101
        /*0296*/ 	.byte	0x09
	.zero		1


	//   ....[17]....
        /*0298*/ 	.word	0x00007c70
        /*029c*/ 	.word	0x00000010
        /*02a0*/ 	.word	0x00026820
        /*02a4*/ 	.short	0x010a
        /*02a6*/ 	.byte	0x3f
	.zero		1


	//   ....[18]....
        /*02a8*/ 	.word	0x00008580
        /*02ac*/ 	.word	0x00000010
        /*02b0*/ 	.word	0x00026840
        /*02b4*/ 	.short	0x010a
        /*02b6*/ 	.byte	0x3f
	.zero		1


	//   ....[19]....
        /*02b8*/ 	.word	0x00008890
        /*02bc*/ 	.word	0x00000010
        /*02c0*/ 	.word	0x00026828
        /*02c4*/ 	.short	0x010a
        /*02c6*/ 	.byte	0x3f
	.zero		1


	//   ....[20]....
        /*02c8*/ 	.word	0x00008ba0
        /*02cc*/ 	.word	0x00000010
        /*02d0*/ 	.word	0x00026848
        /*02d4*/ 	.short	0x010a
        /*02d6*/ 	.byte	0x3f
	.zero		1


	//   ....[21]....
        /*02d8*/ 	.word	0x00008e60
        /*02dc*/ 	.word	0x00000010
        /*02e0*/ 	.word	0x00026820
        /*02e4*/ 	.short	0x010a
        /*02e6*/ 	.byte	0x3f
	.zero		1


	//   ....[22]....
        /*02e8*/ 	.word	0x000091f0
        /*02ec*/ 	.word	0x00000010
        /*02f0*/ 	.word	0x00026840
        /*02f4*/ 	.short	0x010a
        /*02f6*/ 	.byte	0x3f
	.zero		1


	//   ....[23]....
        /*02f8*/ 	.word	0x000094d0
        /*02fc*/ 	.word	0x00000010
        /*0300*/ 	.word	0x00026828
        /*0304*/ 	.short	0x010a
        /*0306*/ 	.byte	0x3f
	.zero		1


	//   ....[24]....
        /*0308*/ 	.word	0x00009830
        /*030c*/ 	.word	0x00000003
        /*0310*/ 	.word	0x00026840
        /*0314*/ 	.short	0x010a
        /*0316*/ 	.byte	0x3f
	.zero		1


	//   ....[25]....
        /*0318*/ 	.word	0x00009ce0
        /*031c*/ 	.word	0x00000006
        /*0320*/ 	.word	0x00000000
        /*0324*/ 	.short	0x010a
        /*0326*/ 	.byte	0x3f
	.zero		1


	//   ....[26]....
        /*0328*/ 	.word	0x00009d40
        /*032c*/ 	.word	0x00000003
        /*0330*/ 	.word	0x00000000
        /*0334*/ 	.short	0x010a
        /*0336*/ 	.byte	0x3f
	.zero		1


	//   ....[27]....
        /*0338*/ 	.word	0x00009da0
        /*033c*/ 	.word	0x00000000
        /*0340*/ 	.word	0x00000000
        /*0344*/ 	.short	0x010a
        /*0346*/ 	.byte	0x3f
	.zero		1


	//   ....[28]....
        /*0348*/ 	.word	0x00009dd0
        /*034c*/ 	.word	0x00000003
        /*0350*/ 	.word	0x00000000
        /*0354*/ 	.short	0x010a
        /*0356*/ 	.byte	0x3f
	.zero		1


	//   ....[29]....
        /*0358*/ 	.word	0x00009eb0
        /*035c*/ 	.word	0x000000ed
        /*0360*/ 	.word	0x00026800
        /*0364*/ 	.short	0x010a
        /*0366*/ 	.byte	0x3f
	.zero		1


	//   ....[30]....
        /*0368*/ 	.word	0x00009f10
        /*036c*/ 	.word	0x00000005
        /*0370*/ 	.word	0x00026810
        /*0374*/ 	.short	0x010a
        /*0376*/ 	.byte	0x3f
	.zero		1


	//   ....[31]....
        /*0378*/ 	.word	0x00009f70
        /*037c*/ 	.word	0x00000079
        /*0380*/ 	.word	0x00026830
        /*0384*/ 	.short	0x010a
        /*0386*/ 	.byte	0x3f
	.zero		1


	//   ....[32]....
        /*0388*/ 	.word	0x0000a1f0
        /*038c*/ 	.word	0x00000010
        /*0390*/ 	.word	0x00026820
        /*0394*/ 	.short	0x010a
        /*0396*/ 	.byte	0x3f
	.zero		1


	//   ....[33]....
        /*0398*/ 	.word	0x0000a240
        /*039c*/ 	.word	0x00000010
        /*03a0*/ 	.word	0x00026840
        /*03a4*/ 	.short	0x010a
        /*03a6*/ 	.byte	0x3f
	.zero		1


	//   ....[34]....
        /*03a8*/ 	.word	0x0000a290
        /*03ac*/ 	.word	0x00000010
        /*03b0*/ 	.word	0x00026828
        /*03b4*/ 	.short	0x010a
        /*03b6*/ 	.byte	0x3f
	.zero		1


	//   ....[35]....
        /*03b8*/ 	.word	0x0000a2e0
        /*03bc*/ 	.word	0x00000010
        /*03c0*/ 	.word	0x00026848
        /*03c4*/ 	.short	0x010a
        /*03c6*/ 	.byte	0x3f
	.zero		1


	//   ....[36]....
        /*03c8*/ 	.word	0x0000a340
        /*03cc*/ 	.word	0x00000010
        /*03d0*/ 	.word	0x00026820
        /*03d4*/ 	.short	0x010a
        /*03d6*/ 	.byte	0x3f
	.zero		1


	//   ....[37]....
        /*03d8*/ 	.word	0x0000a390
        /*03dc*/ 	.word	0x00000010
        /*03e0*/ 	.word	0x00026840
        /*03e4*/ 	.short	0x010a
        /*03e6*/ 	.byte	0x3f
	.zero		1


	//   ....[38]....
        /*03e8*/ 	.word	0x0000a3e0
        /*03ec*/ 	.word	0x00000010
        /*03f0*/ 	.word	0x00026828
        /*03f4*/ 	.short	0x010a
        /*03f6*/ 	.byte	0x3f
	.zero		1


	//   ....[39]....
        /*03f8*/ 	.word	0x0000a430
        /*03fc*/ 	.word	0x00000003
        /*0400*/ 	.word	0x00026840
        /*0404*/ 	.short	0x010a
        /*0406*/ 	.byte	0x3f
	.zero		1


	//   ....[40]....
        /*0408*/ 	.word	0x0000a500
        /*040c*/ 	.word	0x00000006
        /*0410*/ 	.word	0x00000000
        /*0414*/ 	.short	0x010a
        /*0416*/ 	.byte	0x3f
	.zero		1


	//   ....[41]....
        /*0418*/ 	.word	0x0000a550
        /*041c*/ 	.word	0x00000003
        /*0420*/ 	.word	0x00000000
        /*0424*/ 	.short	0x010a
        /*0426*/ 	.byte	0x3f
	.zero		1


	//   ....[42]....
        /*0428*/ 	.word	0x0000a5a0
        /*042c*/ 	.word	0x00000000
        /*0430*/ 	.word	0x00000000
        /*0434*/ 	.short	0x010a
        /*0436*/ 	.byte	0x3f
	.zero		1


	//----- nvinfo : EIATTR_NUM_MBARRIERS
	.align		4
.L_495:
        /*0438*/ 	.byte	0x03, 0x38
        /*043a*/ 	.short	0x0009


	//----- nvinfo : EIATTR_EXIT_INSTR_OFFSETS
	.align		4
        /*043c*/ 	.byte	0x04, 0x1c
        /*043e*/ 	.short	(.L_497 - .L_496)


	//   ....[0]....
.L_496:
        /*0440*/ 	.word	0x00009e20


	//----- nvinfo : EIATTR_MAX_THREADS
	.align		4
.L_497:
        /*0444*/ 	.byte	0x04, 0x05
        /*0446*/ 	.short	(.L_499 - .L_498)
.L_498:
        /*0448*/ 	.word	0x00000180
        /*044c*/ 	.word	0x00000001
        /*0450*/ 	.word	0x00000001


	//----- nvinfo : EIATTR_CRS_STACK_SIZE
	.align		4
.L_499:
        /*0454*/ 	.byte	0x04, 0x1e
        /*0456*/ 	.short	(.L_501 - .L_500)
.L_500:
        /*0458*/ 	.word	0x00000000


	//----- nvinfo : EIATTR_CBANK_PARAM_SIZE
	.align		4
.L_501:
        /*045c*/ 	.byte	0x03, 0x19
        /*045e*/ 	.short	0x06f0


	//----- nvinfo : EIATTR_PARAM_CBANK
	.align		4
        /*0460*/ 	.byte	0x04, 0x0a
        /*0462*/ 	.short	(.L_503 - .L_502)
	.align		4
.L_502:
        /*0464*/ 	.word	index@(.nv.constant0._ZN7cutlass13device_kernelIN5flash11enable_sm90INS1_16FlashAttnBwdSm90INS1_25CollectiveMainloopBwdSm90ILi2ELi2ELi2EN4cute5tupleIJNS5_1CILi1EEES8_S8_EEENS6_IJNS7_ILi64EEENS7_ILi128EEENS7_ILi96EEEEEENS_6half_tEfNS_4arch4Sm90ELb0ELb1ELb1ELb0ELb1ELb1ELb0ELb0ELi2ELi1ELi2ELi1ELb1EEENS1_24CollectiveEpilogueBwdGQAISD_fSG_Li256ELb0ELb1EEENS1_19SingleTileSchedulerILb0ELb0ELb0ELi128EEEEEEEEEvNT_6ParamsE)
        /*0468*/ 	.short	0x0210
        /*046a*/ 	.short	0x06f0


	//----- nvinfo : EIATTR_SW_WAR
	.align		4
.L_503:
        /*046c*/ 	.byte	0x04, 0x36
        /*046e*/ 	.short	(.L_505 - .L_504)
.L_504:
        /*0470*/ 	.word	0x00000008
.L_505:


//--------------------- .nv.info._ZN7cutlass13device_kernelIN5flash11enable_sm90INS1_16FlashAttnBwdSm90INS1_25CollectiveMainloopBwdSm90ILi2ELi2ELi2EN4cute5tupleIJNS5_1CILi1EEES8_S8_EEENS6_IJNS7_ILi64EEENS7_ILi128EEENS7_ILi96EEEEEENS_6half_tEfNS_4arch4Sm90ELb0ELb1ELb1ELb1ELb0ELb1ELb0ELb0ELi2ELi1ELi2ELi1ELb1EEENS1_21CollectiveEpilogueBwdISD_SE_SG_Li256ELb1ELb0ELi1EEENS1_19SingleTileSchedulerILb1ELb0ELb0ELi128EEEEEEEEEvNT_6ParamsE --------------------------
	.section	.nv.info._ZN7cutlass13device_kernelIN5flash11enable_sm90INS1_16FlashAttnBwdSm90INS1_25CollectiveMainloopBwdSm90ILi2ELi2ELi2EN4cute5tupleIJNS5_1CILi1EEES8_S8_EEENS6_IJNS7_ILi64EEENS7_ILi128EEENS7_ILi96EEEEEENS_6half_tEfNS_4arch4Sm90ELb0ELb1ELb1ELb1ELb0ELb1ELb0ELb0ELi2ELi1ELi2ELi1ELb1EEENS1_21CollectiveEpilogueBwdISD_SE_SG_Li256ELb1ELb0ELi1EEENS1_19SingleTileSchedulerILb1ELb0ELb0ELi128EEEEEEEEEvNT_6ParamsE,"",@"SHT_CUDA_INFO"
	.sectionflags	@""
	.align	4


	//----- nvinfo : EIATTR_CUDA_API_VERSION
	.align		4
        /*0000*/ 	.byte	0x04, 0x37
        /*0002*/ 	.short	(.L_507 - .L_506)
.L_506:
        /*0004*/ 	.word	0x00000082


	//----- nvinfo : EIATTR_KPARAM_INFO
	.align		4
.L_507:
        /*0008*/ 	.byte	0x04, 0x17
        /*000a*/ 	.short	(.L_509 - .L_508)
.L_508:
        /*000c*/ 	.word	0x00000000
        /*0010*/ 	.short	0x0000
        /*0012*/ 	.short	0x0070
        /*0014*/ 	.byte	0x00, 0xf0, 0x01, 0x1a


	//----- nvinfo : EIATTR_SPARSE_MMA_MASK
	.align		4
.L_509:
        /*0018*/ 	.byte	0x03, 0x50
        /*001a*/ 	.short	0x0000


	//----- nvinfo : EIATTR_MAXREG_COUNT
	.align		4
        /*001c*/ 	.byte	0x03, 0x1b
        /*001e*/ 	.short	0x00a8


	//----- nvinfo : EIATTR_NUM_BARRIERS
	.align		4
        /*0020*/ 	.byte	0x02, 0x4c
        /*0022*/ 	.byte	0x10
	.zero		1


	//----- nvinfo : EIATTR_EXTERNS
	.align		4
        /*0024*/ 	.byte	0x04, 0x0f
        /*0026*/ 	.short	(.L_511 - .L_510)


	//   ....[0]....
	.align		4
.L_510:
        /*0028*/ 	.word	index@(__assertfail)


	//----- nvinfo : EIATTR_ANNOTATIONS
	.align		4
.L_511:
        /*002c*/ 	.byte	0x04, 0x55
        /*002e*/ 	.short	(.L_513 - .L_512)


	//   ....[0]....
.L_512:
        /*0030*/ 	.word	0x00000001
        /*0034*/ 	.byte	0x30, 0x1b, 0x00, 0x00, 0x01, 0x00, 0x00, 0x00, 0x20, 0x2d, 0x00, 0x00, 0x01, 0x00, 0x00, 0x00
        /*0044*/ 	.byte	0xf0, 0x92, 0x00, 0x00, 0x01, 0x00, 0x00, 0x00, 0x80, 0x95, 0x00, 0x00, 0x01, 0x00, 0x00, 0x00
        /*0054*/ 	.byte	0xc0, 0xa2, 0x00, 0x00, 0x01, 0x00, 0x00, 0x00, 0xe0, 0xa2, 0x00, 0x00, 0x01, 0x00, 0x00, 0x00
        /*0064*/ 	.byte	0xc0, 0xa6, 0x00, 0x00


	//----- nvinfo : EIATTR_MERCURY_ISA_VERSION
	.align		4
.L_513:
        /*0068*/ 	.byte	0x03, 0x5f
        /*006a*/ 	.short	0x0101


	//----- nvinfo : EIATTR_INT_WARP_WIDE_INSTR_OFFSETS
	.align		4
        /*006c*/ 	.byte	0x04, 0x31
        /*006e*/ 	.short	(.L_515 - .L_514)


	//   ....[0]....
.L_514:
        /*0070*/ 	.word	0x00000190


	//   ....[1]....
        /*0074*/ 	.word	0x000001c0


	//----- nvinfo : EIATTR_COOP_GROUP_MASK_REGIDS
	.align		4
.L_515:
        /*0078*/ 	.byte	0x04, 0x29
        /*007a*/ 	.short	(.L_517 - .L_516)


	//   ....[0]....
.L_516:
        /*007c*/ 	.word	0xffffffff


	//   ....[1]....
        /*0080*/ 	.word	0xffffffff


	//   ....[2]....
        /*0084*/ 	.word	0xffffffff


	//   ....[3]....
        /*0088*/ 	.word	0xffffffff


	//   ....[4]....
        /*008c*/ 	.word	0xffffffff


	//   ....[5]....
        /*0090*/ 	.word	0xffffffff


	//   ....[6]....
        /*0094*/ 	.word	0xffffffff


	//   ....[7]....
        /*0098*/ 	.word	0x0500000f


	//----- nvinfo : EIATTR_COOP_GROUP_INSTR_OFFSETS
	.align		4
.L_517:
        /*009c*/ 	.byte	0x04, 0x28
        /*009e*/ 	.short	(.L_519 - .L_518)


	//   ....[0]....
.L_518:
        /*00a0*/ 	.word	0x00000070


	//   ....[1]....
        /*00a4*/ 	.word	0x000001a0


	//   ....[2]....
        /*00a8*/ 	.word	0x000001f0


	//   ....[3]....
        /*00ac*/ 	.word	0x000003e0


	//   ....[4]....
        /*00b0*/ 	.word	0x00000620


	//   ....[5]....
        /*00b4*/ 	.word	0x00001510


	//   ....[6]....
        /*00b8*/ 	.word	0x00006f70


	//   ....[7]....
        /*00bc*/ 	.word	0x0000b000


	//----- nvinfo : EIATTR_REG_RECONFIG
	.align		4
.L_519:
        /*00c0*/ 	.byte	0x01, 0x54
	.zero		2


	//----- nvinfo : EIATTR_SYSCALL_OFFSETS
	.align		4
        /*00c4*/ 	.byte	0x04, 0x46
        /*00c6*/ 	.short	(.L_521 - .L_520)


	//   ....[0]....
.L_520:
        /*00c8*/ 	.word	0x00001170


	//   ....[1]....
        /*00cc*/ 	.word	0x00001260


	//   ....[2]....
        /*00d0*/ 	.word	0x000013c0


	//   ....[3]....
        /*00d4*/ 	.word	0x000014b0


	//   ....[4]....
        /*00d8*/ 	.word	0x00001730


	//----- nvinfo : EIATTR_MBARRIER_INSTR_OFFSETS
	.align		4
.L_521:
        /*00dc*/ 	.byte	0x04, 0x39
        /*00de*/ 	.short	(.L_523 - .L_522)


	//   ....[0]....
.L_522:
        /*00e0*/ 	.word	0x00000290
        /*00e4*/ 	.word	0x000000ff
        /*00e8*/ 	.word	0x00026800
        /*00ec*/ 	.short	0x0100
        /*00ee*/ 	.byte	0x06
	.zero		1


	//   ....[1]....
        /*00f0*/ 	.word	0x00000390
        /*00f4*/ 	.word	0x000000ff
        /*00f8*/ 	.word	0x00026810
        /*00fc*/ 	.short	0x0100
        /*00fe*/ 	.byte	0x08
	.zero		1


	//   ....[2]....
        /*0100*/ 	.word	0x000003a0
        /*0104*/ 	.word	0x000000ff
        /*0108*/ 	.word	0x00026820
        /*010c*/ 	.short	0x0100
        /*010e*/ 	.byte	0x08
	.zero		1


	//   ....[3]....
        /*0110*/ 	.word	0x000003b0
        /*0114*/ 	.word	0x000000ff
        /*0118*/ 	.word	0x00026818
        /*011c*/ 	.short	0x0100
        /*011e*/ 	.byte	0x08
	.zero		1


	//   ....[4]....
        /*0120*/ 	.word	0x000003c0
        /*0124*/ 	.word	0x000000ff
        /*0128*/ 	.word	0x00026828
        /*012c*/ 	.short	0x0100
        /*012e*/ 	.byte	0x08
	.zero		1


	//   ....[5]....
        /*0130*/ 	.word	0x000004f0
        /*0134*/ 	.word	0x000000ff
        /*0138*/ 	.word	0x00026830
        /*013c*/ 	.short	0x0100
        /*013e*/ 	.byte	0x08
	.zero		1


	//   ....[6]....
        /*0140*/ 	.word	0x00000500
        /*0144*/ 	.word	0x000000ff
        /*0148*/ 	.word	0x00026840
        /*014c*/ 	.short	0x0100
        /*014e*/ 	.byte	0x08
	.zero		1


	//   ....[7]....
        /*0150*/ 	.word	0x00000510
        /*0154*/ 	.word	0x000000ff
        /*0158*/ 	.word	0x00026838
        /*015c*/ 	.short	0x0100
        /*015e*/ 	.byte	0x08
	.zero		1


	//   ....[8]....
        /*0160*/ 	.word	0x00000520
        /*0164*/ 	.word	0x000000ff
        /*0168*/ 	.word	0x00026848
        /*016c*/ 	.short	0x0100
        /*016e*/ 	.byte	0x08
	.zero		1


	//   ....[9]....
        /*0170*/ 	.word	0x00001550
        /*0174*/ 	.word	0x000000ed
        /*0178*/ 	.word	0x00026800
        /*017c*/ 	.short	0x010a
        /*017e*/ 	.byte	0x3f
	.zero		1


	//   ....[10]....
        /*0180*/ 	.word	0x000015f0
        /*0184*/ 	.word	0x000000ed
        /*0188*/ 	.word	0x00026800
        /*018c*/ 	.short	0x010a
        /*018e*/ 	.byte	0x3f
	.zero		1


	//   ....[11]....
        /*0190*/ 	.word	0x00001f80
        /*0194*/ 	.word	0x000000ff
        /*0198*/ 	.word	0x00026810
        /*019c*/ 	.short	0x010a
        /*019e*/ 	.byte	0x07
	.zero		1


	//   ....[12]....
        /*01a0*/ 	.word	0x00001fc0
        /*01a4*/ 	.word	0x000000ff
        /*01a8*/ 	.word	0x00026810
        /*01ac*/ 	.short	0x010a
        /*01ae*/ 	.byte	0x07
	.zero		1


	//   ....[13]....
        /*01b0*/ 	.word	0x00002400
        /*01b4*/ 	.word	0x000000ff
        /*01b8*/ 	.word	0x00026830
        /*01bc*/ 	.short	0x010a
        /*01be*/ 	.byte	0x07
	.zero		1


	//   ....[14]....
        /*01c0*/ 	.word	0x00002730
        /*01c4*/ 	.word	0x000000ff
        /*01c8*/ 	.word	0x00026830
        /*01cc*/ 	.short	0x010a
        /*01ce*/ 	.byte	0x07
	.zero		1


	//   ....[15]....
        /*01d0*/ 	.word	0x00004d10
        /*01d4*/ 	.word	0x000000ff
        /*01d8*/ 	.word	0x00000000
        /*01dc*/ 	.short	0x0101
        /*01de*/ 	.byte	0x0a
	.zero		1


	//   ....[16]....
        /*01e0*/ 	.word	0x00005020
        /*01e4*/ 	.word	0x000000ff
        /*01e8*/ 	.word	0x00000000
        /*01ec*/ 	.short	0x0101
        /*01ee*/ 	.byte	0x07
	.zero		1


	//   ....[17]....
        /*01f0*/ 	.word	0x00008cf0
        /*01f4*/ 	.word	0x0000000f
        /*01f8*/ 	.word	0x00026820
        /*01fc*/ 	.short	0x010a
        /*01fe*/ 	.byte	0x3f
	.zero		1


	//   ....[18]....
        /*0200*/ 	.word	0x00009600
        /*0204*/ 	.word	0x0000000f
        /*0208*/ 	.word	0x00026840
        /*020c*/ 	.short	0x010a
        /*020e*/ 	.byte	0x3f
	.zero		1


	//   ....[19]....
        /*0210*/ 	.word	0x00009940
        /*0214*/ 	.word	0x0000000f
        /*0218*/ 	.word	0x00026828
        /*021c*/ 	.short	0x010a
        /*021e*/ 	.byte	0x3f
	.zero		1


	//   ....[20]....
        /*0220*/ 	.word	0x00009c80
        /*0224*/ 	.word	0x0000000f
        /*0228*/ 	.word	0x00026848
        /*022c*/ 	.short	0x010a
        /*022e*/ 	.byte	0x3f
	.zero		1


	//   ....[21]....
        /*0230*/ 	.word	0x00009f60
        /*0234*/ 	.word	0x0000000f
        /*0238*/ 	.word	0x00026820
        /*023c*/ 	.short	0x010a
        /*023e*/ 	.byte	0x3f
	.zero		1


	//   ....[22]....
        /*0240*/ 	.word	0x0000a310
        /*0244*/ 	.word	0x0000000f
        /*0248*/ 	.word	0x00026840
        /*024c*/ 	.short	0x010a
        /*024e*/ 	.byte	0x3f
	.zero		1


	//   ....[23]....
        /*0250*/ 	.word	0x0000a620
        /*0254*/ 	.word	0x0000000f
        /*0258*/ 	.word	0x00026828
        /*025c*/ 	.short	0x010a
        /*025e*/ 	.byte	0x3f
	.zero		1


	//   ....[24]....
        /*0260*/ 	.word	0x0000a9a0
        /*0264*/ 	.word	0x00000003
        /*0268*/ 	.word	0x00026840
        /*026c*/ 	.short	0x010a
        /*026e*/ 	.byte	0x3f
	.zero		1


	//   ....[25]....
        /*0270*/ 	.word	0x0000ae70
        /*0274*/ 	.word	0x00000007
        /*0278*/ 	.word	0x00000000
        /*027c*/ 	.short	0x010a
        /*027e*/ 	.byte	0x3f
	.zero		1


	//   ....[26]....
        /*0280*/ 	.word	0x0000aec0
        /*0284*/ 	.word	0x00000003
        /*0288*/ 	.word	0x00000000
        /*028c*/ 	.short	0x010a
        /*028e*/ 	.byte	0x3f
	.zero		1


	//   ....[27]....
        /*0290*/ 	.word	0x0000af20
        /*0294*/ 	.word	0x00000005
        /*0298*/ 	.word	0x00000000
        /*029c*/ 	.short	0x010a
        /*029e*/ 	.byte	0x3f
	.zero		1


	//   ....[28]....
        /*02a0*/ 	.word	0x0000af50
        /*02a4*/ 	.word	0x00000003
        /*02a8*/ 	.word	0x00000000
        /*02ac*/ 	.short	0x010a
        /*02ae*/ 	.byte	0x3f
	.zero		1


	//   ....[29]....
        /*02b0*/ 	.word	0x0000b030
        /*02b4*/ 	.word	0x000000ed
        /*02b8*/ 	.word	0x00026800
        /*02bc*/ 	.short	0x010a
        /*02be*/ 	.byte	0x3f
	.zero		1


	//   ....[30]....
        /*02c0*/ 	.word	0x0000b090
        /*02c4*/ 	.word	0x00000005
        /*02c8*/ 	.word	0x00026810
        /*02cc*/ 	.short	0x010a
        /*02ce*/ 	.byte	0x3f
	.zero		1


	//   ....[31]....
        /*02d0*/ 	.word	0x0000b0f0
        /*02d4*/ 	.word	0x00000079
        /*02d8*/ 	.word	0x00026830
        /*02dc*/ 	.short	0x010a
        /*02de*/ 	.byte	0x3f
	.zero		1


	//   ....[32]....
        /*02e0*/ 	.word	0x0000b140
        /*02e4*/ 	.word	0x0000000f
        /*02e8*/ 	.word	0x00026820
        /*02ec*/ 	.short	0x010a
        /*02ee*/ 	.byte	0x3f
	.zero		1


	//   ....[33]....
        /*02f0*/ 	.word	0x0000b190
        /*02f4*/ 	.word	0x0000000f
        /*02f8*/ 	.word	0x00026840
        /*02fc*/ 	.short	0x010a
        /*02fe*/ 	.byte	0x3f
	.zero		1


	//   ....[34]....
        /*0300*/ 	.word	0x0000b1e0
        /*0304*/ 	.word	0x0000000f
        /*0308*/ 	.word	0x00026828
        /*030c*/ 	.short	0x010a
        /*030e*/ 	.byte	0x3f
	.zero		1


	//   ....[35]....
        /*0310*/ 	.word	0x0000b230
        /*0314*/ 	.word	0x0000000f
        /*0318*/ 	.word	0x00026848
        /*031c*/ 	.short	0x010a
        /*031e*/ 	.byte	0x3f
	.zero		1


	//   ....[36]....
        /*0320*/ 	.word	0x0000b290
        /*0324*/ 	.word	0x0000000f
        /*0328*/ 	.word	0x00026820
        /*032c*/ 	.short	0x010a
        /*032e*/ 	.byte	0x3f
	.zero		1


	//   ....[37]....
        /*0330*/ 	.word	0x0000b2e0
        /*0334*/ 	.word	0x0000000f
        /*0338*/ 	.word	0x00026840
        /*033c*/ 	.short	0x010a
        /*033e*/ 	.byte	0x3f
	.zero		1


	//   ....[38]....
        /*0340*/ 	.word	0x0000b330
        /*0344*/ 	.word	0x0000000f
        /*0348*/ 	.word	0x00026828
        /*034c*/ 	.short	0x010a
        /*034e*/ 	.byte	0x3f
	.zero		1


	//   ....[39]....
        /*0350*/ 	.word	0x0000b380
        /*0354*/ 	.word	0x00000003
        /*0358*/ 	.word	0x00026840
        /*035c*/ 	.short	0x010a
        /*035e*/ 	.byte	0x3f
	.zero		1


	//   ....[40]....
        /*0360*/ 	.word	0x0000b450
        /*0364*/ 	.word	0x00000007
        /*0368*/ 	.word	0x00000000
        /*036c*/ 	.short	0x010a
        /*036e*/ 	.byte	0x3f
	.zero		1


	//   ....[41]....
        /*0370*/ 	.word	0x0000b4a0
        /*0374*/ 	.word	0x00000003
        /*0378*/ 	.word	0x00000000
        /*037c*/ 	.short	0x010a
        /*037e*/ 	.byte	0x3f
	.zero		1


	//   ....[42]....
        /*0380*/ 	.word	0x0000b4f0
        /*0384*/ 	.word	0x00000005
        /*0388*/ 	.word	0x00000000
        /*038c*/ 	.short	0x010a
        /*038e*/ 	.byte	0x3f
	.zero		1


	//----- nvinfo : EIATTR_NUM_MBARRIERS
	.align		4
.L_523:
        /*0390*/ 	.byte	0x03, 0x38
        /*0392*/ 	.short	0x0009


	//----- nvinfo : EIATTR_EXIT_INSTR_OFFSETS
	.align		4
        /*0394*/ 	.byte	0x04, 0x1c
        /*0396*/ 	.short	(.L_525 - .L_524)


	//   ....[0]....
.L_524:
        /*0398*/ 	.word	0x0000afa0


	//----- nvinfo : EIATTR_MAX_THREADS
	.align		4
.L_525:
        /*039c*/ 	.byte	0x04, 0x05
        /*039e*/ 	.short	(.L_527 - .L_526)
.L_526:
        /*03a0*/ 	.word	0x00000180
        /*03a4*/ 	.word	0x00000001
        /*03a8*/ 	.word	0x00000001


	//----- nvinfo : EIATTR_CRS_STACK_SIZE
	.align		4
.L_527:
        /*03ac*/ 	.byte	0x04, 0x1e
        /*03ae*/ 	.short	(.L_529 - .L_528)
.L_528:
        /*03b0*/ 	.word	0x00000000


	//----- nvinfo : EIATTR_CBANK_PARAM_SIZE
	.align		4
.L_529:
        /*03b4*/ 	.byte	0x03, 0x19
        /*03b6*/ 	.short	0x06f0


	//----- nvinfo : EIATTR_PARAM_CBANK
	.align		4
        /*03b8*/ 	.byte	0x04, 0x0a
        /*03ba*/ 	.short	(.L_531 - .L_530)
	.align		4
.L_530:
        /*03bc*/ 	.word	index@(.nv.constant0._ZN7cutlass13device_kernelIN5flash11enable_sm90INS1_16FlashAttnBwdSm90INS1_25CollectiveMainloopBwdSm90ILi2ELi2ELi2EN4cute5tupleIJNS5_1CILi1EEES8_S8_EEENS6_IJNS7_ILi64EEENS7_ILi128EEENS7_ILi96EEEEEENS_6half_tEfNS_4arch4Sm90ELb0ELb1ELb1ELb1ELb0ELb1ELb0ELb0ELi2ELi1ELi2ELi1ELb1EEENS1_21CollectiveEpilogueBwdISD_SE_SG_Li256ELb1ELb0ELi1EEENS1_19SingleTileSchedulerILb1ELb0ELb0ELi128EEEEEEEEEvNT_6ParamsE)
        /*03c0*/ 	.short	0x0210
        /*03c2*/ 	.short	0x06f0


	//----- nvinfo : EIATTR_SW_WAR
	.align		4
.L_531:
        /*03c4*/ 	.byte	0x04, 0x36
        /*03c6*/ 	.short	(.L_533 - .L_532)
.L_532:
        /*03c8*/ 	.word	0x00000008
.L_533:


//--------------------- .nv.info._ZN7cutlass13device_kernelIN5flash11enable_sm90INS1_16FlashAttnBwdSm90INS1_25CollectiveMainloopBwdSm90ILi2ELi2ELi2EN4cute5tupleIJNS5_1CILi1EEES8_S8_EEENS6_IJNS7_ILi64EEENS7_ILi128EEENS7_ILi96EEEEEENS_6half_tEfNS_4arch4Sm90ELb0ELb1ELb1ELb1ELb1ELb1ELb0ELb0ELi2ELi1ELi2ELi1ELb1EEENS1_21CollectiveEpilogueBwdISD_SE_SG_Li256ELb1ELb0ELi1EEENS1_19SingleTileSchedulerILb1ELb0ELb0ELi128EEEEEEEEEvNT_6ParamsE --------------------------
	.section	.nv.info._ZN7cutlass13device_kernelIN5flash11enable_sm90INS1_16FlashAttnBwdSm90INS1_25CollectiveMainloopBwdSm90ILi2ELi2ELi2EN4cute5tupleIJNS5_1CILi1EEES8_S8_EEENS6_IJNS7_ILi64EEENS7_ILi128EEENS7_ILi96EEEEEENS_6half_tEfNS_4arch4Sm90ELb0ELb1ELb1ELb1ELb1ELb1ELb0ELb0ELi2ELi1ELi2ELi1ELb1EEENS1_21CollectiveEpilogueBwdISD_SE_SG_Li256ELb1ELb0ELi1EEENS1_19SingleTileSchedulerILb1ELb0ELb0ELi128EEEEEEEEEvNT_6ParamsE,"",@"SHT_CUDA_INFO"
	.sectionflags	@""
	.align	4


	//----- nvinfo : EIATTR_CUDA_API_VERSION
	.align		4
        /*0000*/ 	.byte	0x04, 0x37
        /*0002*/ 	.short	(.L_535 - .L_534)
.L_534:
        /*0004*/ 	.word	0x00000082


	//----- nvinfo : EIATTR_KPARAM_INFO
	.align		4
.L_535:
        /*0008*/ 	.byte	0x04, 0x17
        /*000a*/ 	.short	(.L_537 - .L_536)
.L_536:
        /*000c*/ 	.word	0x00000000
        /*0010*/ 	.short	0x0000
        /*0012*/ 	.short	0x0070
        /*0014*/ 	.byte	0x00, 0xf0, 0x01, 0x1a


	//----- nvinfo : EIATTR_SPARSE_MMA_MASK
	.align		4
.L_537:
        /*0018*/ 	.byte	0x03, 0x50
        /*001a*/ 	.short	0x0000


	//----- nvinfo : EIATTR_MAXREG_COUNT
	.align		4
        /*001c*/ 	.byte	0x03, 0x1b
        /*001e*/ 	.short	0x00a8


	//----- nvinfo : EIATTR_NUM_BARRIERS
	.align		4
        /*0020*/ 	.byte	0x02, 0x4c
        /*0022*/ 	.byte	0x10
	.zero		1


	//----- nvinfo : EIATTR_EXTERNS
	.align		4
        /*0024*/ 	.byte	0x04, 0x0f
        /*0026*/ 	.short	(.L_539 - .L_538)


	//   ....[0]....
	.align		4
.L_538:
        /*0028*/ 	.word	index@(__assertfail)


	//----- nvinfo : EIATTR_ANNOTATIONS
	.align		4
.L_539:
        /*002c*/ 	.byte	0x04, 0x55
        /*002e*/ 	.short	(.L_541 - .L_540)


	//   ....[0]....
.L_540:
        /*0030*/ 	.word	0x00000001
        /*0034*/ 	.byte	0x30, 0x1b, 0x00, 0x00, 0x01, 0x00, 0x00, 0x00, 0x20, 0x2d, 0x00, 0x00, 0x01, 0x00, 0x00, 0x00
        /*0044*/ 	.byte	0x30, 0xa2, 0x00, 0x00, 0x01, 0x00, 0x00, 0x00, 0xc0, 0xa4, 0x00, 0x00, 0x01, 0x00, 0x00, 0x00
        /*0054*/ 	.byte	0x00, 0xb2, 0x00, 0x00, 0x01, 0x00, 0x00, 0x00, 0x20, 0xb2, 0x00, 0x00, 0x01, 0x00, 0x00, 0x00
        /*0064*/ 	.byte	0x00, 0xb6, 0x00, 0x00


	//----- nvinfo : EIATTR_MERCURY_ISA_VERSION
	.align		4
.L_541:
        /*0068*/ 	.byte	0x03, 0x5f
        /*006a*/ 	.short	0x0101


	//----- nvinfo : EIATTR_INT_WARP_WIDE_INSTR_OFFSETS
	.align		4
        /*006c*/ 	.byte	0x04, 0x31
        /*006e*/ 	.short	(.L_543 - .L_542)


	//   ....[0]....
.L_542:
        /*0070*/ 	.word	0x00000190


	//   ....[1]....
        /*0074*/ 	.word	0x000001c0


	//   ....[2]....
        /*0078*/ 	.word	0x00007e60


	//   ....[3]....
        /*007c*/ 	.word	0x000084c0


	//   ....[4]....
        /*0080*/ 	.word	0x00008970


	//   ....[5]....
        /*0084*/ 	.word	0x00008c40


	//   ....[6]....
        /*0088*/ 	.word	0x00008ea0


	//   ....[7]....
        /*008c*/ 	.word	0x00009030


	//----- nvinfo : EIATTR_COOP_GROUP_MASK_REGIDS
	.align		4
.L_543:
        /*0090*/ 	.byte	0x04, 0x29
        /*0092*/ 	.short	(.L_545 - .L_544)


	//   ....[0]....
.L_544:
        /*0094*/ 	.word	0xffffffff


	//   ....[1]....
        /*0098*/ 	.word	0xffffffff


	//   ....[2]....
        /*009c*/ 	.word	0xffffffff


	//   ....[3]....
        /*00a0*/ 	.word	0xffffffff


	//   ....[4]....
        /*00a4*/ 	.word	0xffffffff


	//   ....[5]....
        /*00a8*/ 	.word	0xffffffff


	//   ....[6]....
        /*00ac*/ 	.word	0xffffffff


	//   ....[7]....
        /*00b0*/ 	.word	0xffffffff


	//   ....[8]....
        /*00b4*/ 	.word	0xffffffff


	//   ....[9]....
        /*00b8*/ 	.word	0xffffffff


	//   ....[10]....
        /*00bc*/ 	.word	0xffffffff


	//   ....[11]....
        /*00c0*/ 	.word	0xffffffff


	//   ....[12]....
        /*00c4*/ 	.word	0xffffffff


	//   ....[13]....
        /*00c8*/ 	.word	0xffffffff


	//   ....[14]....
        /*00cc*/ 	.word	0xffffffff


	//   ....[15]....
        /*00d0*/ 	.word	0xffffffff


	//   ....[16]....
        /*00d4*/ 	.word	0x0500000f


	//   ....[17]....
        /*00d8*/ 	.word	0x0500000f


	//   ....[18]....
        /*00dc*/ 	.word	0x0500000f


	//   ....[19]....
        /*00e0*/ 	.word	0x0500000f


	//----- nvinfo : EIATTR_COOP_GROUP_INSTR_OFFSETS
	.align		4
.L_545:
        /*00e4*/ 	.byte	0x04, 0x28
        /*00e6*/ 	.short	(.L_547 - .L_546)


	//   ....[0]....
.L_546:
        /*00e8*/ 	.word	0x00000070


	//   ....[1]....
        /*00ec*/ 	.word	0x000001a0


	//   ....[2]....
        /*00f0*/ 	.word	0x000001f0


	//   ....[3]....
        /*00f4*/ 	.word	0x000003e0


	//   ....[4]....
        /*00f8*/ 	.word	0x00000620


	//   ....[5]....
        /*00fc*/ 	.word	0x00001510


	//   ....[6]....
        /*0100*/ 	.word	0x00006f70


	//   ....[7]....
        /*0104*/ 	.word	0x00007a60


	//   ....[8]....
        /*0108*/ 	.word	0x00007d90


	//   ....[9]....
        /*010c*/ 	.word	0x00008120


	//   ....[10]....
        /*0110*/ 	.word	0x000083f0


	//   ....[11]....
        /*0114*/ 	.word	0x00008630


	//   ....[12]....
        /*0118*/ 	.word	0x000088a0


	//   ....[13]....
        /*011c*/ 	.word	0x00008b80


	//   ....[14]....
        /*0120*/ 	.word	0x00008da0


	//   ....[15]....
        /*0124*/ 	.word	0x00008f30


	//   ....[16]....
        /*0128*/ 	.word	0x0000bf40


	//   ....[17]....
        /*012c*/ 	.word	0x0000c0b0


	//   ....[18]....
        /*0130*/ 	.word	0x0000c120


	//   ....[19]....
        /*0134*/ 	.word	0x0000c190


	//----- nvinfo : EIATTR_REG_RECONFIG
	.align		4
.L_547:
        /*0138*/ 	.byte	0x01, 0x54
	.zero		2


	//----- nvinfo : EIATTR_SYSCALL_OFFSETS
	.align		4
        /*013c*/ 	.byte	0x04, 0x46
        /*013e*/ 	.short	(.L_549 - .L_548)


	//   ....[0]....
.L_548:
        /*0140*/ 	.word	0x00001170


	//   ....[1]....
        /*0144*/ 	.word	0x00001260


	//   ....[2]....
        /*0148*/ 	.word	0x000013c0


	//   ....[3]....
        /*014c*/ 	.word	0x000014b0


	//   ....[4]....
        /*0150*/ 	.word	0x00001730


	//----- nvinfo : EIATTR_MBARRIER_INSTR_OFFSETS
	.align		4
.L_549:
        /*0154*/ 	.byte	0x04, 0x39
        /*0156*/ 	.short	(.L_551 - .L_550)


	//   ....[0]....
.L_550:
        /*0158*/ 	.word	0x00000290
        /*015c*/ 	.word	0x000000ff
        /*0160*/ 	.word	0x00026800
        /*0164*/ 	.short	0x0100
        /*0166*/ 	.byte	0x06
	.zero		1


	//   ....[1]....
        /*0168*/ 	.word	0x00000390
        /*016c*/ 	.word	0x000000ff
        /*0170*/ 	.word	0x00026810
        /*0174*/ 	.short	0x0100
        /*0176*/ 	.byte	0x08
	.zero		1


	//   ....[2]....
        /*0178*/ 	.word	0x000003a0
        /*017c*/ 	.word	0x000000ff
        /*0180*/ 	.word	0x00026820
        /*0184*/ 	.short	0x0100
        /*0186*/ 	.byte	0x08
	.zero		1


	//   ....[3]....
        /*0188*/ 	.word	0x000003b0
        /*018c*/ 	.word	0x000000ff
        /*0190*/ 	.word	0x00026818
        /*0194*/ 	.short	0x0100
        /*0196*/ 	.byte	0x08
	.zero		1


	//   ....[4]....
        /*0198*/ 	.word	0x000003c0
        /*019c*/ 	.word	0x000000ff
        /*01a0*/ 	.word	0x00026828
        /*01a4*/ 	.short	0x0100
        /*01a6*/ 	.byte	0x08
	.zero		1


	//   ....[5]....
        /*01a8*/ 	.word	0x000004f0
        /*01ac*/ 	.word	0x000000ff
        /*01b0*/ 	.word	0x00026830
        /*01b4*/ 	.short	0x0100
        /*01b6*/ 	.byte	0x08
	.zero		1


	//   ....[6]....
        /*01b8*/ 	.word	0x00000500
        /*01bc*/ 	.word	0x000000ff
        /*01c0*/ 	.word	0x00026840
        /*01c4*/ 	.short	0x0100
        /*01c6*/ 	.byte	0x08
	.zero		1


	//   ....[7]....
        /*01c8*/ 	.word	0x00000510
        /*01cc*/ 	.word	0x000000ff
        /*01d0*/ 	.word	0x00026838
        /*01d4*/ 	.short	0x0100
        /*01d6*/ 	.byte	0x08
	.zero		1


	//   ....[8]....
        /*01d8*/ 	.word	0x00000520
        /*01dc*/ 	.word	0x000000ff
        /*01e0*/ 	.word	0x00026848
        /*01e4*/ 	.short	0x0100
        /*01e6*/ 	.byte	0x08
	.zero		1


	//   ....[9]....
        /*01e8*/ 	.word	0x00001550
        /*01ec*/ 	.word	0x000000ed
        /*01f0*/ 	.word	0x00026800
        /*01f4*/ 	.short	0x010a
        /*01f6*/ 	.byte	0x3f
	.zero		1


	//   ....[10]....
        /*01f8*/ 	.word	0x000015f0
        /*01fc*/ 	.word	0x000000ed
        /*0200*/ 	.word	0x00026800
        /*0204*/ 	.short	0x010a
        /*0206*/ 	.byte	0x3f
	.zero		1


	//   ....[11]....
        /*0208*/ 	.word	0x00001f80
        /*020c*/ 	.word	0x000000ff
        /*0210*/ 	.word	0x00026810
        /*0214*/ 	.short	0x010a
        /*0216*/ 	.byte	0x07
	.zero		1


	//   ....[12]....
        /*0218*/ 	.word	0x00001fc0
        /*021c*/ 	.word	0x000000ff
        /*0220*/ 	.word	0x00026810
        /*0224*/ 	.short	0x010a
        /*0226*/ 	.byte	0x07
	.zero		1


	//   ....[13]....
        /*0228*/ 	.word	0x00002400
        /*022c*/ 	.word	0x000000ff
        /*0230*/ 	.word	0x00026830
        /*0234*/ 	.short	0x010a
        /*0236*/ 	.byte	0x07
	.zero		1


	//   ....[14]....
        /*0238*/ 	.word	0x00002730
        /*023c*/ 	.word	0x000000ff
        /*0240*/ 	.word	0x00026830
        /*0244*/ 	.short	0x010a
        /*0246*/ 	.byte	0x07
	.zero		1


	//   ....[15]....
        /*0248*/ 	.word	0x00004d10
        /*024c*/ 	.word	0x000000ff
        /*0250*/ 	.word	0x00000000
        /*0254*/ 	.short	0x0101
        /*0256*/ 	.byte	0x0a
	.zero		1


	//   ....[16]....
        /*0258*/ 	.word	0x00005020
        /*025c*/ 	.word	0x000000ff
        /*0260*/ 	.word	0x00000000
        /*0264*/ 	.short	0x0101
        /*0266*/ 	.byte	0x07
	.zero		1


	//   ....[17]....
        /*0268*/ 	.word	0x00009c30
        /*026c*/ 	.word	0x0000000f
        /*0270*/ 	.word	0x00026820
        /*0274*/ 	.short	0x010a
        /*0276*/ 	.byte	0x3f
	.zero		1


	//   ....[18]....
        /*0278*/ 	.word	0x0000a540
        /*027c*/ 	.word	0x0000000f
        /*0280*/ 	.word	0x00026840
        /*0284*/ 	.short	0x010a
        /*0286*/ 	.byte	0x3f
	.zero		1


	//   ....[19]....
        /*0288*/ 	.word	0x0000a880
        /*028c*/ 	.word	0x0000000f
        /*0290*/ 	.word	0x00026828
        /*0294*/ 	.short	0x010a
        /*0296*/ 	.byte	0x3f
	.zero		1


	//   ....[20]....
        /*0298*/ 	.word	0x0000abc0
        /*029c*/ 	.word	0x0000000f
        /*02a0*/ 	.word	0x00026848
        /*02a4*/ 	.short	0x010a
        /*02a6*/ 	.byte	0x3f
	.zero		1


	//   ....[21]....
        /*02a8*/ 	.word	0x0000aea0
        /*02ac*/ 	.word	0x0000000f
        /*02b0*/ 	.word	0x00026820
        /*02b4*/ 	.short	0x010a
        /*02b6*/ 	.byte	0x3f
	.zero		1


	//   ....[22]....
        /*02b8*/ 	.word	0x0000b250
        /*02bc*/ 	.word	0x0000000f
        /*02c0*/ 	.word	0x00026840
        /*02c4*/ 	.short	0x010a
        /*02c6*/ 	.byte	0x3f
	.zero		1


	//   ....[23]....
        /*02c8*/ 	.word	0x0000b560
        /*02cc*/ 	.word	0x0000000f
        /*02d0*/ 	.word	0x00026828
        /*02d4*/ 	.short	0x010a
        /*02d6*/ 	.byte	0x3f
	.zero		1


	//   ....[24]....
        /*02d8*/ 	.word	0x0000b8e0
        /*02dc*/ 	.word	0x00000003
        /*02e0*/ 	.word	0x00026840
        /*02e4*/ 	.short	0x010a
        /*02e6*/ 	.byte	0x3f
	.zero		1


	//   ....[25]....
        /*02e8*/ 	.word	0x0000bdb0
        /*02ec*/ 	.word	0x00000007
        /*02f0*/ 	.word	0x00000000
        /*02f4*/ 	.short	0x010a
        /*02f6*/ 	.byte	0x3f
	.zero		1


	//   ....[26]....
        /*02f8*/ 	.word	0x0000be00
        /*02fc*/ 	.word	0x00000003
        /*0300*/ 	.word	0x00000000
        /*0304*/ 	.short	0x010a
        /*0306*/ 	.byte	0x3f
	.zero		1


	//   ....[27]....
        /*0308*/ 	.word	0x0000be60
        /*030c*/ 	.word	0x00000005
        /*0310*/ 	.word	0x00000000
        /*0314*/ 	.short	0x010a
        /*0316*/ 	.byte	0x3f
	.zero		1


	//   ....[28]....
        /*0318*/ 	.word	0x0000be90
        /*031c*/ 	.word	0x00000003
        /*0320*/ 	.word	0x00000000
        /*0324*/ 	.short	0x010a
        /*0326*/ 	.byte	0x3f
	.zero		1


	//   ....[29]....
        /*0328*/ 	.word	0x0000bf70
        /*032c*/ 	.word	0x000000ed
        /*0330*/ 	.word	0x00026800
        /*0334*/ 	.short	0x010a
        /*0336*/ 	.byte	0x3f
	.zero		1


	//   ....[30]....
        /*0338*/ 	.word	0x0000bfd0
        /*033c*/ 	.word	0x00000005
        /*0340*/ 	.word	0x00026810
        /*0344*/ 	.short	0x010a
        /*0346*/ 	.byte	0x3f
	.zero		1


	//   ....[31]....
        /*0348*/ 	.word	0x0000c030
        /*034c*/ 	.word	0x00000079
        /*0350*/ 	.word	0x00026830
        /*0354*/ 	.short	0x010a
        /*0356*/ 	.byte	0x3f
	.zero		1


	//   ....[32]....
        /*0358*/ 	.word	0x0000c1d0
        /*035c*/ 	.word	0x0000000f
        /*0360*/ 	.word	0x00026820
        /*0364*/ 	.short	0x010a
        /*0366*/ 	.byte	0x3f
	.zero		1


	//   ....[33]....
        /*0368*/ 	.word	0x0000c220
        /*036c*/ 	.word	0x0000000f
        /*0370*/ 	.word	0x00026840
        /*0374*/ 	.short	0x010a
        /*0376*/ 	.byte	0x3f
	.zero		1


	//   ....[34]....
        /*0378*/ 	.word	0x0000c270
        /*037c*/ 	.word	0x0000000f
        /*0380*/ 	.word	0x00026828
        /*0384*/ 	.short	0x010a
        /*0386*/ 	.byte	0x3f
	.zero		1


	//   ....[35]....
        /*0388*/ 	.word	0x0000c2c0
        /*038c*/ 	.word	0x0000000f
        /*0390*/ 	.word	0x00026848
        /*0394*/ 	.short	0x010a
        /*0396*/ 	.byte	0x3f
	.zero		1


	//   ....[36]....
        /*0398*/ 	.word	0x0000c320
        /*039c*/ 	.word	0x0000000f
        /*03a0*/ 	.word	0x00026820
        /*03a4*/ 	.short	0x010a
        /*03a6*/ 	.byte	0x3f
	.zero		1


	//   ....[37]....
        /*03a8*/ 	.word	0x0000c370
        /*03ac*/ 	.word	0x0000000f
        /*03b0*/ 	.word	0x00026840
        /*03b4*/ 	.short	0x010a
        /*03b6*/ 	.byte	0x3f
	.zero		1


	//   ....[38]....
        /*03b8*/ 	.word	0x0000c3c0
        /*03bc*/ 	.word	0x0000000f
        /*03c0*/ 	.word	0x00026828
        /*03c4*/ 	.short	0x010a
        /*03c6*/ 	.byte	0x3f
	.zero		1


	//   ....[39]....
        /*03c8*/ 	.word	0x0000c410
        /*03cc*/ 	.word	0x00000003
        /*03d0*/ 	.word	0x00026840
        /*03d4*/ 	.short	0x010a
        /*03d6*/ 	.byte	0x3f
	.zero		1


	//   ....[40]....
        /*03d8*/ 	.word	0x0000c4e0
        /*03dc*/ 	.word	0x00000007
        /*03e0*/ 	.word	0x00000000
        /*03e4*/ 	.short	0x010a
        /*03e6*/ 	.byte	0x3f
	.zero		1


	//   ....[41]....
        /*03e8*/ 	.word	0x0000c530
        /*03ec*/ 	.word	0x00000003
        /*03f0*/ 	.word	0x00000000
        /*03f4*/ 	.short	0x010a
        /*03f6*/ 	.byte	0x3f
	.zero		1


	//   ....[42]....
        /*03f8*/ 	.word	0x0000c580
        /*03fc*/ 	.word	0x00000005
        /*0400*/ 	.word	0x00000000
        /*0404*/ 	.short	0x010a
        /*0406*/ 	.byte	0x3f
	.zero		1


	//----- nvinfo : EIATTR_NUM_MBARRIERS
	.align		4
.L_551:
        /*0408*/ 	.byte	0x03, 0x38
        /*040a*/ 	.short	0x0009


	//----- nvinfo : EIATTR_EXIT_INSTR_OFFSETS
	.align		4
        /*040c*/ 	.byte	0x04, 0x1c
        /*040e*/ 	.short	(.L_553 - .L_552)


	//   ....[0]....
.L_552:
        /*0410*/ 	.word	0x0000bee0


	//----- nvinfo : EIATTR_MAX_THREADS
	.align		4
.L_553:
        /*0414*/ 	.byte	0x04, 0x05
        /*0416*/ 	.short	(.L_555 - .L_554)
.L_554:
        /*0418*/ 	.word	0x00000180
        /*041c*/ 	.word	0x00000001
        /*0420*/ 	.word	0x00000001


	//----- nvinfo : EIATTR_CRS_STACK_SIZE
	.align		4
.L_555:
        /*0424*/ 	.byte	0x04, 0x1e
        /*0426*/ 	.short	(.L_557 - .L_556)
.L_556:
        /*0428*/ 	.word	0x00000000


	//----- nvinfo : EIATTR_CBANK_PARAM_SIZE
	.align		4
.L_557:
        /*042c*/ 	.byte	0x03, 0x19
        /*042e*/ 	.short	0x06f0


	//----- nvinfo : EIATTR_PARAM_CBANK
	.align		4
        /*0430*/ 	.byte	0x04, 0x0a
        /*0432*/ 	.short	(.L_559 - .L_558)
	.align		4
.L_558:
        /*0434*/ 	.word	index@(.nv.constant0._ZN7cutlass13device_kernelIN5flash11enable_sm90INS1_16FlashAttnBwdSm90INS1_25CollectiveMainloopBwdSm90ILi2ELi2ELi2EN4cute5tupleIJNS5_1CILi1EEES8_S8_EEENS6_IJNS7_ILi64EEENS7_ILi128EEENS7_ILi96EEEEEENS_6half_tEfNS_4arch4Sm90ELb0ELb1ELb1ELb1ELb1ELb1ELb0ELb0ELi2ELi1ELi2ELi1ELb1EEENS1_21CollectiveEpilogueBwdISD_SE_SG_Li256ELb1ELb0ELi1EEENS1_19SingleTileSchedulerILb1ELb0ELb0ELi128EEEEEEEEEvNT_6ParamsE)
        /*0438*/ 	.short	0x0210
        /*043a*/ 	.short	0x06f0


	//----- nvinfo : EIATTR_SW_WAR
	.align		4
.L_559:
        /*043c*/ 	.byte	0x04, 0x36
        /*043e*/ 	.short	(.L_561 - .L_560)
.L_560:
        /*0440*/ 	.word	0x00000008
.L_561:


//--------------------- .nv.info._ZN7cutlass13device_kernelIN5flash11enable_sm90INS1_16FlashAttnBwdSm90INS1_25CollectiveMainloopBwdSm90ILi2ELi2ELi2EN4cute5tupleIJNS5_1CILi1EEES8_S8_EEENS6_IJNS7_ILi64EEENS7_ILi128EEENS7_ILi96EEEEEENS_6half_tEfNS_4arch4Sm90ELb0ELb1ELb1ELb1ELb0ELb1ELb0ELb0ELi2ELi1ELi2ELi1ELb1EEENS1_24CollectiveEpilogueBwdGQAISD_fSG_Li256ELb1ELb0EEENS1_19SingleTileSchedulerILb1ELb0ELb0ELi128EEEEEEEEEvNT_6ParamsE --------------------------
	.section	.nv.info._ZN7cutlass13device_kernelIN5flash11enable_sm90INS1_16FlashAttnBwdSm90INS1_25CollectiveMainloopBwdSm90ILi2ELi2ELi2EN4cute5tupleIJNS5_1CILi1EEES8_S8_EEENS6_IJNS7_ILi64EEENS7_ILi128EEENS7_ILi96EEEEEENS_6half_tEfNS_4arch4Sm90ELb0ELb1ELb1ELb1ELb0ELb1ELb0ELb0ELi2ELi1ELi2ELi1ELb1EEENS1_24CollectiveEpilogueBwdGQAISD_fSG_Li256ELb1ELb0EEENS1_19SingleTileSchedulerILb1ELb0ELb0ELi128EEEEEEEEEvNT_6ParamsE,"",@"SHT_CUDA_INFO"
	.sectionflags	@""
	.align	4


	//----- nvinfo : EIATTR_CUDA_API_VERSION
	.align		4
        /*0000*/ 	.byte	0x04, 0x37
        /*0002*/ 	.short	(.L_563 - .L_562)
.L_562:
        /*0004*/ 	.word	0x00000082


	//----- nvinfo : EIATTR_KPARAM_INFO
	.align		4
.L_563:
        /*0008*/ 	.byte	0x04, 0x17
        /*000a*/ 	.short	(.L_565 - .L_564)
.L_564:
        /*000c*/ 	.word	0x00000000
        /*0010*/ 	.short	0x0000
        /*0012*/ 	.short	0x0070
        /*0014*/ 	.byte	0x00, 0xf0, 0x01, 0x1a


	//----- nvinfo : EIATTR_SPARSE_MMA_MASK
	.align		4
.L_565:
        /*0018*/ 	.byte	0x03, 0x50
        /*001a*/ 	.short	0x0000


	//----- nvinfo : EIATTR_MAXREG_COUNT
	.align		4
        /*001c*/ 	.byte	0x03, 0x1b
        /*001e*/ 	.short	0x00a8


	//----- nvinfo : EIATTR_NUM_BARRIERS
	.align		4
        /*0020*/ 	.byte	0x02, 0x4c
        /*0022*/ 	.byte	0x10
	.zero		1


	//----- nvinfo : EIATTR_EXTERNS
	.align		4
        /*0024*/ 	.byte	0x04, 0x0f
        /*0026*/ 	.short	(.L_567 - .L_566)


	//   ....[0]....
	.align		4
.L_566:
        /*0028*/ 	.word	index@(__assertfail)


	//----- nvinfo : EIATTR_ANNOTATIONS
	.align		4
.L_567:
        /*002c*/ 	.byte	0x04, 0x55
        /*002e*/ 	.short	(.L_569 - .L_568)


	//   ....[0]....
.L_568:
        /*0030*/ 	.word	0x00000001
        /*0034*/ 	.byte	0x30, 0x1b, 0x00, 0x00, 0x01, 0x00, 0x00, 0x00, 0x20, 0x2d, 0x00, 0x00, 0x01, 0x00, 0x00, 0x00
        /*0044*/ 	.byte	0x90, 0x80, 0x00, 0x00, 0x01, 0x00, 0x00, 0x00, 0x20, 0x83, 0x00, 0x00, 0x01, 0x00, 0x00, 0x00
        /*0054*/ 	.byte	0x60, 0x90, 0x00, 0x00, 0x01, 0x00, 0x00, 0x00, 0x80, 0x90, 0x00, 0x00, 0x01, 0x00, 0x00, 0x00
        /*0064*/ 	.byte	0x60, 0x94, 0x00, 0x00


	//----- nvinfo : EIATTR_MERCURY_ISA_VERSION
	.align		4
.L_569:
        /*0068*/ 	.byte	0x03, 0x5f
        /*006a*/ 	.short	0x0101


	//----- nvinfo : EIATTR_INT_WARP_WIDE_INSTR_OFFSETS
	.align		4
        /*006c*/ 	.byte	0x04, 0x31
        /*006e*/ 	.short	(.L_571 - .L_570)


	//   ....[0]....
.L_570:
        /*0070*/ 	.word	0x00000190


	//   ....[1]....
        /*0074*/ 	.word	0x000001c0


	//----- nvinfo : EIATTR_COOP_GROUP_MASK_REGIDS
	.align		4
.L_571:
        /*0078*/ 	.byte	0x04, 0x29
        /*007a*/ 	.short	(.L_573 - .L_572)


	//   ....[0]....
.L_572:
        /*007c*/ 	.word	0xffffffff


	//   ....[1]....
        /*0080*/ 	.word	0xffffffff


	//   ....[2]....
        /*0084*/ 	.word	0xffffffff


	//   ....[3]....
        /*0088*/ 	.word	0xffffffff


	//   ....[4]....
        /*008c*/ 	.word	0xffffffff


	//   ....[5]....
        /*0090*/ 	.word	0xffffffff


	//   ....[6]....
        /*0094*/ 	.word	0xffffffff


	//   ....[7]....
        /*0098*/ 	.word	0x0500000f


	//----- nvinfo : EIATTR_COOP_GROUP_INSTR_OFFSETS
	.align		4
.L_573:
        /*009c*/ 	.byte	0x04, 0x28
        /*009e*/ 	.short	(.L_575 - .L_574)


	//   ....[0]....
.L_574:
        /*00a0*/ 	.word	0x00000070


	//   ....[1]....
        /*00a4*/ 	.word	0x000001a0


	//   ....[2]....
        /*00a8*/ 	.word	0x000001f0


	//   ....[3]....
        /*00ac*/ 	.word	0x000003e0


	//   ....[4]....
        /*00b0*/ 	.word	0x00000620


	//   ....[5]....
        /*00b4*/ 	.word	0x00001510


	//   ....[6]....
        /*00b8*/ 	.word	0x00005cd0


	//   ....[7]....
        /*00bc*/ 	.word	0x00009da0


	//----- nvinfo : EIATTR_REG_RECONFIG
	.align		4
.L_575:
        /*00c0*/ 	.byte	0x01, 0x54
	.zero		2


	//----- nvinfo : EIATTR_SYSCALL_OFFSETS
	.align		4
        /*00c4*/ 	.byte	0x04, 0x46
        /*00c6*/ 	.short	(.L_577 - .L_576)


	//   ....[0]....
.L_576:
        /*00c8*/ 	.word	0x00001170


	//   ....[1]....
        /*00cc*/ 	.word	0x00001260


	//   ....[2]....
        /*00d0*/ 	.word	0x000013c0


	//   ....[3]....
        /*00d4*/ 	.word	0x000014b0


	//   ....[4]....
        /*00d8*/ 	.word	0x00001730


	//----- nvinfo : EIATTR_MBARRIER_INSTR_OFFSETS
	.align		4
.L_577:
        /*00dc*/ 	.byte	0x04, 0x39
        /*00de*/ 	.short	(.L_579 - .L_578)


	//   ....[0]....
.L_578:
        /*00e0*/ 	.word	0x00000290
        /*00e4*/ 	.word	0x000000ff
        /*00e8*/ 	.word	0x00026800
        /*00ec*/ 	.short	0x0100
        /*00ee*/ 	.byte	0x06
	.zero		1


	//   ....[1]....
        /*00f0*/ 	.word	0x00000390
        /*00f4*/ 	.word	0x000000ff
        /*00f8*/ 	.word	0x00026810
        /*00fc*/ 	.short	0x0100
        /*00fe*/ 	.byte	0x08
	.zero		1


	//   ....[2]....
        /*0100*/ 	.word	0x000003a0
        /*0104*/ 	.word	0x000000ff
        /*0108*/ 	.word	0x00026820
        /*010c*/ 	.short	0x0100
        /*010e*/ 	.byte	0x08
	.zero		1


	//   ....[3]....
        /*0110*/ 	.word	0x000003b0
        /*0114*/ 	.word	0x000000ff
        /*0118*/ 	.word	0x00026818
        /*011c*/ 	.short	0x0100
        /*011e*/ 	.byte	0x08
	.zero		1


	//   ....[4]....
        /*0120*/ 	.word	0x000003c0
        /*0124*/ 	.word	0x000000ff
        /*0128*/ 	.word	0x00026828
        /*012c*/ 	.short	0x0100
        /*012e*/ 	.byte	0x08
	.zero		1


	//   ....[5]....
        /*0130*/ 	.word	0x000004f0
        /*0134*/ 	.word	0x000000ff
        /*0138*/ 	.word	0x00026830
        /*013c*/ 	.short	0x0100
        /*013e*/ 	.byte	0x08
	.zero		1


	//   ....[6]....
        /*0140*/ 	.word	0x00000500
        /*0144*/ 	.word	0x000000ff
        /*0148*/ 	.word	0x00026840
        /*014c*/ 	.short	0x0100
        /*014e*/ 	.byte	0x08
	.zero		1


	//   ....[7]....
        /*0150*/ 	.word	0x00000510
        /*0154*/ 	.word	0x000000ff
        /*0158*/ 	.word	0x00026838
        /*015c*/ 	.short	0x0100
        /*015e*/ 	.byte	0x08
	.zero		1


	//   ....[8]....
        /*0160*/ 	.word	0x00000520
        /*0164*/ 	.word	0x000000ff
        /*0168*/ 	.word	0x00026848
        /*016c*/ 	.short	0x0100
        /*016e*/ 	.byte	0x08
	.zero		1


	//   ....[9]....
        /*0170*/ 	.word	0x00001550
        /*0174*/ 	.word	0x000000ed
        /*0178*/ 	.word	0x00026800
        /*017c*/ 	.short	0x010a
        /*017e*/ 	.byte	0x3f
	.zero		1


	//   ....[10]....
        /*0180*/ 	.word	0x000015f0
        /*0184*/ 	.word	0x000000ed
        /*0188*/ 	.word	0x00026800
        /*018c*/ 	.short	0x010a
        /*018e*/ 	.byte	0x3f
	.zero		1


	//   ....[11]....
        /*0190*/ 	.word	0x00001f80
        /*0194*/ 	.word	0x000000ff
        /*0198*/ 	.word	0x00026810
        /*019c*/ 	.short	0x010a
        /*019e*/ 	.byte	0x07
	.zero		1


	//   ....[12]....
        /*01a0*/ 	.word	0x00001fc0
        /*01a4*/ 	.word	0x000000ff
        /*01a8*/ 	.word	0x00026810
        /*01ac*/ 	.short	0x010a
        /*01ae*/ 	.byte	0x07
	.zero		1


	//   ....[13]....
        /*01b0*/ 	.word	0x00002400
        /*01b4*/ 	.word	0x000000ff
        /*01b8*/ 	.word	0x00026830
        /*01bc*/ 	.short	0x010a
        /*01be*/ 	.byte	0x07
	.zero		1


	//   ....[14]....
        /*01c0*/ 	.word	0x00002730
        /*01c4*/ 	.word	0x000000ff
        /*01c8*/ 	.word	0x00026830
        /*01cc*/ 	.short	0x010a
        /*01ce*/ 	.byte	0x07
	.zero		1


	//   ....[15]....
        /*01d0*/ 	.word	0x00004d10
        /*01d4*/ 	.word	0x000000ff
        /*01d8*/ 	.word	0x00000000
        /*01dc*/ 	.short	0x0101
        /*01de*/ 	.byte	0x0a
	.zero		1


	//   ....[16]....
        /*01e0*/ 	.word	0x00005020
        /*01e4*/ 	.word	0x000000ff
        /*01e8*/ 	.word	0x00000000
        /*01ec*/ 	.short	0x0101
        /*01ee*/ 	.byte	0x07
	.zero		1


	//   ....[17]....
        /*01f0*/ 	.word	0x00007a90
        /*01f4*/ 	.word	0x0000000f
        /*01f8*/ 	.word	0x00026820
        /*01fc*/ 	.short	0x010a
        /*01fe*/ 	.byte	0x3f
	.zero		1


	//   ....[18]....
        /*0200*/ 	.word	0x000083a0
        /*0204*/ 	.word	0x0000000f
        /*0208*/ 	.word	0x00026840
        /*020c*/ 	.short	0x010a
        /*020e*/ 	.byte	0x3f
	.zero		1


	//   ....[19]....
        /*0210*/ 	.word	0x000086e0
        /*0214*/ 	.word	0x0000000f
        /*0218*/ 	.word	0x00026828
        /*021c*/ 	.short	0x010a
        /*021e*/ 	.byte	0x3f
	.zero		1


	//   ....[20]....
        /*0220*/ 	.word	0x00008a20
        /*0224*/ 	.word	0x0000000f
        /*0228*/ 	.word	0x00026848
        /*022c*/ 	.short	0x010a
        /*022e*/ 	.byte	0x3f
	.zero		1


	//   ....[21]....
        /*0230*/ 	.word	0x00008d00
        /*0234*/ 	.word	0x0000000f
        /*0238*/ 	.word	0x00026820
        /*023c*/ 	.short	0x010a
        /*023e*/ 	.byte	0x3f
	.zero		1


	//   ....[22]....
        /*0240*/ 	.word	0x000090b0
        /*0244*/ 	.word	0x0000000f
        /*0248*/ 	.word	0x00026840
        /*024c*/ 	.short	0x010a
        /*024e*/ 	.byte	0x3f
	.zero		1


	//   ....[23]....
        /*0250*/ 	.word	0x000093c0
        /*0254*/ 	.word	0x0000000f
        /*0258*/ 	.word	0x00026828
        /*025c*/ 	.short	0x010a
        /*025e*/ 	.byte	0x3f
	.zero		1


	//   ....[24]....
        /*0260*/ 	.word	0x00009740
        /*0264*/ 	.word	0x00000003
        /*0268*/ 	.word	0x00026840
        /*026c*/ 	.short	0x010a
        /*026e*/ 	.byte	0x3f
	.zero		1


	//   ....[25]....
        /*0270*/ 	.word	0x00009c10
        /*0274*/ 	.word	0x00000007
        /*0278*/ 	.word	0x00000000
        /*027c*/ 	.short	0x010a
        /*027e*/ 	.byte	0x3f
	.zero		1


	//   ....[26]....
        /*0280*/ 	.word	0x00009c60
        /*0284*/ 	.word	0x00000003
        /*0288*/ 	.word	0x00000000
        /*028c*/ 	.short	0x010a
        /*028e*/ 	.byte	0x3f
	.zero		1


	//   ....[27]....
        /*0290*/ 	.word	0x00009cc0
        /*0294*/ 	.word	0x00000005
        /*0298*/ 	.word	0x00000000
        /*029c*/ 	.short	0x010a
        /*029e*/ 	.byte	0x3f
	.zero		1


	//   ....[28]....
        /*02a0*/ 	.word	0x00009cf0
        /*02a4*/ 	.word	0x00000003
        /*02a8*/ 	.word	0x00000000
        /*02ac*/ 	.short	0x010a
        /*02ae*/ 	.byte	0x3f
	.zero		1


	//   ....[29]....
        /*02b0*/ 	.word	0x00009dd0
        /*02b4*/ 	.word	0x000000ed
        /*02b8*/ 	.word	0x00026800
        /*02bc*/ 	.short	0x010a
        /*02be*/ 	.byte	0x3f
	.zero		1


	//   ....[30]....
        /*02c0*/ 	.word	0x00009e30
        /*02c4*/ 	.word	0x00000005
        /*02c8*/ 	.word	0x00026810
        /*02cc*/ 	.short	0x010a
        /*02ce*/ 	.byte	0x3f
	.zero		1


	//   ....[31]....
        /*02d0*/ 	.word	0x00009e90
        /*02d4*/ 	.word	0x00000079
        /*02d8*/ 	.word	0x00026830
        /*02dc*/ 	.short	0x010a
        /*02de*/ 	.byte	0x3f
	.zero		1


	//   ....[32]....
        /*02e0*/ 	.word	0x00009ee0
        /*02e4*/ 	.word	0x0000000f
        /*02e8*/ 	.word	0x00026820
        /*02ec*/ 	.short	0x010a
        /*02ee*/ 	.byte	0x3f
	.zero		1


	//   ....[33]....
        /*02f0*/ 	.word	0x00009f30
        /*02f4*/ 	.word	0x0000000f
        /*02f8*/ 	.word	0x00026840
        /*02fc*/ 	.short	0x010a
        /*02fe*/ 	.byte	0x3f
	.zero		1


	//   ....[34]....
        /*0300*/ 	.word	0x00009f80
        /*0304*/ 	.word	0x0000000f
        /*0308*/ 	.word	0x00026828
        /*030c*/ 	.short	0x010a
        /*030e*/ 	.byte	0x3f
	.zero		1


	//   ....[35]....
        /*0310*/ 	.word	0x00009fd0
        /*0314*/ 	.word	0x0000000f
        /*0318*/ 	.word	0x00026848
        /*031c*/ 	.short	0x010a
        /*031e*/ 	.byte	0x3f
	.zero		1


	//   ....[36]....
        /*0320*/ 	.word	0x0000a030
        /*0324*/ 	.word	0x0000000f
        /*0328*/ 	.word	0x00026820
        /*032c*/ 	.short	0x010a
        /*032e*/ 	.byte	0x3f
	.zero		1


	//   ....[37]....
        /*0330*/ 	.word	0x0000a080
        /*0334*/ 	.word	0x0000000f
        /*0338*/ 	.word	0x00026840
        /*033c*/ 	.short	0x010a
        /*033e*/ 	.byte	0x3f
	.zero		1


	//   ....[38]....
        /*0340*/ 	.word	0x0000a0d0
        /*0344*/ 	.word	0x0000000f
        /*0348*/ 	.word	0x00026828
        /*034c*/ 	.short	0x010a
        /*034e*/ 	.byte	0x3f
	.zero		1


	//   ....[39]....
        /*0350*/ 	.word	0x0000a120
        /*0354*/ 	.word	0x00000003
        /*0358*/ 	.word	0x00026840
        /*035c*/ 	.short	0x010a
        /*035e*/ 	.byte	0x3f
	.zero		1


	//   ....[40]....
        /*0360*/ 	.word	0x0000a1f0
        /*0364*/ 	.word	0x00000007
        /*0368*/ 	.word	0x00000000
        /*036c*/ 	.short	0x010a
        /*036e*/ 	.byte	0x3f
	.zero		1


	//   ....[41]....
        /*0370*/ 	.word	0x0000a240
        /*0374*/ 	.word	0x00000003
        /*0378*/ 	.word	0x00000000
        /*037c*/ 	.short	0x010a
        /*037e*/ 	.byte	0x3f
	.zero		1


	//   ....[42]....
        /*0380*/ 	.word	0x0000a290
        /*0384*/ 	.word	0x00000005
        /*0388*/ 	.word	0x00000000
        /*038c*/ 	.short	0x010a
        /*038e*/ 	.byte	0x3f
	.zero		1


	//----- nvinfo : EIATTR_NUM_MBARRIERS
	.align		4
.L_579:
        /*0390*/ 	.byte	0x03, 0x38
        /*0392*/ 	.short	0x0009


	//----- nvinfo : EIATTR_EXIT_INSTR_OFFSETS
	.align		4
        /*0394*/ 	.byte	0x04, 0x1c
        /*0396*/ 	.short	(.L_581 - .L_580)


	//   ....[0]....
.L_580:
        /*0398*/ 	.word	0x00009d40


	//----- nvinfo : EIATTR_MAX_THREADS
	.align		4
.L_581:
        /*039c*/ 	.byte	0x04, 0x05
        /*039e*/ 	.short	(.L_583 - .L_582)
.L_582:
        /*03a0*/ 	.word	0x00000180
        /*03a4*/ 	.word	0x00000001
        /*03a8*/ 	.word	0x00000001


	//----- nvinfo : EIATTR_CRS_STACK_SIZE
	.align		4
.L_583:
        /*03ac*/ 	.byte	0x04, 0x1e
        /*03ae*/ 	.short	(.L_585 - .L_584)
.L_584:
        /*03b0*/ 	.word	0x00000000


	//----- nvinfo : EIATTR_CBANK_PARAM_SIZE
	.align		4
.L_585:
        /*03b4*/ 	.byte	0x03, 0x19
        /*03b6*/ 	.short	0x06f0


	//----- nvinfo : EIATTR_PARAM_CBANK
	.align		4
        /*03b8*/ 	.byte	0x04, 0x0a
        /*03ba*/ 	.short	(.L_587 - .L_586)
	.align		4
.L_586:
        /*03bc*/ 	.word	index@(.nv.constant0._ZN7cutlass13device_kernelIN5flash11enable_sm90INS1_16FlashAttnBwdSm90INS1_25CollectiveMainloopBwdSm90ILi2ELi2ELi2EN4cute5tupleIJNS5_1CILi1EEES8_S8_EEENS6_IJNS7_ILi64EEENS7_ILi128EEENS7_ILi96EEEEEENS_6half_tEfNS_4arch4Sm90ELb0ELb1ELb1ELb1ELb0ELb1ELb0ELb0ELi2ELi1ELi2ELi1ELb1EEENS1_24CollectiveEpilogueBwdGQAISD_fSG_Li256ELb1ELb0EEENS1_19SingleTileSchedulerILb1ELb0ELb0ELi128EEEEEEEEEvNT_6ParamsE)
        /*03c0*/ 	.short	0x0210
        /*03c2*/ 	.short	0x06f0


	//----- nvinfo : EIATTR_SW_WAR
	.align		4
.L_587:
        /*03c4*/ 	.byte	0x04, 0x36
        /*03c6*/ 	.short	(.L_589 - .L_588)
.L_588:
        /*03c8*/ 	.word	0x00000008
.L_589:


//--------------------- .nv.info._ZN7cutlass13device_kernelIN5flash11enable_sm90INS1_16FlashAttnBwdSm90INS1_25CollectiveMainloopBwdSm90ILi2ELi2ELi2EN4cute5tupleIJNS5_1CILi1EEES8_S8_EEENS6_IJNS7_ILi64EEENS7_ILi128EEENS7_ILi96EEEEEENS_6half_tEfNS_4arch4Sm90ELb0ELb1ELb1ELb1ELb1ELb1ELb0ELb0ELi2ELi1ELi2ELi1ELb1EEENS1_24CollectiveEpilogueBwdGQAISD_fSG_Li256ELb1ELb1EEENS1_19SingleTileSchedulerILb1ELb0ELb0ELi128EEEEEEEEEvNT_6ParamsE --------------------------
	.section	.nv.info._ZN7cutlass13device_kernelIN5flash11enable_sm90INS1_16FlashAttnBwdSm90INS1_25CollectiveMainloopBwdSm90ILi2ELi2ELi2EN4cute5tupleIJNS5_1CILi1EEES8_S8_EEENS6_IJNS7_ILi64EEENS7_ILi128EEENS7_ILi96EEEEEENS_6half_tEfNS_4arch4Sm90ELb0ELb1ELb1ELb1ELb1ELb1ELb0ELb0ELi2ELi1ELi2ELi1ELb1EEENS1_24CollectiveEpilogueBwdGQAISD_fSG_Li256ELb1ELb1EEENS1_19SingleTileSchedulerILb1ELb0ELb0ELi128EEEEEEEEEvNT_6ParamsE,"",@"SHT_CUDA_INFO"
	.sectionflags	@""
	.align	4


	//----- nvinfo : EIATTR_CUDA_API_VERSION
	.align		4
        /*0000*/ 	.byte	0x04, 0x37
        /*0002*/ 	.short	(.L_591 - .L_590)
.L_590:
        /*0004*/ 	.word	0x00000082


	//----- nvinfo : EIATTR_KPARAM_INFO
	.align		4
.L_591:
        /*0008*/ 	.byte	0x04, 0x17
        /*000a*/ 	.short	(.L_593 - .L_592)
.L_592:
        /*000c*/ 	.word	0x00000000
        /*0010*/ 	.short	0x0000
        /*0012*/ 	.short	0x0070
        /*0014*/ 	.byte	0x00, 0xf0, 0x01, 0x1a


	//----- nvinfo : EIATTR_SPARSE_MMA_MASK
	.align		4
.L_593:
        /*0018*/ 	.byte	0x03, 0x50
        /*001a*/ 	.short	0x0000


	//----- nvinfo : EIATTR_MAXREG_COUNT
	.align		4
        /*001c*/ 	.byte	0x03, 0x1b
        /*001e*/ 	.short	0x00a8


	//----- nvinfo : EIATTR_NUM_BARRIERS
	.align		4
        /*0020*/ 	.byte	0x02, 0x4c
        /*0022*/ 	.byte	0x10
	.zero		1


	//----- nvinfo : EIATTR_EXTERNS
	.align		4
        /*0024*/ 	.byte	0x04, 0x0f
        /*0026*/ 	.short	(.L_595 - .L_594)


	//   ....[0]....
	.align		4
.L_594:
        /*0028*/ 	.word	index@(__assertfail)


	//----- nvinfo : EIATTR_ANNOTATIONS
	.align		4
.L_595:
        /*002c*/ 	.byte	0x04, 0x55
        /*002e*/ 	.short	(.L_597 - .L_596)


	//   ....[0]....
.L_596:
        /*0030*/ 	.word	0x00000001
        /*0034*/ 	.byte	0x30, 0x1b, 0x00, 0x00, 0x01, 0x00, 0x00, 0x00, 0x20, 0x2d, 0x00, 0x00, 0x01, 0x00, 0x00, 0x00
        /*0044*/ 	.byte	0x80, 0x94, 0x00, 0x00, 0x01, 0x00, 0x00, 0x00, 0x10, 0x97, 0x00, 0x00, 0x01, 0x00, 0x00, 0x00
        /*0054*/ 	.byte	0x50, 0xa4, 0x00, 0x00, 0x01, 0x00, 0x00, 0x00, 0x70, 0xa4, 0x00, 0x00, 0x01, 0x00, 0x00, 0x00
        /*0064*/ 	.byte	0x50, 0xa8, 0x00, 0x00


	//----- nvinfo : EIATTR_MERCURY_ISA_VERSION
	.align		4
.L_597:
        /*0068*/ 	.byte	0x03, 0x5f
        /*006a*/ 	.short	0x0101


	//----- nvinfo : EIATTR_INT_WARP_WIDE_INSTR_OFFSETS
	.align		4
        /*006c*/ 	.byte	0x04, 0x31
        /*006e*/ 	.short	(.L_599 - .L_598)


	//   ....[0]....
.L_598:
        /*0070*/ 	.word	0x00000190


	//   ....[1]....
        /*0074*/ 	.word	0x000001c0


	//   ....[2]....
        /*0078*/ 	.word	0x000070b0


	//   ....[3]....
        /*007c*/ 	.word	0x00007710


	//   ....[4]....
        /*0080*/ 	.word	0x00007bc0


	//   ....[5]....
        /*0084*/ 	.word	0x00007e90


	//   ....[6]....
        /*0088*/ 	.word	0x000080f0


	//   ....[7]....
        /*008c*/ 	.word	0x00008280


	//----- nvinfo : EIATTR_COOP_GROUP_MASK_REGIDS
	.align		4
.L_599:
        /*0090*/ 	.byte	0x04, 0x29
        /*0092*/ 	.short	(.L_601 - .L_600)


	//   ....[0]....
.L_600:
        /*0094*/ 	.word	0xffffffff


	//   ....[1]....
        /*0098*/ 	.word	0xffffffff


	//   ....[2]....
        /*009c*/ 	.word	0xffffffff


	//   ....[3]....
        /*00a0*/ 	.word	0xffffffff


	//   ....[4]....
        /*00a4*/ 	.word	0xffffffff


	//   ....[5]....
        /*00a8*/ 	.word	0xffffffff


	//   ....[6]....
        /*00ac*/ 	.word	0xffffffff


	//   ....[7]....
        /*00b0*/ 	.word	0xffffffff


	//   ....[8]....
        /*00b4*/ 	.word	0xffffffff


	//   ....[9]....
        /*00b8*/ 	.word	0xffffffff


	//   ....[10]....
        /*00bc*/ 	.word	0xffffffff


	//   ....[11]....
        /*00c0*/ 	.word	0xffffffff


	//   ....[12]....
        /*00c4*/ 	.word	0xffffffff


	//   ....[13]....
        /*00c8*/ 	.word	0xffffffff


	//   ....[14]....
        /*00cc*/ 	.word	0xffffffff


	//   ....[15]....
        /*00d0*/ 	.word	0xffffffff


	//   ....[16]....
        /*00d4*/ 	.word	0xffffffff


	//   ....[17]....
        /*00d8*/ 	.word	0xffffffff


	//   ....[18]....
        /*00dc*/ 	.word	0xffffffff


	//   ....[19]....
        /*00e0*/ 	.word	0xffffffff


	//   ....[20]....
        /*00e4*/ 	.word	0x0500000f


	//   ....[21]....
        /*00e8*/ 	.word	0x0500000f


	//   ....[22]....
        /*00ec*/ 	.word	0x0500000f


	//   ....[23]....
        /*00f0*/ 	.word	0x0500000f


	//   ....[24]....
        /*00f4*/ 	.word	0x0500000f


	//   ....[25]....
        /*00f8*/ 	.word	0x0500000f


	//----- nvinfo : EIATTR_COOP_GROUP_INSTR_OFFSETS
	.align		4
.L_601:
        /*00fc*/ 	.byte	0x04, 0x28
        /*00fe*/ 	.short	(.L_603 - .L_602)


	//   ....[0]....
.L_602:
        /*0100*/ 	.word	0x00000070


	//   ....[1]....
        /*0104*/ 	.word	0x000001a0


	//   ....[2]....
        /*0108*/ 	.word	0x000001f0


	//   ....[3]....
        /*010c*/ 	.word	0x000003e0


	//   ....[4]....
        /*0110*/ 	.word	0x00000620


	//   ....[5]....
        /*0114*/ 	.word	0x00001510


	//   ....[6]....
        /*0118*/ 	.word	0x00005ae0


	//   ....[7]....
        /*011c*/ 	.word	0x00005c70


	//   ....[8]....
        /*0120*/ 	.word	0x00005f20


	//   ....[9]....
        /*0124*/ 	.word	0x000060b0


	//   ....[10]....
        /*0128*/ 	.word	0x000061c0


	//   ....[11]....
        /*012c*/ 	.word	0x00006cb0


	//   ....[12]....
        /*0130*/ 	.word	0x00006fe0


	//   ....[13]....
        /*0134*/ 	.word	0x00007370


	//   ....[14]....
        /*0138*/ 	.word	0x00007640


	//   ....[15]....
        /*013c*/ 	.word	0x00007880


	//   ....[16]....
        /*0140*/ 	.word	0x00007af0


	//   ....[17]....
        /*0144*/ 	.word	0x00007dd0


	//   ....[18]....
        /*0148*/ 	.word	0x00007ff0


	//   ....[19]....
        /*014c*/ 	.word	0x00008180


	//   ....[20]....
        /*0150*/ 	.word	0x0000b190


	//   ....[21]....
        /*0154*/ 	.word	0x0000b300


	//   ....[22]....
        /*0158*/ 	.word	0x0000b370


	//   ....[23]....
        /*015c*/ 	.word	0x0000b3e0


	//   ....[24]....
        /*0160*/ 	.word	0x0000b450


	//   ....[25]....
        /*0164*/ 	.word	0x0000b4c0


	//----- nvinfo : EIATTR_REG_RECONFIG
	.align		4
.L_603:
        /*0168*/ 	.byte	0x01, 0x54
	.zero		2


	//----- nvinfo : EIATTR_SYSCALL_OFFSETS
	.align		4
        /*016c*/ 	.byte	0x04, 0x46
        /*016e*/ 	.short	(.L_605 - .L_604)


	//   ....[0]....
.L_604:
        /*0170*/ 	.word	0x00001170


	//   ....[1]....
        /*0174*/ 	.word	0x00001260


	//   ....[2]....
        /*0178*/ 	.word	0x000013c0


	//   ....[3]....
        /*017c*/ 	.word	0x000014b0


	//   ....[4]....
        /*0180*/ 	.word	0x00001730


	//----- nvinfo : EIATTR_MBARRIER_INSTR_OFFSETS
	.align		4
.L_605:
        /*0184*/ 	.byte	0x04, 0x39
        /*0186*/ 	.short	(.L_607 - .L_606)


	//   ....[0]....
.L_606:
        /*0188*/ 	.word	0x00000290
        /*018c*/ 	.word	0x000000ff
        /*0190*/ 	.word	0x00026800
        /*0194*/ 	.short	0x0100
        /*0196*/ 	.byte	0x06
	.zero		1


	//   ....[1]....
        /*0198*/ 	.word	0x00000390
        /*019c*/ 	.word	0x000000ff
        /*01a0*/ 	.word	0x00026810
        /*01a4*/ 	.short	0x0100
        /*01a6*/ 	.byte	0x08
	.zero		1


	//   ....[2]....
        /*01a8*/ 	.word	0x000003a0
        /*01ac*/ 	.word	0x000000ff
        /*01b0*/ 	.word	0x00026820
        /*01b4*/ 	.short	0x0100
        /*01b6*/ 	.byte	0x08
	.zero		1


	//   ....[3]....
        /*01b8*/ 	.word	0x000003b0
        /*01bc*/ 	.word	0x000000ff
        /*01c0*/ 	.word	0x00026818
        /*01c4*/ 	.short	0x0100
        /*01c6*/ 	.byte	0x08
	.zero		1


	//   ....[4]....
        /*01c8*/ 	.word	0x000003c0
        /*01cc*/ 	.word	0x000000ff
        /*01d0*/ 	.word	0x00026828
        /*01d4*/ 	.short	0x0100
        /*01d6*/ 	.byte	0x08
	.zero		1


	//   ....[5]....
        /*01d8*/ 	.word	0x000004f0
        /*01dc*/ 	.word	0x000000ff
        /*01e0*/ 	.word	0x00026830
        /*01e4*/ 	.short	0x0100
        /*01e6*/ 	.byte	0x08
	.zero		1


	//   ....[6]....
        /*01e8*/ 	.word	0x00000500
        /*01ec*/ 	.word	0x000000ff
        /*01f0*/ 	.word	0x00026840
        /*01f4*/ 	.short	0x0100
        /*01f6*/ 	.byte	0x08
	.zero		1


	//   ....[7]....
        /*01f8*/ 	.word	0x00000510
        /*01fc*/ 	.word	0x000000ff
        /*0200*/ 	.word	0x00026838
        /*0204*/ 	.short	0x0100
        /*0206*/ 	.byte	0x08
	.zero		1


	//   ....[8]....
        /*0208*/ 	.word	0x00000520
        /*020c*/ 	.word	0x000000ff
        /*0210*/ 	.word	0x00026848
        /*0214*/ 	.short	0x0100
        /*0216*/ 	.byte	0x08
	.zero		1


	//   ....[9]....
        /*0218*/ 	.word	0x00001550
        /*021c*/ 	.word	0x000000ed
        /*0220*/ 	.word	0x00026800
        /*0224*/ 	.short	0x010a
        /*0226*/ 	.byte	0x3f
	.zero		1


	//   ....[10]....
        /*0228*/ 	.word	0x000015f0
        /*022c*/ 	.word	0x000000ed
        /*0230*/ 	.word	0x00026800
        /*0234*/ 	.short	0x010a
        /*0236*/ 	.byte	0x3f
	.zero		1


	//   ....[11]....
        /*0238*/ 	.word	0x00001f80
        /*023c*/ 	.word	0x000000ff
        /*0240*/ 	.word	0x00026810
        /*0244*/ 	.short	0x010a
        /*0246*/ 	.byte	0x07
	.zero		1


	//   ....[12]....
        /*0248*/ 	.word	0x00001fc0
        /*024c*/ 	.word	0x000000ff
        /*0250*/ 	.word	0x00026810
        /*0254*/ 	.short	0x010a
        /*0256*/ 	.byte	0x07
	.zero		1


	//   ....[13]....
        /*0258*/ 	.word	0x00002400
        /*025c*/ 	.word	0x000000ff
        /*0260*/ 	.word	0x00026830
        /*0264*/ 	.short	0x010a
        /*0266*/ 	.byte	0x07
	.zero		1


	//   ....[14]....
        /*0268*/ 	.word	0x00002730
        /*026c*/ 	.word	0x000000ff
        /*0270*/ 	.word	0x00026830
        /*0274*/ 	.short	0x010a
        /*0276*/ 	.byte	0x07
	.zero		1


	//   ....[15]....
        /*0278*/ 	.word	0x00004d10
        /*027c*/ 	.word	0x000000ff
        /*0280*/ 	.word	0x00000000
        /*0284*/ 	.short	0x0101
        /*0286*/ 	.byte	0x0a
	.zero		1


	//   ....[16]....
        /*0288*/ 	.word	0x00005020
        /*028c*/ 	.word	0x000000ff
        /*0290*/ 	.word	0x00000000
        /*0294*/ 	.short	0x0101
        /*0296*/ 	.byte	0x07
	.zero		1


	//   ....[17]....
        /*0298*/ 	.word	0x00008e80
        /*029c*/ 	.word	0x0000000f
        /*02a0*/ 	.word	0x00026820
        /*02a4*/ 	.short	0x010a
        /*02a6*/ 	.byte	0x3f
	.zero		1


	//   ....[18]....
        /*02a8*/ 	.word	0x00009790
        /*02ac*/ 	.word	0x0000000f
        /*02b0*/ 	.word	0x00026840
        /*02b4*/ 	.short	0x010a
        /*02b6*/ 	.byte	0x3f
	.zero		1


	//   ....[19]....
        /*02b8*/ 	.word	0x00009ad0
        /*02bc*/ 	.word	0x0000000f
        /*02c0*/ 	.word	0x00026828
        /*02c4*/ 	.short	0x010a
        /*02c6*/ 	.byte	0x3f
	.zero		1


	//   ....[20]....
        /*02c8*/ 	.word	0x00009e10
        /*02cc*/ 	.word	0x0000000f
        /*02d0*/ 	.word	0x00026848
        /*02d4*/ 	.short	0x010a
        /*02d6*/ 	.byte	0x3f
	.zero		1


	//   ....[21]....
        /*02d8*/ 	.word	0x0000a0f0
        /*02dc*/ 	.word	0x0000000f
        /*02e0*/ 	.word	0x00026820
        /*02e4*/ 	.short	0x010a
        /*02e6*/ 	.byte	0x3f
	.zero		1


	//   ....[22]....
        /*02e8*/ 	.word	0x0000a4a0
        /*02ec*/ 	.word	0x0000000f
        /*02f0*/ 	.word	0x00026840
        /*02f4*/ 	.short	0x010a
        /*02f6*/ 	.byte	0x3f
	.zero		1


	//   ....[23]....
        /*02f8*/ 	.word	0x0000a7b0
        /*02fc*/ 	.word	0x0000000f
        /*0300*/ 	.word	0x00026828
        /*0304*/ 	.short	0x010a
        /*0306*/ 	.byte	0x3f
	.zero		1


	//   ....[24]....
        /*0308*/ 	.word	0x0000ab30
        /*030c*/ 	.word	0x00000003
        /*0310*/ 	.word	0x00026840
        /*0314*/ 	.short	0x010a
        /*0316*/ 	.byte	0x3f
	.zero		1


	//   ....[25]....
        /*0318*/ 	.word	0x0000b000
        /*031c*/ 	.word	0x00000007
        /*0320*/ 	.word	0x00000000
        /*0324*/ 	.short	0x010a
        /*0326*/ 	.byte	0x3f
	.zero		1


	//   ....[26]....
        /*0328*/ 	.word	0x0000b050
        /*032c*/ 	.word	0x00000003
        /*0330*/ 	.word	0x00000000
        /*0334*/ 	.short	0x010a
        /*0336*/ 	.byte	0x3f
	.zero		1


	//   ....[27]....
        /*0338*/ 	.word	0x0000b0b0
        /*033c*/ 	.word	0x00000005
        /*0340*/ 	.word	0x00000000
        /*0344*/ 	.short	0x010a
        /*0346*/ 	.byte	0x3f
	.zero		1


	//   ....[28]....
        /*0348*/ 	.word	0x0000b0e0
        /*034c*/ 	.word	0x00000003
        /*0350*/ 	.word	0x00000000
        /*0354*/ 	.short	0x010a
        /*0356*/ 	.byte	0x3f
	.zero		1


	//   ....[29]....
        /*0358*/ 	.word	0x0000b1c0
        /*035c*/ 	.word	0x000000ed
        /*0360*/ 	.word	0x00026800
        /*0364*/ 	.short	0x010a
        /*0366*/ 	.byte	0x3f
	.zero		1


	//   ....[30]....
        /*0368*/ 	.word	0x0000b220
        /*036c*/ 	.word	0x00000005
        /*0370*/ 	.word	0x00026810
        /*0374*/ 	.short	0x010a
        /*0376*/ 	.byte	0x3f
	.zero		1


	//   ....[31]....
        /*0378*/ 	.word	0x0000b280
        /*037c*/ 	.word	0x00000079
        /*0380*/ 	.word	0x00026830
        /*0384*/ 	.short	0x010a
        /*0386*/ 	.byte	0x3f
	.zero		1


	//   ....[32]....
        /*0388*/ 	.word	0x0000b500
        /*038c*/ 	.word	0x0000000f
        /*0390*/ 	.word	0x00026820
        /*0394*/ 	.short	0x010a
        /*0396*/ 	.byte	0x3f
	.zero		1


	//   ....[33]....
        /*0398*/ 	.word	0x0000b550
        /*039c*/ 	.word	0x0000000f
        /*03a0*/ 	.word	0x00026840
        /*03a4*/ 	.short	0x010a
        /*03a6*/ 	.byte	0x3f
	.zero		1


	//   ....[34]....
        /*03a8*/ 	.word	0x0000b5a0
        /*03ac*/ 	.word	0x0000000f
        /*03b0*/ 	.word	0x00026828
        /*03b4*/ 	.short	0x010a
        /*03b6*/ 	.byte	0x3f
	.zero		1


	//   ....[35]....
        /*03b8*/ 	.word	0x0000b5f0
        /*03bc*/ 	.word	0x0000000f
        /*03c0*/ 	.word	0x00026848
        /*03c4*/ 	.short	0x010a
        /*03c6*/ 	.byte	0x3f
	.zero		1


	//   ....[36]....
        /*03c8*/ 	.word	0x0000b650
        /*03cc*/ 	.word	0x0000000f
        /*03d0*/ 	.word	0x00026820
        /*03d4*/ 	.short	0x010a
        /*03d6*/ 	.byte	0x3f
	.zero		1


	//   ....[37]....
        /*03d8*/ 	.word	0x0000b6a0
        /*03dc*/ 	.word	0x0000000f
        /*03e0*/ 	.word	0x00026840
        /*03e4*/ 	.short	0x010a
        /*03e6*/ 	.byte	0x3f
	.zero		1


	//   ....[38]....
        /*03e8*/ 	.word	0x0000b6f0
        /*03ec*/ 	.word	0x0000000f
        /*03f0*/ 	.word	0x00026828
        /*03f4*/ 	.short	0x010a
        /*03f6*/ 	.byte	0x3f
	.zero		1


	//   ....[39]....
        /*03f8*/ 	.word	0x0000b740
        /*03fc*/ 	.word	0x00000003
        /*0400*/ 	.word	0x00026840
        /*0404*/ 	.short	0x010a
        /*0406*/ 	.byte	0x3f
	.zero		1


	//   ....[40]....
        /*0408*/ 	.word	0x0000b810
        /*040c*/ 	.word	0x00000007
        /*0410*/ 	.word	0x00000000
        /*0414*/ 	.short	0x010a
        /*0416*/ 	.byte	0x3f
	.zero		1


	//   ....[41]....
        /*0418*/ 	.word	0x0000b860
        /*041c*/ 	.word	0x00000003
        /*0420*/ 	.word	0x00000000
        /*0424*/ 	.short	0x010a
        /*0426*/ 	.byte	0x3f
	.zero		1


	//   ....[42]....
        /*0428*/ 	.word	0x0000b8b0
        /*042c*/ 	.word	0x00000005
        /*0430*/ 	.word	0x00000000
        /*0434*/ 	.short	0x010a
        /*0436*/ 	.byte	0x3f
	.zero		1


	//----- nvinfo : EIATTR_NUM_MBARRIERS
	.align		4
.L_607:
        /*0438*/ 	.byte	0x03, 0x38
        /*043a*/ 	.short	0x0009


	//----- nvinfo : EIATTR_EXIT_INSTR_OFFSETS
	.align		4
        /*043c*/ 	.byte	0x04, 0x1c
        /*043e*/ 	.short	(.L_609 - .L_608)


	//   ....[0]....
.L_608:
        /*0440*/ 	.word	0x0000b130


	//----- nvinfo : EIATTR_MAX_THREADS
	.align		4
.L_609:
        /*0444*/ 	.byte	0x04, 0x05
        /*0446*/ 	.short	(.L_611 - .L_610)
.L_610:
        /*0448*/ 	.word	0x00000180
        /*044c*/ 	.word	0x00000001
        /*0450*/ 	.word	0x00000001


	//----- nvinfo : EIATTR_CRS_STACK_SIZE
	.align		4
.L_611:
        /*0454*/ 	.byte	0x04, 0x1e
        /*0456*/ 	.short	(.L_613 - .L_612)
.L_612:
        /*0458*/ 	.word	0x00000000


	//----- nvinfo : EIATTR_CBANK_PARAM_SIZE
	.align		4
.L_613:
        /*045c*/ 	.byte	0x03, 0x19
        /*045e*/ 	.short	0x06f0


	//----- nvinfo : EIATTR_PARAM_CBANK
	.align		4
        /*0460*/ 	.byte	0x04, 0x0a
        /*0462*/ 	.short	(.L_615 - .L_614)
	.align		4
.L_614:
        /*0464*/ 	.word	index@(.nv.constant0._ZN7cutlass13device_kernelIN5flash11enable_sm90INS1_16FlashAttnBwdSm90INS1_25CollectiveMainloopBwdSm90ILi2ELi2ELi2EN4cute5tupleIJNS5_1CILi1EEES8_S8_EEENS6_IJNS7_ILi64EEENS7_ILi128EEENS7_ILi96EEEEEENS_6half_tEfNS_4arch4Sm90ELb0ELb1ELb1ELb1ELb1ELb1ELb0ELb0ELi2ELi1ELi2ELi1ELb1EEENS1_24CollectiveEpilogueBwdGQAISD_fSG_Li256ELb1ELb1EEENS1_19SingleTileSchedulerILb1ELb0ELb0ELi128EEEEEEEEEvNT_6ParamsE)
        /*0468*/ 	.short	0x0210
        /*046a*/ 	.short	0x06f0


	//----- nvinfo : EIATTR_SW_WAR
	.align		4
.L_615:
        /*046c*/ 	.byte	0x04, 0x36
        /*046e*/ 	.short	(.L_617 - .L_616)
.L_616:
        /*0470*/ 	.word	0x00000008
.L_617:


//--------------------- .nv.info._ZN7cutlass13device_kernelIN5flash11enable_sm90INS1_16FlashAttnBwdSm90INS1_25CollectiveMainloopBwdSm90ILi2ELi2ELi2EN4cute5tupleIJNS5_1CILi1EEES8_S8_EEENS6_IJNS7_ILi64EEENS7_ILi128EEENS7_ILi96EEEEEENS_6half_tEfNS_4arch4Sm90ELb1ELb0ELb1ELb0ELb0ELb1ELb0ELb0ELi2ELi1ELi2ELi1ELb1EEENS1_21CollectiveEpilogueBwdISD_SE_SG_Li256ELb0ELb0ELi1EEENS1_25SingleTileBwdLPTSchedulerILb0ELi128ELb0EEEEEEEEEvNT_6ParamsE --------------------------
	.section	.nv.info._ZN7cutlass13device_kernelIN5flash11enable_sm90INS1_16FlashAttnBwdSm90INS1_25CollectiveMainloopBwdSm90ILi2ELi2ELi2EN4cute5tupleIJNS5_1CILi1EEES8_S8_EEENS6_IJNS7_ILi64EEENS7_ILi128EEENS7_ILi96EEEEEENS_6half_tEfNS_4arch4Sm90ELb1ELb0ELb1ELb0ELb0ELb1ELb0ELb0ELi2ELi1ELi2ELi1ELb1EEENS1_21CollectiveEpilogueBwdISD_SE_SG_Li256ELb0ELb0ELi1EEENS1_25SingleTileBwdLPTSchedulerILb0ELi128ELb0EEEEEEEEEvNT_6ParamsE,"",@"SHT_CUDA_INFO"
	.sectionflags	@""
	.align	4


	//----- nvinfo : EIATTR_CUDA_API_VERSION
	.align		4
        /*0000*/ 	.byte	0x04, 0x37
        /*0002*/ 	.short	(.L_619 - .L_618)
.L_618:
        /*0004*/ 	.word	0x00000082


	//----- nvinfo : EIATTR_KPARAM_INFO
	.align		4
.L_619:
        /*0008*/ 	.byte	0x04, 0x17
        /*000a*/ 	.short	(.L_621 - .L_620)
.L_620:
        /*000c*/ 	.word	0x00000000
        /*0010*/ 	.short	0x0000
        /*0012*/ 	.short	0x0070
        /*0014*/ 	.byte	0x00, 0xf0, 0x01, 0x24


	//----- nvinfo : EIATTR_SPARSE_MMA_MASK
	.align		4
.L_621:
        /*0018*/ 	.byte	0x03, 0x50
        /*001a*/ 	.short	0x0000


	//----- nvinfo : EIATTR_MAXREG_COUNT
	.align		4
        /*001c*/ 	.byte	0x03, 0x1b
        /*001e*/ 	.short	0x00a8


	//----- nvinfo : EIATTR_NUM_BARRIERS
	.align		4
        /*0020*/ 	.byte	0x02, 0x4c
        /*0022*/ 	.byte	0x10
	.zero		1


	//----- nvinfo : EIATTR_EXTERNS
	.align		4
        /*0024*/ 	.byte	0x04, 0x0f
        /*0026*/ 	.short	(.L_623 - .L_622)


	//   ....[0]....
	.align		4
.L_622:
        /*0028*/ 	.word	index@(__assertfail)


	//----- nvinfo : EIATTR_ANNOTATIONS
	.align		4
.L_623:
        /*002c*/ 	.byte	0x04, 0x55
        /*002e*/ 	.short	(.L_625 - .L_624)


	//   ....[0]....
.L_624:
        /*0030*/ 	.word	0x00000001
        /*0034*/ 	.byte	0x30, 0x81, 0x00, 0x00, 0x01, 0x00, 0x00, 0x00, 0xe0, 0x8d, 0x00, 0x00


	//----- nvinfo : EIATTR_MERCURY_ISA_VERSION
	.align		4
.L_625:
        /*0040*/ 	.byte	0x03, 0x5f
        /*0042*/ 	.short	0x0101


	//----- nvinfo : EIATTR_INT_WARP_WIDE_INSTR_OFFSETS
	.align		4
        /*0044*/ 	.byte	0x04, 0x31
        /*0046*/ 	.short	(.L_627 - .L_626)


	//   ....[0]....
.L_626:
        /*0048*/ 	.word	0x000001f0


	//   ....[1]....
        /*004c*/ 	.word	0x00000220


	//----- nvinfo : EIATTR_COOP_GROUP_MASK_REGIDS
	.align		4
.L_627:
        /*0050*/ 	.byte	0x04, 0x29
        /*0052*/ 	.short	(.L_629 - .L_628)


	//   ....[0]....
.L_628:
        /*0054*/ 	.word	0xffffffff


	//   ....[1]....
        /*0058*/ 	.word	0xffffffff


	//   ....[2]....
        /*005c*/ 	.word	0xffffffff


	//   ....[3]....
        /*0060*/ 	.word	0xffffffff


	//   ....[4]....
        /*0064*/ 	.word	0xffffffff


	//   ....[5]....
        /*0068*/ 	.word	0xffffffff


	//   ....[6]....
        /*006c*/ 	.word	0xffffffff


	//   ....[7]....
        /*0070*/ 	.word	0xffffffff


	//   ....[8]....
        /*0074*/ 	.word	0x0500000f


	//----- nvinfo : EIATTR_COOP_GROUP_INSTR_OFFSETS
	.align		4
.L_629:
        /*0078*/ 	.byte	0x04, 0x28
        /*007a*/ 	.short	(.L_631 - .L_630)


	//   ....[0]....
.L_630:
        /*007c*/ 	.word	0x00000070


	//   ....[1]....
        /*0080*/ 	.word	0x00000200


	//   ....[2]....
        /*0084*/ 	.word	0x00000250


	//   ....[3]....
        /*0088*/ 	.word	0x00000440


	//   ....[4]....
        /*008c*/ 	.word	0x00000670


	//   ....[5]....
        /*0090*/ 	.word	0x00001230


	//   ....[6]....
        /*0094*/ 	.word	0x00005730


	//   ....[7]....
        /*0098*/ 	.word	0x00006460


	//   ....[8]....
        /*009c*/ 	.word	0x00009b00


	//----- nvinfo : EIATTR_REG_RECONFIG
	.align		4
.L_631:
        /*00a0*/ 	.byte	0x01, 0x54
	.zero		2


	//----- nvinfo : EIATTR_SYSCALL_OFFSETS
	.align		4
        /*00a4*/ 	.byte	0x04, 0x46
        /*00a6*/ 	.short	(.L_633 - .L_632)


	//   ....[0]....
.L_632:
        /*00a8*/ 	.word	0x00000e90


	//   ....[1]....
        /*00ac*/ 	.word	0x00000f80


	//   ....[2]....
        /*00b0*/ 	.word	0x000010e0


	//   ....[3]....
        /*00b4*/ 	.word	0x000011d0


	//   ....[4]....
        /*00b8*/ 	.word	0x00001450


	//   ....[5]....
        /*00bc*/ 	.word	0x00004f60


	//   ....[6]....
        /*00c0*/ 	.word	0x000050a0


	//   ....[7]....
        /*00c4*/ 	.word	0x000051c0


	//   ....[8]....
        /*00c8*/ 	.word	0x000052e0


	//----- nvinfo : EIATTR_MBARRIER_INSTR_OFFSETS
	.align		4
.L_633:
        /*00cc*/ 	.byte	0x04, 0x39
        /*00ce*/ 	.short	(.L_635 - .L_634)


	//   ....[0]....
.L_634:
        /*00d0*/ 	.word	0x000002f0
        /*00d4*/ 	.word	0x000000ff
        /*00d8*/ 	.word	0x00026800
        /*00dc*/ 	.short	0x0100
        /*00de*/ 	.byte	0x06
	.zero		1


	//   ....[1]....
        /*00e0*/ 	.word	0x000003f0
        /*00e4*/ 	.word	0x000000ff
        /*00e8*/ 	.word	0x00026810
        /*00ec*/ 	.short	0x0100
        /*00ee*/ 	.byte	0x08
	.zero		1


	//   ....[2]....
        /*00f0*/ 	.word	0x00000400
        /*00f4*/ 	.word	0x000000ff
        /*00f8*/ 	.word	0x00026820
        /*00fc*/ 	.short	0x0100
        /*00fe*/ 	.byte	0x08
	.zero		1


	//   ....[3]....
        /*0100*/ 	.word	0x00000410
        /*0104*/ 	.word	0x000000ff
        /*0108*/ 	.word	0x00026818
        /*010c*/ 	.short	0x0100
        /*010e*/ 	.byte	0x08
	.zero		1


	//   ....[4]....
        /*0110*/ 	.word	0x00000420
        /*0114*/ 	.word	0x000000ff
        /*0118*/ 	.word	0x00026828
        /*011c*/ 	.short	0x0100
        /*011e*/ 	.byte	0x08
	.zero		1


	//   ....[5]....
        /*0120*/ 	.word	0x00000550
        /*0124*/ 	.word	0x000000ff
        /*0128*/ 	.word	0x00026830
        /*012c*/ 	.short	0x0100
        /*012e*/ 	.byte	0x08
	.zero		1


	//   ....[6]....
        /*0130*/ 	.word	0x00000560
        /*0134*/ 	.word	0x000000ff
        /*0138*/ 	.word	0x00026840
        /*013c*/ 	.short	0x0100
        /*013e*/ 	.byte	0x08
	.zero		1


	//   ....[7]....
        /*0140*/ 	.word	0x00000570
        /*0144*/ 	.word	0x000000ff
        /*0148*/ 	.word	0x00026838
        /*014c*/ 	.short	0x0100
        /*014e*/ 	.byte	0x08
	.zero		1


	//   ....[8]....
        /*0150*/ 	.word	0x00000580
        /*0154*/ 	.word	0x000000ff
        /*0158*/ 	.word	0x00026848
        /*015c*/ 	.short	0x0100
        /*015e*/ 	.byte	0x08
	.zero		1


	//   ....[9]....
        /*0160*/ 	.word	0x00001270
        /*0164*/ 	.word	0x000000eb
        /*0168*/ 	.word	0x00026800
        /*016c*/ 	.short	0x010a
        /*016e*/ 	.byte	0x3f
	.zero		1


	//   ....[10]....
        /*0170*/ 	.word	0x00001310
        /*0174*/ 	.word	0x000000eb
        /*0178*/ 	.word	0x00026800
        /*017c*/ 	.short	0x010a
        /*017e*/ 	.byte	0x3f
	.zero		1


	//   ....[11]....
        /*0180*/ 	.word	0x00001ca0
        /*0184*/ 	.word	0x000000ff
        /*0188*/ 	.word	0x00026810
        /*018c*/ 	.short	0x010a
        /*018e*/ 	.byte	0x09
	.zero		1


	//   ....[12]....
        /*0190*/ 	.word	0x00001ce0
        /*0194*/ 	.word	0x000000ff
        /*0198*/ 	.word	0x00026810
        /*019c*/ 	.short	0x010a
        /*019e*/ 	.byte	0x09
	.zero		1


	//   ....[13]....
        /*01a0*/ 	.word	0x00002120
        /*01a4*/ 	.word	0x000000ff
        /*01a8*/ 	.word	0x00026830
        /*01ac*/ 	.short	0x010a
        /*01ae*/ 	.byte	0x09
	.zero		1


	//   ....[14]....
        /*01b0*/ 	.word	0x00002450
        /*01b4*/ 	.word	0x000000ff
        /*01b8*/ 	.word	0x00026830
        /*01bc*/ 	.short	0x010a
        /*01be*/ 	.byte	0x09
	.zero		1


	//   ....[15]....
        /*01c0*/ 	.word	0x00004780
        /*01c4*/ 	.word	0x000000ff
        /*01c8*/ 	.word	0x00000000
        /*01cc*/ 	.short	0x0101
        /*01ce*/ 	.byte	0x0c
	.zero		1


	//   ....[16]....
        /*01d0*/ 	.word	0x00004a90
        /*01d4*/ 	.word	0x000000ff
        /*01d8*/ 	.word	0x00000000
        /*01dc*/ 	.short	0x0101
        /*01de*/ 	.byte	0x09
	.zero		1


	//   ....[17]....
        /*01e0*/ 	.word	0x000078b0
        /*01e4*/ 	.word	0x00000010
        /*01e8*/ 	.word	0x00026820
        /*01ec*/ 	.short	0x010a
        /*01ee*/ 	.byte	0x3f
	.zero		1


	//   ....[18]....
        /*01f0*/ 	.word	0x000081c0
        /*01f4*/ 	.word	0x00000010
        /*01f8*/ 	.word	0x00026840
        /*01fc*/ 	.short	0x010a
        /*01fe*/ 	.byte	0x3f
	.zero		1


	//   ....[19]....
        /*0200*/ 	.word	0x000084d0
        /*0204*/ 	.word	0x00000010
        /*0208*/ 	.word	0x00026828
        /*020c*/ 	.short	0x010a
        /*020e*/ 	.byte	0x3f
	.zero		1


	//   ....[20]....
        /*0210*/ 	.word	0x000087e0
        /*0214*/ 	.word	0x00000010
        /*0218*/ 	.word	0x00026848
        /*021c*/ 	.short	0x010a
        /*021e*/ 	.byte	0x3f
	.zero		1


	//   ....[21]....
        /*0220*/ 	.word	0x00008aa0
        /*0224*/ 	.word	0x00000010
        /*0228*/ 	.word	0x00026820
        /*022c*/ 	.short	0x010a
        /*022e*/ 	.byte	0x3f
	.zero		1


	//   ....[22]....
        /*0230*/ 	.word	0x00008e40
        /*0234*/ 	.word	0x00000010
        /*0238*/ 	.word	0x00026840
        /*023c*/ 	.short	0x010a
        /*023e*/ 	.byte	0x3f
	.zero		1


	//   ....[23]....
        /*0240*/ 	.word	0x00009120
        /*0244*/ 	.word	0x00000010
        /*0248*/ 	.word	0x00026828
        /*024c*/ 	.short	0x010a
        /*024e*/ 	.byte	0x3f
	.zero		1


	//   ....[24]....
        /*0250*/ 	.word	0x000094b0
        /*0254*/ 	.word	0x00000003
        /*0258*/ 	.word	0x00026840
        /*025c*/ 	.short	0x010a
        /*025e*/ 	.byte	0x3f
	.zero		1


	//   ....[25]....
        /*0260*/ 	.word	0x00009960
        /*0264*/ 	.word	0x00000006
        /*0268*/ 	.word	0x00000000
        /*026c*/ 	.short	0x010a
        /*026e*/ 	.byte	0x3f
	.zero		1


	//   ....[26]....
        /*0270*/ 	.word	0x000099c0
        /*0274*/ 	.word	0x00000003
        /*0278*/ 	.word	0x00000000
        /*027c*/ 	.short	0x010a
        /*027e*/ 	.byte	0x3f
	.zero		1


	//   ....[27]....
        /*0280*/ 	.word	0x00009a20
        /*0284*/ 	.word	0x00000000
        /*0288*/ 	.word	0x00000000
        /*028c*/ 	.short	0x010a
        /*028e*/ 	.byte	0x3f
	.zero		1


	//   ....[28]....
        /*0290*/ 	.word	0x00009a50
        /*0294*/ 	.word	0x00000003
        /*0298*/ 	.word	0x00000000
        /*029c*/ 	.short	0x010a
        /*029e*/ 	.byte	0x3f
	.zero		1


	//   ....[29]....
        /*02a0*/ 	.word	0x00009b30
        /*02a4*/ 	.word	0x000000eb
        /*02a8*/ 	.word	0x00026800
        /*02ac*/ 	.short	0x010a
        /*02ae*/ 	.byte	0x3f
	.zero		1


	//   ....[30]....
        /*02b0*/ 	.word	0x00009b90
        /*02b4*/ 	.word	0x00000005
        /*02b8*/ 	.word	0x00026810
        /*02bc*/ 	.short	0x010a
        /*02be*/ 	.byte	0x3f
	.zero		1


	//   ....[31]....
        /*02c0*/ 	.word	0x00009bf0
        /*02c4*/ 	.word	0x00000079
        /*02c8*/ 	.word	0x00026830
        /*02cc*/ 	.short	0x010a
        /*02ce*/ 	.byte	0x3f
	.zero		1


	//   ....[32]....
        /*02d0*/ 	.word	0x00009c40
        /*02d4*/ 	.word	0x00000010
        /*02d8*/ 	.word	0x00026820
        /*02dc*/ 	.short	0x010a
        /*02de*/ 	.byte	0x3f
	.zero		1


	//   ....[33]....
        /*02e0*/ 	.word	0x00009c90
        /*02e4*/ 	.word	0x00000010
        /*02e8*/ 	.word	0x00026840
        /*02ec*/ 	.short	0x010a
        /*02ee*/ 	.byte	0x3f
	.zero		1


	//   ....[34]....
        /*02f0*/ 	.word	0x00009ce0
        /*02f4*/ 	.word	0x00000010
        /*02f8*/ 	.word	0x00026828
        /*02fc*/ 	.short	0x010a
        /*02fe*/ 	.byte	0x3f
	.zero		1


	//   ....[35]....
        /*0300*/ 	.word	0x00009d30
        /*0304*/ 	.word	0x00000010
        /*0308*/ 	.word	0x00026848
        /*030c*/ 	.short	0x010a
        /*030e*/ 	.byte	0x3f
	.zero		1


	//   ....[36]....
        /*0310*/ 	.word	0x00009d90
        /*0314*/ 	.word	0x00000010
        /*0318*/ 	.word	0x00026820
        /*031c*/ 	.short	0x010a
        /*031e*/ 	.byte	0x3f
	.zero		1


	//   ....[37]....
        /*0320*/ 	.word	0x00009de0
        /*0324*/ 	.word	0x00000010
        /*0328*/ 	.word	0x00026840
        /*032c*/ 	.short	0x010a
        /*032e*/ 	.byte	0x3f
	.zero		1


	//   ....[38]....
        /*0330*/ 	.word	0x00009e30
        /*0334*/ 	.word	0x00000010
        /*0338*/ 	.word	0x00026828
        /*033c*/ 	.short	0x010a
        /*033e*/ 	.byte	0x3f
	.zero		1


	//   ....[39]....
        /*0340*/ 	.word	0x00009e80
        /*0344*/ 	.word	0x00000003
        /*0348*/ 	.word	0x00026840
        /*034c*/ 	.short	0x010a
        /*034e*/ 	.byte	0x3f
	.zero		1


	//   ....[40]....
        /*0350*/ 	.word	0x00009f50
        /*0354*/ 	.word	0x00000006
        /*0358*/ 	.word	0x00000000
        /*035c*/ 	.short	0x010a
        /*035e*/ 	.byte	0x3f
	.zero		1


	//   ....[41]....
        /*0360*/ 	.word	0x00009fa0
        /*0364*/ 	.word	0x00000003
        /*0368*/ 	.word	0x00000000
        /*036c*/ 	.short	0x010a
        /*036e*/ 	.byte	0x3f
	.zero		1


	//   ....[42]....
        /*0370*/ 	.word	0x00009ff0
        /*0374*/ 	.word	0x00000000
        /*0378*/ 	.word	0x00000000
        /*037c*/ 	.short	0x010a
        /*037e*/ 	.byte	0x3f
	.zero		1


	//----- nvinfo : EIATTR_NUM_MBARRIERS
	.align		4
.L_635:
        /*0380*/ 	.byte	0x03, 0x38
        /*0382*/ 	.short	0x0009


	//----- nvinfo : EIATTR_EXIT_INSTR_OFFSETS
	.align		4
        /*0384*/ 	.byte	0x04, 0x1c
        /*0386*/ 	.short	(.L_637 - .L_636)


	//   ....[0]....
.L_636:
        /*0388*/ 	.word	0x00000920


	//   ....[1]....
        /*038c*/ 	.word	0x00005c30


	//   ....[2]....
        /*0390*/ 	.word	0x00006410


	//   ....[3]....
        /*0394*/ 	.word	0x00009aa0


	//----- nvinfo : EIATTR_MAX_THREADS
	.align		4
.L_637:
        /*0398*/ 	.byte	0x04, 0x05
        /*039a*/ 	.short	(.L_639 - .L_638)
.L_638:
        /*039c*/ 	.word	0x00000180
        /*03a0*/ 	.word	0x00000001
        /*03a4*/ 	.word	0x00000001


	//----- nvinfo : EIATTR_CRS_STACK_SIZE
	.align		4
.L_639:
        /*03a8*/ 	.byte	0x04, 0x1e
        /*03aa*/ 	.short	(.L_641 - .L_640)
.L_640:
        /*03ac*/ 	.word	0x00000000


	//----- nvinfo : EIATTR_CBANK_PARAM_SIZE
	.align		4
.L_641:
        /*03b0*/ 	.byte	0x03, 0x19
        /*03b2*/ 	.short	0x0970


	//----- nvinfo : EIATTR_PARAM_CBANK
	.align		4
        /*03b4*/ 	.byte	0x04, 0x0a
        /*03b6*/ 	.short	(.L_643 - .L_642)
	.align		4
.L_642:
        /*03b8*/ 	.word	index@(.nv.constant0._ZN7cutlass13device_kernelIN5flash11enable_sm90INS1_16FlashAttnBwdSm90INS1_25CollectiveMainloopBwdSm90ILi2ELi2ELi2EN4cute5tupleIJNS5_1CILi1EEES8_S8_EEENS6_IJNS7_ILi64EEENS7_ILi128EEENS7_ILi96EEEEEENS_6half_tEfNS_4arch4Sm90ELb1ELb0ELb1ELb0ELb0ELb1ELb0ELb0ELi2ELi1ELi2ELi1ELb1EEENS1_21CollectiveEpilogueBwdISD_SE_SG_Li256ELb0ELb0ELi1EEENS1_25SingleTileBwdLPTSchedulerILb0ELi128ELb0EEEEEEEEEvNT_6ParamsE)
        /*03bc*/ 	.short	0x0210
        /*03be*/ 	.short	0x0970


	//----- nvinfo : EIATTR_SW_WAR
	.align		4
.L_643:
        /*03c0*/ 	.byte	0x04, 0x36
        /*03c2*/ 	.short	(.L_645 - .L_644)
.L_644:
        /*03c4*/ 	.word	0x00000008
.L_645:


//--------------------- .nv.info._ZN7cutlass13device_kernelIN5flash11enable_sm90INS1_16FlashAttnBwdSm90INS1_25CollectiveMainloopBwdSm90ILi2ELi2ELi2EN4cute5tupleIJNS5_1CILi1EEES8_S8_EEENS6_IJNS7_ILi64EEENS7_ILi128EEENS7_ILi96EEEEEENS_6half_tEfNS_4arch4Sm90ELb1ELb0ELb1ELb0ELb1ELb1ELb0ELb0ELi2ELi1ELi2ELi1ELb1EEENS1_21CollectiveEpilogueBwdISD_SE_SG_Li256ELb0ELb0ELi1EEENS1_25SingleTileBwdLPTSchedulerILb0ELi128ELb1EEEEEEEEEvNT_6ParamsE --------------------------
	.section	.nv.info._ZN7cutlass13device_kernelIN5flash11enable_sm90INS1_16FlashAttnBwdSm90INS1_25CollectiveMainloopBwdSm90ILi2ELi2ELi2EN4cute5tupleIJNS5_1CILi1EEES8_S8_EEENS6_IJNS7_ILi64EEENS7_ILi128EEENS7_ILi96EEEEEENS_6half_tEfNS_4arch4Sm90ELb1ELb0ELb1ELb0ELb1ELb1ELb0ELb0ELi2ELi1ELi2ELi1ELb1EEENS1_21CollectiveEpilogueBwdISD_SE_SG_Li256ELb0ELb0ELi1EEENS1_25SingleTileBwdLPTSchedulerILb0ELi128ELb1EEEEEEEEEvNT_6ParamsE,"",@"SHT_CUDA_INFO"
	.sectionflags	@""
	.align	4


	//----- nvinfo : EIATTR_CUDA_API_VERSION
	.align		4
        /*0000*/ 	.byte	0x04, 0x37
        /*0002*/ 	.short	(.L_647 - .L_646)
.L_646:
        /*0004*/ 	.word	0x00000082


	//----- nvinfo : EIATTR_KPARAM_INFO
	.align		4
.L_647:
        /*0008*/ 	.byte	0x04, 0x17
        /*000a*/ 	.short	(.L_649 - .L_648)
.L_648:
        /*000c*/ 	.word	0x00000000
        /*0010*/ 	.short	0x0000
        /*0012*/ 	.short	0x0070
        /*0014*/ 	.byte	0x00, 0xf0, 0x01, 0x24


	//----- nvinfo : EIATTR_SPARSE_MMA_MASK
	.align		4
.L_649:
        /*0018*/ 	.byte	0x03, 0x50
        /*001a*/ 	.short	0x0000


	//----- nvinfo : EIATTR_MAXREG_COUNT
	.align		4
        /*001c*/ 	.byte	0x03, 0x1b
        /*001e*/ 	.short	0x00a8


	//----- nvinfo : EIATTR_NUM_BARRIERS
	.align		4
        /*0020*/ 	.byte	0x02, 0x4c
        /*0022*/ 	.byte	0x10
	.zero		1


	//----- nvinfo : EIATTR_EXTERNS
	.align		4
        /*0024*/ 	.byte	0x04, 0x0f
        /*0026*/ 	.short	(.L_651 - .L_650)


	//   ....[0]....
	.align		4
.L_650:
        /*0028*/ 	.word	index@(__assertfail)


	//----- nvinfo : EIATTR_ANNOTATIONS
	.align		4
.L_651:
        /*002c*/ 	.byte	0x04, 0x55
        /*002e*/ 	.short	(.L_653 - .L_652)


	//   ....[0]....
.L_652:
        /*0030*/ 	.word	0x00000001
        /*0034*/ 	.byte	0x90, 0x8b, 0x00, 0x00, 0x01, 0x00, 0x00, 0x00, 0x40, 0x98, 0x00, 0x00


	//----- nvinfo : EIATTR_MERCURY_ISA_VERSION
	.align		4
.L_653:
        /*0040*/ 	.byte	0x03, 0x5f
        /*0042*/ 	.short	0x0101


	//----- nvinfo : EIATTR_INT_WARP_WIDE_INSTR_OFFSETS
	.align		4
        /*0044*/ 	.byte	0x04, 0x31
        /*0046*/ 	.short	(.L_655 - .L_654)


	//   ....[0]....
.L_654:
        /*0048*/ 	.word	0x000001f0


	//   ....[1]....
        /*004c*/ 	.word	0x00000220


	//   ....[2]....
        /*0050*/ 	.word	0x00007090


	//   ....[3]....
        /*0054*/ 	.word	0x00007700


	//   ....[4]....
        /*0058*/ 	.word	0x00007c20


	//----- nvinfo : EIATTR_COOP_GROUP_MASK_REGIDS
	.align		4
.L_655:
        /*005c*/ 	.byte	0x04, 0x29
        /*005e*/ 	.short	(.L_657 - .L_656)


	//   ....[0]....
.L_656:
        /*0060*/ 	.word	0xffffffff


	//   ....[1]....
        /*0064*/ 	.word	0xffffffff


	//   ....[2]....
        /*0068*/ 	.word	0xffffffff


	//   ....[3]....
        /*006c*/ 	.word	0xffffffff


	//   ....[4]....
        /*0070*/ 	.word	0xffffffff


	//   ....[5]....
        /*0074*/ 	.word	0xffffffff


	//   ....[6]....
        /*0078*/ 	.word	0xffffffff


	//   ....[7]....
        /*007c*/ 	.word	0xffffffff


	//   ....[8]....
        /*0080*/ 	.word	0xffffffff


	//   ....[9]....
        /*0084*/ 	.word	0xffffffff


	//   ....[10]....
        /*0088*/ 	.word	0xffffffff


	//   ....[11]....
        /*008c*/ 	.word	0xffffffff


	//   ....[12]....
        /*0090*/ 	.word	0xffffffff


	//   ....[13]....
        /*0094*/ 	.word	0xffffffff


	//   ....[14]....
        /*0098*/ 	.word	0x0500000f


	//   ....[15]....
        /*009c*/ 	.word	0x0500000f


	//   ....[16]....
        /*00a0*/ 	.word	0x0500000f


	//   ....[17]....
        /*00a4*/ 	.word	0x0500000f


	//----- nvinfo : EIATTR_COOP_GROUP_INSTR_OFFSETS
	.align		4
.L_657:
        /*00a8*/ 	.byte	0x04, 0x28
        /*00aa*/ 	.short	(.L_659 - .L_658)


	//   ....[0]....
.L_658:
        /*00ac*/ 	.word	0x00000070


	//   ....[1]....
        /*00b0*/ 	.word	0x00000200


	//   ....[2]....
        /*00b4*/ 	.word	0x00000250


	//   ....[3]....
        /*00b8*/ 	.word	0x00000440


	//   ....[4]....
        /*00bc*/ 	.word	0x00000680


	//   ....[5]....
        /*00c0*/ 	.word	0x00001270


	//   ....[6]....
        /*00c4*/ 	.word	0x00005750


	//   ....[7]....
        /*00c8*/ 	.word	0x000064c0


	//   ....[8]....
        /*00cc*/ 	.word	0x00006c90


	//   ....[9]....
        /*00d0*/ 	.word	0x00006fc0


	//   ....[10]....
        /*00d4*/ 	.word	0x00007380


	//   ....[11]....
        /*00d8*/ 	.word	0x00007630


	//   ....[12]....
        /*00dc*/ 	.word	0x000078e0


	//   ....[13]....
        /*00e0*/ 	.word	0x00007b50


	//   ....[14]....
        /*00e4*/ 	.word	0x0000a560


	//   ....[15]....
        /*00e8*/ 	.word	0x0000a6d0


	//   ....[16]....
        /*00ec*/ 	.word	0x0000a740


	//   ....[17]....
        /*00f0*/ 	.word	0x0000a7b0


	//----- nvinfo : EIATTR_REG_RECONFIG
	.align		4
.L_659:
        /*00f4*/ 	.byte	0x01, 0x54
	.zero		2


	//----- nvinfo : EIATTR_SYSCALL_OFFSETS
	.align		4
        /*00f8*/ 	.byte	0x04, 0x46
        /*00fa*/ 	.short	(.L_661 - .L_660)


	//   ....[0]....
.L_660:
        /*00fc*/ 	.word	0x00000ed0


	//   ....[1]....
        /*0100*/ 	.word	0x00000fc0


	//   ....[2]....
        /*0104*/ 	.word	0x00001120


	//   ....[3]....
        /*0108*/ 	.word	0x00001210


	//   ....[4]....
        /*010c*/ 	.word	0x00001490


	//   ....[5]....
        /*0110*/ 	.word	0x00004f80


	//   ....[6]....
        /*0114*/ 	.word	0x000050c0


	//   ....[7]....
        /*0118*/ 	.word	0x000051e0


	//   ....[8]....
        /*011c*/ 	.word	0x00005300


	//----- nvinfo : EIATTR_MBARRIER_INSTR_OFFSETS
	.align		4
.L_661:
        /*0120*/ 	.byte	0x04, 0x39
        /*0122*/ 	.short	(.L_663 - .L_662)


	//   ....[0]....
.L_662:
        /*0124*/ 	.word	0x000002f0
        /*0128*/ 	.word	0x000000ff
        /*012c*/ 	.word	0x00026800
        /*0130*/ 	.short	0x0100
        /*0132*/ 	.byte	0x06
	.zero		1


	//   ....[1]....
        /*0134*/ 	.word	0x000003f0
        /*0138*/ 	.word	0x000000ff
        /*013c*/ 	.word	0x00026810
        /*0140*/ 	.short	0x0100
        /*0142*/ 	.byte	0x08
	.zero		1


	//   ....[2]....
        /*0144*/ 	.word	0x00000400
        /*0148*/ 	.word	0x000000ff
        /*014c*/ 	.word	0x00026820
        /*0150*/ 	.short	0x0100
        /*0152*/ 	.byte	0x08
	.zero		1


	//   ....[3]....
        /*0154*/ 	.word	0x00000410
        /*0158*/ 	.word	0x000000ff
        /*015c*/ 	.word	0x00026818
        /*0160*/ 	.short	0x0100
        /*0162*/ 	.byte	0x08
	.zero		1


	//   ....[4]....
        /*0164*/ 	.word	0x00000420
        /*0168*/ 	.word	0x000000ff
        /*016c*/ 	.word	0x00026828
        /*0170*/ 	.short	0x0100
        /*0172*/ 	.byte	0x08
	.zero		1


	//   ....[5]....
        /*0174*/ 	.word	0x00000550
        /*0178*/ 	.word	0x000000ff
        /*017c*/ 	.word	0x00026830
        /*0180*/ 	.short	0x0100
        /*0182*/ 	.byte	0x08
	.zero		1


	//   ....[6]....
        /*0184*/ 	.word	0x00000560
        /*0188*/ 	.word	0x000000ff
        /*018c*/ 	.word	0x00026840
        /*0190*/ 	.short	0x0100
        /*0192*/ 	.byte	0x08
	.zero		1


	//   ....[7]....
        /*0194*/ 	.word	0x00000570
        /*0198*/ 	.word	0x000000ff
        /*019c*/ 	.word	0x00026838
        /*01a0*/ 	.short	0x0100
        /*01a2*/ 	.byte	0x08
	.zero		1


	//   ....[8]....
        /*01a4*/ 	.word	0x00000580
        /*01a8*/ 	.word	0x000000ff
        /*01ac*/ 	.word	0x00026848
        /*01b0*/ 	.short	0x0100
        /*01b2*/ 	.byte	0x08
	.zero		1


	//   ....[9]....
        /*01b4*/ 	.word	0x000012b0
        /*01b8*/ 	.word	0x000000eb
        /*01bc*/ 	.word	0x00026800
        /*01c0*/ 	.short	0x010a
        /*01c2*/ 	.byte	0x3f
	.zero		1


	//   ....[10]....
        /*01c4*/ 	.word	0x00001350
        /*01c8*/ 	.word	0x000000eb
        /*01cc*/ 	.word	0x00026800
        /*01d0*/ 	.short	0x010a
        /*01d2*/ 	.byte	0x3f
	.zero		1


	//   ....[11]....
        /*01d4*/ 	.word	0x00001ce0
        /*01d8*/ 	.word	0x000000ff
        /*01dc*/ 	.word	0x00026810
        /*01e0*/ 	.short	0x010a
        /*01e2*/ 	.byte	0x08
	.zero		1


	//   ....[12]....
        /*01e4*/ 	.word	0x00001d20
        /*01e8*/ 	.word	0x000000ff
        /*01ec*/ 	.word	0x00026810
        /*01f0*/ 	.short	0x010a
        /*01f2*/ 	.byte	0x08
	.zero		1


	//   ....[13]....
        /*01f4*/ 	.word	0x00002160
        /*01f8*/ 	.word	0x000000ff
        /*01fc*/ 	.word	0x00026830
        /*0200*/ 	.short	0x010a
        /*0202*/ 	.byte	0x08
	.zero		1


	//   ....[14]....
        /*0204*/ 	.word	0x00002490
        /*0208*/ 	.word	0x000000ff
        /*020c*/ 	.word	0x00026830
        /*0210*/ 	.short	0x010a
        /*0212*/ 	.byte	0x08
	.zero		1


	//   ....[15]....
        /*0214*/ 	.word	0x000047c0
        /*0218*/ 	.word	0x000000ff
        /*021c*/ 	.word	0x00000000
        /*0220*/ 	.short	0x0101
        /*0222*/ 	.byte	0x0c
	.zero		1


	//   ....[16]....
        /*0224*/ 	.word	0x00004ab0
        /*0228*/ 	.word	0x000000ff
        /*022c*/ 	.word	0x00000000
        /*0230*/ 	.short	0x0101
        /*0232*/ 	.byte	0x08
	.zero		1


	//   ....[17]....
        /*0234*/ 	.word	0x00008310
        /*0238*/ 	.word	0x00000010
        /*023c*/ 	.word	0x00026820
        /*0240*/ 	.short	0x010a
        /*0242*/ 	.byte	0x3f
	.zero		1


	//   ....[18]....
        /*0244*/ 	.word	0x00008c20
        /*0248*/ 	.word	0x00000010
        /*024c*/ 	.word	0x00026840
        /*0250*/ 	.short	0x010a
        /*0252*/ 	.byte	0x3f
	.zero		1


	//   ....[19]....
        /*0254*/ 	.word	0x00008f30
        /*0258*/ 	.word	0x00000010
        /*025c*/ 	.word	0x00026828
        /*0260*/ 	.short	0x010a
        /*0262*/ 	.byte	0x3f
	.zero		1


	//   ....[20]....
        /*0264*/ 	.word	0x00009240
        /*0268*/ 	.word	0x00000010
        /*026c*/ 	.word	0x00026848
        /*0270*/ 	.short	0x010a
        /*0272*/ 	.byte	0x3f
	.zero		1


	//   ....[21]....
        /*0274*/ 	.word	0x00009500
        /*0278*/ 	.word	0x00000010
        /*027c*/ 	.word	0x00026820
        /*0280*/ 	.short	0x010a
        /*0282*/ 	.byte	0x3f
	.zero		1


	//   ....[22]....
        /*0284*/ 	.word	0x000098a0
        /*0288*/ 	.word	0x00000010
        /*028c*/ 	.word	0x00026840
        /*0290*/ 	.short	0x010a
        /*0292*/ 	.byte	0x3f
	.zero		1


	//   ....[23]....
        /*0294*/ 	.word	0x00009b80
        /*0298*/ 	.word	0x00000010
        /*029c*/ 	.word	0x00026828
        /*02a0*/ 	.short	0x010a
        /*02a2*/ 	.byte	0x3f
	.zero		1


	//   ....[24]....
        /*02a4*/ 	.word	0x00009f10
        /*02a8*/ 	.word	0x00000003
        /*02ac*/ 	.word	0x00026840
        /*02b0*/ 	.short	0x010a
        /*02b2*/ 	.byte	0x3f
	.zero		1


	//   ....[25]....
        /*02b4*/ 	.word	0x0000a3c0
        /*02b8*/ 	.word	0x00000006
        /*02bc*/ 	.word	0x00000000
        /*02c0*/ 	.short	0x010a
        /*02c2*/ 	.byte	0x3f
	.zero		1


	//   ....[26]....
        /*02c4*/ 	.word	0x0000a420
        /*02c8*/ 	.word	0x00000003
        /*02cc*/ 	.word	0x00000000
        /*02d0*/ 	.short	0x010a
        /*02d2*/ 	.byte	0x3f
	.zero		1


	//   ....[27]....
        /*02d4*/ 	.word	0x0000a480
        /*02d8*/ 	.word	0x00000000
        /*02dc*/ 	.word	0x00000000
        /*02e0*/ 	.short	0x010a
        /*02e2*/ 	.byte	0x3f
	.zero		1


	//   ....[28]....
        /*02e4*/ 	.word	0x0000a4b0
        /*02e8*/ 	.word	0x00000003
        /*02ec*/ 	.word	0x00000000
        /*02f0*/ 	.short	0x010a
        /*02f2*/ 	.byte	0x3f
	.zero		1


	//   ....[29]....
        /*02f4*/ 	.word	0x0000a590
        /*02f8*/ 	.word	0x000000eb
        /*02fc*/ 	.word	0x00026800
        /*0300*/ 	.short	0x010a
        /*0302*/ 	.byte	0x3f
	.zero		1


	//   ....[30]....
        /*0304*/ 	.word	0x0000a5f0
        /*0308*/ 	.word	0x00000005
        /*030c*/ 	.word	0x00026810
        /*0310*/ 	.short	0x010a
        /*0312*/ 	.byte	0x3f
	.zero		1


	//   ....[31]....
        /*0314*/ 	.word	0x0000a650
        /*0318*/ 	.word	0x00000079
        /*031c*/ 	.word	0x00026830
        /*0320*/ 	.short	0x010a
        /*0322*/ 	.byte	0x3f
	.zero		1


	//   ....[32]....
        /*0324*/ 	.word	0x0000a7f0
        /*0328*/ 	.word	0x00000010
        /*032c*/ 	.word	0x00026820
        /*0330*/ 	.short	0x010a
        /*0332*/ 	.byte	0x3f
	.zero		1


	//   ....[33]....
        /*0334*/ 	.word	0x0000a840
        /*0338*/ 	.word	0x00000010
        /*033c*/ 	.word	0x00026840
        /*0340*/ 	.short	0x010a
        /*0342*/ 	.byte	0x3f
	.zero		1


	//   ....[34]....
        /*0344*/ 	.word	0x0000a890
        /*0348*/ 	.word	0x00000010
        /*034c*/ 	.word	0x00026828
        /*0350*/ 	.short	0x010a
        /*0352*/ 	.byte	0x3f
	.zero		1


	//   ....[35]....
        /*0354*/ 	.word	0x0000a8e0
        /*0358*/ 	.word	0x00000010
        /*035c*/ 	.word	0x00026848
        /*0360*/ 	.short	0x010a
        /*0362*/ 	.byte	0x3f
	.zero		1


	//   ....[36]....
        /*0364*/ 	.word	0x0000a940
        /*0368*/ 	.word	0x00000010
        /*036c*/ 	.word	0x00026820
        /*0370*/ 	.short	0x010a
        /*0372*/ 	.byte	0x3f
	.zero		1


	//   ....[37]....
        /*0374*/ 	.word	0x0000a990
        /*0378*/ 	.word	0x00000010
        /*037c*/ 	.word	0x00026840
        /*0380*/ 	.short	0x010a
        /*0382*/ 	.byte	0x3f
	.zero		1


	//   ....[38]....
        /*0384*/ 	.word	0x0000a9e0
        /*0388*/ 	.word	0x00000010
        /*038c*/ 	.word	0x00026828
        /*0390*/ 	.short	0x010a
        /*0392*/ 	.byte	0x3f
	.zero		1


	//   ....[39]....
        /*0394*/ 	.word	0x0000aa30
        /*0398*/ 	.word	0x00000003
        /*039c*/ 	.word	0x00026840
        /*03a0*/ 	.short	0x010a
        /*03a2*/ 	.byte	0x3f
	.zero		1


	//   ....[40]....
        /*03a4*/ 	.word	0x0000ab00
        /*03a8*/ 	.word	0x00000006
        /*03ac*/ 	.word	0x00000000
        /*03b0*/ 	.short	0x010a
        /*03b2*/ 	.byte	0x3f
	.zero		1


	//   ....[41]....
        /*03b4*/ 	.word	0x0000ab50
        /*03b8*/ 	.word	0x00000003
        /*03bc*/ 	.word	0x00000000
        /*03c0*/ 	.short	0x010a
        /*03c2*/ 	.byte	0x3f
	.zero		1


	//   ....[42]....
        /*03c4*/ 	.word	0x0000aba0
        /*03c8*/ 	.word	0x00000000
        /*03cc*/ 	.word	0x00000000
        /*03d0*/ 	.short	0x010a
        /*03d2*/ 	.byte	0x3f
	.zero		1


	//----- nvinfo : EIATTR_NUM_MBARRIERS
	.align		4
.L_663:
        /*03d4*/ 	.byte	0x03, 0x38
        /*03d6*/ 	.short	0x0009


	//----- nvinfo : EIATTR_EXIT_INSTR_OFFSETS
	.align		4
        /*03d8*/ 	.byte	0x04, 0x1c
        /*03da*/ 	.short	(.L_665 - .L_664)


	//   ....[0]....
.L_664:
        /*03dc*/ 	.word	0x00000960


	//   ....[1]....
        /*03e0*/ 	.word	0x00005c80


	//   ....[2]....
        /*03e4*/ 	.word	0x00006470


	//   ....[3]....
        /*03e8*/ 	.word	0x0000a500


	//----- nvinfo : EIATTR_MAX_THREADS
	.align		4
.L_665:
        /*03ec*/ 	.byte	0x04, 0x05
        /*03ee*/ 	.short	(.L_667 - .L_666)
.L_666:
        /*03f0*/ 	.word	0x00000180
        /*03f4*/ 	.word	0x00000001
        /*03f8*/ 	.word	0x00000001


	//----- nvinfo : EIATTR_CRS_STACK_SIZE
	.align		4
.L_667:
        /*03fc*/ 	.byte	0x04, 0x1e
        /*03fe*/ 	.short	(.L_669 - .L_668)
.L_668:
        /*0400*/ 	.word	0x00000000


	//----- nvinfo : EIATTR_CBANK_PARAM_SIZE
	.align		4
.L_669:
        /*0404*/ 	.byte	0x03, 0x19
        /*0406*/ 	.short	0x0970


	//----- nvinfo : EIATTR_PARAM_CBANK
	.align		4
        /*0408*/ 	.byte	0x04, 0x0a
        /*040a*/ 	.short	(.L_671 - .L_670)
	.align		4
.L_670:
        /*040c*/ 	.word	index@(.nv.constant0._ZN7cutlass13device_kernelIN5flash11enable_sm90INS1_16FlashAttnBwdSm90INS1_25CollectiveMainloopBwdSm90ILi2ELi2ELi2EN4cute5tupleIJNS5_1CILi1EEES8_S8_EEENS6_IJNS7_ILi64EEENS7_ILi128EEENS7_ILi96EEEEEENS_6half_tEfNS_4arch4Sm90ELb1ELb0ELb1ELb0ELb1ELb1ELb0ELb0ELi2ELi1ELi2ELi1ELb1EEENS1_21CollectiveEpilogueBwdISD_SE_SG_Li256ELb0ELb0ELi1EEENS1_25SingleTileBwdLPTSchedulerILb0ELi128ELb1EEEEEEEEEvNT_6ParamsE)
        /*0410*/ 	.short	0x0210
        /*0412*/ 	.short	0x0970


	//----- nvinfo : EIATTR_SW_WAR
	.align		4
.L_671:
        /*0414*/ 	.byte	0x04, 0x36
        /*0416*/ 	.short	(.L_673 - .L_672)
.L_672:
        /*0418*/ 	.word	0x00000008
.L_673:


//--------------------- .nv.info._ZN7cutlass13device_kernelIN5flash11enable_sm90INS1_16FlashAttnBwdSm90INS1_25CollectiveMainloopBwdSm90ILi2ELi2ELi2EN4cute5tupleIJNS5_1CILi1EEES8_S8_EEENS6_IJNS7_ILi64EEENS7_ILi128EEENS7_ILi96EEEEEENS_6half_tEfNS_4arch4Sm90ELb1ELb0ELb1ELb0ELb0ELb1ELb0ELb0ELi2ELi1ELi2ELi1ELb1EEENS1_24CollectiveEpilogueBwdGQAISD_fSG_Li256ELb0ELb0EEENS1_25SingleTileBwdLPTSchedulerILb0ELi128ELb0EEEEEEEEEvNT_6ParamsE --------------------------
	.section	.nv.info._ZN7cutlass13device_kernelIN5flash11enable_sm90INS1_16FlashAttnBwdSm90INS1_25CollectiveMainloopBwdSm90ILi2ELi2ELi2EN4cute5tupleIJNS5_1CILi1EEES8_S8_EEENS6_IJNS7_ILi64EEENS7_ILi128EEENS7_ILi96EEEEEENS_6half_tEfNS_4arch4Sm90ELb1ELb0ELb1ELb0ELb0ELb1ELb0ELb0ELi2ELi1ELi2ELi1ELb1EEENS1_24CollectiveEpilogueBwdGQAISD_fSG_Li256ELb0ELb0EEENS1_25SingleTileBwdLPTSchedulerILb0ELi128ELb0EEEEEEEEEvNT_6ParamsE,"",@"SHT_CUDA_INFO"
	.sectionflags	@""
	.align	4


	//----- nvinfo : EIATTR_CUDA_API_VERSION
	.align		4
        /*0000*/ 	.byte	0x04, 0x37
        /*0002*/ 	.short	(.L_675 - .L_674)
.L_674:
        /*0004*/ 	.word	0x00000082


	//----- nvinfo : EIATTR_KPARAM_INFO
	.align		4
.L_675:
        /*0008*/ 	.byte	0x04, 0x17
        /*000a*/ 	.short	(.L_677 - .L_676)
.L_676:
        /*000c*/ 	.word	0x00000000
        /*0010*/ 	.short	0x0000
        /*0012*/ 	.short	0x0070
        /*0014*/ 	.byte	0x00, 0xf0, 0x01, 0x1c


	//----- nvinfo : EIATTR_SPARSE_MMA_MASK
	.align		4
.L_677:
        /*0018*/ 	.byte	0x03, 0x50
        /*001a*/ 	.short	0x0000


	//----- nvinfo : EIATTR_MAXREG_COUNT
	.align		4
        /*001c*/ 	.byte	0x03, 0x1b
        /*001e*/ 	.short	0x00a8


	//----- nvinfo : EIATTR_NUM_BARRIERS
	.align		4
        /*0020*/ 	.byte	0x02, 0x4c
        /*0022*/ 	.byte	0x10
	.zero		1


	//----- nvinfo : EIATTR_EXTERNS
	.align		4
        /*0024*/ 	.byte	0x04, 0x0f
        /*0026*/ 	.short	(.L_679 - .L_678)


	//   ....[0]....
	.align		4
.L_678:
        /*0028*/ 	.word	index@(__assertfail)


	//----- nvinfo : EIATTR_ANNOTATIONS
	.align		4
.L_679:
        /*002c*/ 	.byte	0x04, 0x55
        /*002e*/ 	.short	(.L_681 - .L_680)


	//   ....[0]....
.L_680:
        /*0030*/ 	.word	0x00000001
        /*0034*/ 	.byte	0x20, 0x72, 0x00, 0x00, 0x01, 0x00, 0x00, 0x00, 0xd0, 0x7e, 0x00, 0x00


	//----- nvinfo : EIATTR_MERCURY_ISA_VERSION
	.align		4
.L_681:
        /*0040*/ 	.byte	0x03, 0x5f
        /*0042*/ 	.short	0x0101


	//----- nvinfo : EIATTR_INT_WARP_WIDE_INSTR_OFFSETS
	.align		4
        /*0044*/ 	.byte	0x04, 0x31
        /*0046*/ 	.short	(.L_683 - .L_682)


	//   ....[0]....
.L_682:
        /*0048*/ 	.word	0x00000190


	//   ....[1]....
        /*004c*/ 	.word	0x000001c0


	//----- nvinfo : EIATTR_COOP_GROUP_MASK_REGIDS
	.align		4
.L_683:
        /*0050*/ 	.byte	0x04, 0x29
        /*0052*/ 	.short	(.L_685 - .L_684)


	//   ....[0]....
.L_684:
        /*0054*/ 	.word	0xffffffff


	//   ....[1]....
        /*0058*/ 	.word	0xffffffff


	//   ....[2]....
        /*005c*/ 	.word	0xffffffff


	//   ....[3]....
        /*0060*/ 	.word	0xffffffff


	//   ....[4]....
        /*0064*/ 	.word	0xffffffff


	//   ....[5]....
        /*0068*/ 	.word	0xffffffff


	//   ....[6]....
        /*006c*/ 	.word	0xffffffff


	//   ....[7]....
        /*0070*/ 	.word	0x0500000f


	//----- nvinfo : EIATTR_COOP_GROUP_INSTR_OFFSETS
	.align		4
.L_685:
        /*0074*/ 	.byte	0x04, 0x28
        /*0076*/ 	.short	(.L_687 - .L_686)


	//   ....[0]....
.L_686:
        /*0078*/ 	.word	0x00000070


	//   ....[1]....
        /*007c*/ 	.word	0x000001a0


	//   ....[2]....
        /*0080*/ 	.word	0x000001f0


	//   ....[3]....
        /*0084*/ 	.word	0x000003e0


	//   ....[4]....
        /*0088*/ 	.word	0x00000620


	//   ....[5]....
        /*008c*/ 	.word	0x000011e0


	//   ....[6]....
        /*0090*/ 	.word	0x00005560


	//   ....[7]....
        /*0094*/ 	.word	0x00008bf0


	//----- nvinfo : EIATTR_REG_RECONFIG
	.align		4
.L_687:
        /*0098*/ 	.byte	0x01, 0x54
	.zero		2


	//----- nvinfo : EIATTR_SYSCALL_OFFSETS
	.align		4
        /*009c*/ 	.byte	0x04, 0x46
        /*009e*/ 	.short	(.L_689 - .L_688)


	//   ....[0]....
.L_688:
        /*00a0*/ 	.word	0x00000e40


	//   ....[1]....
        /*00a4*/ 	.word	0x00000f30


	//   ....[2]....
        /*00a8*/ 	.word	0x00001090


	//   ....[3]....
        /*00ac*/ 	.word	0x00001180


	//   ....[4]....
        /*00b0*/ 	.word	0x00001400


	//----- nvinfo : EIATTR_MBARRIER_INSTR_OFFSETS
	.align		4
.L_689:
        /*00b4*/ 	.byte	0x04, 0x39
        /*00b6*/ 	.short	(.L_691 - .L_690)


	//   ....[0]....
.L_690:
        /*00b8*/ 	.word	0x00000290
        /*00bc*/ 	.word	0x000000ff
        /*00c0*/ 	.word	0x00026800
        /*00c4*/ 	.short	0x0100
        /*00c6*/ 	.byte	0x06
	.zero		1


	//   ....[1]....
        /*00c8*/ 	.word	0x00000390
        /*00cc*/ 	.word	0x000000ff
        /*00d0*/ 	.word	0x00026810
        /*00d4*/ 	.short	0x0100
        /*00d6*/ 	.byte	0x08
	.zero		1


	//   ....[2]....
        /*00d8*/ 	.word	0x000003a0
        /*00dc*/ 	.word	0x000000ff
        /*00e0*/ 	.word	0x00026820
        /*00e4*/ 	.short	0x0100
        /*00e6*/ 	.byte	0x08
	.zero		1


	//   ....[3]....
        /*00e8*/ 	.word	0x000003b0
        /*00ec*/ 	.word	0x000000ff
        /*00f0*/ 	.word	0x00026818
        /*00f4*/ 	.short	0x0100
        /*00f6*/ 	.byte	0x08
	.zero		1


	//   ....[4]....
        /*00f8*/ 	.word	0x000003c0
        /*00fc*/ 	.word	0x000000ff
        /*0100*/ 	.word	0x00026828
        /*0104*/ 	.short	0x0100
        /*0106*/ 	.byte	0x08
	.zero		1


	//   ....[5]....
        /*0108*/ 	.word	0x000004f0
        /*010c*/ 	.word	0x000000ff
        /*0110*/ 	.word	0x00026830
        /*0114*/ 	.short	0x0100
        /*0116*/ 	.byte	0x08
	.zero		1


	//   ....[6]....
        /*0118*/ 	.word	0x00000500
        /*011c*/ 	.word	0x000000ff
        /*0120*/ 	.word	0x00026840
        /*0124*/ 	.short	0x0100
        /*0126*/ 	.byte	0x08
	.zero		1


	//   ....[7]....
        /*0128*/ 	.word	0x00000510
        /*012c*/ 	.word	0x000000ff
        /*0130*/ 	.word	0x00026838
        /*0134*/ 	.short	0x0100
        /*0136*/ 	.byte	0x08
	.zero		1


	//   ....[8]....
        /*0138*/ 	.word	0x00000520
        /*013c*/ 	.word	0x000000ff
        /*0140*/ 	.word	0x00026848
        /*0144*/ 	.short	0x0100
        /*0146*/ 	.byte	0x08
	.zero		1


	//   ....[9]....
        /*0148*/ 	.word	0x00001220
        /*014c*/ 	.word	0x000000eb
        /*0150*/ 	.word	0x00026800
        /*0154*/ 	.short	0x010a
        /*0156*/ 	.byte	0x3f
	.zero		1


	//   ....[10]....
        /*0158*/ 	.word	0x000012c0
        /*015c*/ 	.word	0x000000eb
        /*0160*/ 	.word	0x00026800
        /*0164*/ 	.short	0x010a
        /*0166*/ 	.byte	0x3f
	.zero		1


	//   ....[11]....
        /*0168*/ 	.word	0x00001c50
        /*016c*/ 	.word	0x000000ff
        /*0170*/ 	.word	0x00026810
        /*0174*/ 	.short	0x010a
        /*0176*/ 	.byte	0x09
	.zero		1


	//   ....[12]....
        /*0178*/ 	.word	0x00001c90
        /*017c*/ 	.word	0x000000ff
        /*0180*/ 	.word	0x00026810
        /*0184*/ 	.short	0x010a
        /*0186*/ 	.byte	0x09
	.zero		1


	//   ....[13]....
        /*0188*/ 	.word	0x000020d0
        /*018c*/ 	.word	0x000000ff
        /*0190*/ 	.word	0x00026830
        /*0194*/ 	.short	0x010a
        /*0196*/ 	.byte	0x09
	.zero		1


	//   ....[14]....
        /*0198*/ 	.word	0x00002400
        /*019c*/ 	.word	0x000000ff
        /*01a0*/ 	.word	0x00026830
        /*01a4*/ 	.short	0x010a
        /*01a6*/ 	.byte	0x09
	.zero		1


	//   ....[15]....
        /*01a8*/ 	.word	0x00004730
        /*01ac*/ 	.word	0x000000ff
        /*01b0*/ 	.word	0x00000000
        /*01b4*/ 	.short	0x0101
        /*01b6*/ 	.byte	0x0c
	.zero		1


	//   ....[16]....
        /*01b8*/ 	.word	0x00004a20
        /*01bc*/ 	.word	0x000000ff
        /*01c0*/ 	.word	0x00000000
        /*01c4*/ 	.short	0x0101
        /*01c6*/ 	.byte	0x09
	.zero		1


	//   ....[17]....
        /*01c8*/ 	.word	0x000069b0
        /*01cc*/ 	.word	0x00000010
        /*01d0*/ 	.word	0x00026820
        /*01d4*/ 	.short	0x010a
        /*01d6*/ 	.byte	0x3f
	.zero		1


	//   ....[18]....
        /*01d8*/ 	.word	0x000072b0
        /*01dc*/ 	.word	0x00000010
        /*01e0*/ 	.word	0x00026840
        /*01e4*/ 	.short	0x010a
        /*01e6*/ 	.byte	0x3f
	.zero		1


	//   ....[19]....
        /*01e8*/ 	.word	0x000075c0
        /*01ec*/ 	.word	0x00000010
        /*01f0*/ 	.word	0x00026828
        /*01f4*/ 	.short	0x010a
        /*01f6*/ 	.byte	0x3f
	.zero		1


	//   ....[20]....
        /*01f8*/ 	.word	0x000078d0
        /*01fc*/ 	.word	0x00000010
        /*0200*/ 	.word	0x00026848
        /*0204*/ 	.short	0x010a
        /*0206*/ 	.byte	0x3f
	.zero		1


	//   ....[21]....
        /*0208*/ 	.word	0x00007b90
        /*020c*/ 	.word	0x00000010
        /*0210*/ 	.word	0x00026820
        /*0214*/ 	.short	0x010a
        /*0216*/ 	.byte	0x3f
	.zero		1


	//   ....[22]....
        /*0218*/ 	.word	0x00007f30
        /*021c*/ 	.word	0x00000010
        /*0220*/ 	.word	0x00026840
        /*0224*/ 	.short	0x010a
        /*0226*/ 	.byte	0x3f
	.zero		1


	//   ....[23]....
        /*0228*/ 	.word	0x00008210
        /*022c*/ 	.word	0x00000010
        /*0230*/ 	.word	0x00026828
        /*0234*/ 	.short	0x010a
        /*0236*/ 	.byte	0x3f
	.zero		1


	//   ....[24]....
        /*0238*/ 	.word	0x000085a0
        /*023c*/ 	.word	0x00000003
        /*0240*/ 	.word	0x00026840
        /*0244*/ 	.short	0x010a
        /*0246*/ 	.byte	0x3f
	.zero		1


	//   ....[25]....
        /*0248*/ 	.word	0x00008a50
        /*024c*/ 	.word	0x00000006
        /*0250*/ 	.word	0x00000000
        /*0254*/ 	.short	0x010a
        /*0256*/ 	.byte	0x3f
	.zero		1


	//   ....[26]....
        /*0258*/ 	.word	0x00008ab0
        /*025c*/ 	.word	0x00000003
        /*0260*/ 	.word	0x00000000
        /*0264*/ 	.short	0x010a
        /*0266*/ 	.byte	0x3f
	.zero		1


	//   ....[27]....
        /*0268*/ 	.word	0x00008b10
        /*026c*/ 	.word	0x00000000
        /*0270*/ 	.word	0x00000000
        /*0274*/ 	.short	0x010a
        /*0276*/ 	.byte	0x3f
	.zero		1


	//   ....[28]....
        /*0278*/ 	.word	0x00008b40
        /*027c*/ 	.word	0x00000003
        /*0280*/ 	.word	0x00000000
        /*0284*/ 	.short	0x010a
        /*0286*/ 	.byte	0x3f
	.zero		1


	//   ....[29]....
        /*0288*/ 	.word	0x00008c20
        /*028c*/ 	.word	0x000000eb
        /*0290*/ 	.word	0x00026800
        /*0294*/ 	.short	0x010a
        /*0296*/ 	.byte	0x3f
	.zero		1


	//   ....[30]....
        /*0298*/ 	.word	0x00008c80
        /*029c*/ 	.word	0x00000005
        /*02a0*/ 	.word	0x00026810
        /*02a4*/ 	.short	0x010a
        /*02a6*/ 	.byte	0x3f
	.zero		1


	//   ....[31]....
        /*02a8*/ 	.word	0x00008ce0
        /*02ac*/ 	.word	0x00000079
        /*02b0*/ 	.word	0x00026830
        /*02b4*/ 	.short	0x010a
        /*02b6*/ 	.byte	0x3f
	.zero		1


	//   ....[32]....
        /*02b8*/ 	.word	0x00008d30
        /*02bc*/ 	.word	0x00000010
        /*02c0*/ 	.word	0x00026820
        /*02c4*/ 	.short	0x010a
        /*02c6*/ 	.byte	0x3f
	.zero		1


	//   ....[33]....
        /*02c8*/ 	.word	0x00008d80
        /*02cc*/ 	.word	0x00000010
        /*02d0*/ 	.word	0x00026840
        /*02d4*/ 	.short	0x010a
        /*02d6*/ 	.byte	0x3f
	.zero		1


	//   ....[34]....
        /*02d8*/ 	.word	0x00008dd0
        /*02dc*/ 	.word	0x00000010
        /*02e0*/ 	.word	0x00026828
        /*02e4*/ 	.short	0x010a
        /*02e6*/ 	.byte	0x3f
	.zero		1


	//   ....[35]....
        /*02e8*/ 	.word	0x00008e20
        /*02ec*/ 	.word	0x00000010
        /*02f0*/ 	.word	0x00026848
        /*02f4*/ 	.short	0x010a
        /*02f6*/ 	.byte	0x3f
	.zero		1


	//   ....[36]....
        /*02f8*/ 	.word	0x00008e80
        /*02fc*/ 	.word	0x00000010
        /*0300*/ 	.word	0x00026820
        /*0304*/ 	.short	0x010a
        /*0306*/ 	.byte	0x3f
	.zero		1


	//   ....[37]....
        /*0308*/ 	.word	0x00008ed0
        /*030c*/ 	.word	0x00000010
        /*0310*/ 	.word	0x00026840
        /*0314*/ 	.short	0x010a
        /*0316*/ 	.byte	0x3f
	.zero		1


	//   ....[38]....
        /*0318*/ 	.word	0x00008f20
        /*031c*/ 	.word	0x00000010
        /*0320*/ 	.word	0x00026828
        /*0324*/ 	.short	0x010a
        /*0326*/ 	.byte	0x3f
	.zero		1


	//   ....[39]....
        /*0328*/ 	.word	0x00008f70
        /*032c*/ 	.word	0x00000003
        /*0330*/ 	.word	0x00026840
        /*0334*/ 	.short	0x010a
        /*0336*/ 	.byte	0x3f
	.zero		1


	//   ....[40]....
        /*0338*/ 	.word	0x00009040
        /*033c*/ 	.word	0x00000006
        /*0340*/ 	.word	0x00000000
        /*0344*/ 	.short	0x010a
        /*0346*/ 	.byte	0x3f
	.zero		1


	//   ....[41]....
        /*0348*/ 	.word	0x00009090
        /*034c*/ 	.word	0x00000003
        /*0350*/ 	.word	0x00000000
        /*0354*/ 	.short	0x010a
        /*0356*/ 	.byte	0x3f
	.zero		1


	//   ....[42]....
        /*0358*/ 	.word	0x000090e0
        /*035c*/ 	.word	0x00000000
        /*0360*/ 	.word	0x00000000
        /*0364*/ 	.short	0x010a
        /*0366*/ 	.byte	0x3f
	.zero		1


	//----- nvinfo : EIATTR_NUM_MBARRIERS
	.align		4
.L_691:
        /*0368*/ 	.byte	0x03, 0x38
        /*036a*/ 	.short	0x0009


	//----- nvinfo : EIATTR_EXIT_INSTR_OFFSETS
	.align		4
        /*036c*/ 	.byte	0x04, 0x1c
        /*036e*/ 	.short	(.L_693 - .L_692)


	//   ....[0]....
.L_692:
        /*0370*/ 	.word	0x00008b90


	//----- nvinfo : EIATTR_MAX_THREADS
	.align		4
.L_693:
        /*0374*/ 	.byte	0x04, 0x05
        /*0376*/ 	.short	(.L_695 - .L_694)
.L_694:
        /*0378*/ 	.word	0x00000180
        /*037c*/ 	.word	0x00000001
        /*0380*/ 	.word	0x00000001


	//----- nvinfo : EIATTR_CRS_STACK_SIZE
	.align		4
.L_695:
        /*0384*/ 	.byte	0x04, 0x1e
        /*0386*/ 	.short	(.L_697 - .L_696)
.L_696:
        /*0388*/ 	.word	0x00000000


	//----- nvinfo : EIATTR_CBANK_PARAM_SIZE
	.align		4
.L_697:
        /*038c*/ 	.byte	0x03, 0x19
        /*038e*/ 	.short	0x0770


	//----- nvinfo : EIATTR_PARAM_CBANK
	.align		4
        /*0390*/ 	.byte	0x04, 0x0a
        /*0392*/ 	.short	(.L_699 - .L_698)
	.align		4
.L_698:
        /*0394*/ 	.word	index@(.nv.constant0._ZN7cutlass13device_kernelIN5flash11enable_sm90INS1_16FlashAttnBwdSm90INS1_25CollectiveMainloopBwdSm90ILi2ELi2ELi2EN4cute5tupleIJNS5_1CILi1EEES8_S8_EEENS6_IJNS7_ILi64EEENS7_ILi128EEENS7_ILi96EEEEEENS_6half_tEfNS_4arch4Sm90ELb1ELb0ELb1ELb0ELb0ELb1ELb0ELb0ELi2ELi1ELi2ELi1ELb1EEENS1_24CollectiveEpilogueBwdGQAISD_fSG_Li256ELb0ELb0EEENS1_25SingleTileBwdLPTSchedulerILb0ELi128ELb0EEEEEEEEEvNT_6ParamsE)
        /*0398*/ 	.short	0x0210
        /*039a*/ 	.short	0x0770


	//----- nvinfo : EIATTR_SW_WAR
	.align		4
.L_699:
        /*039c*/ 	.byte	0x04, 0x36
        /*039e*/ 	.short	(.L_701 - .L_700)
.L_700:
        /*03a0*/ 	.word	0x00000008
.L_701:


//--------------------- .nv.info._ZN7cutlass13device_kernelIN5flash11enable_sm90INS1_16FlashAttnBwdSm90INS1_25CollectiveMainloopBwdSm90ILi2ELi2ELi2EN4cute5tupleIJNS5_1CILi1EEES8_S8_EEENS6_IJNS7_ILi64EEENS7_ILi128EEENS7_ILi96EEEEEENS_6half_tEfNS_4arch4Sm90ELb1ELb0ELb1ELb0ELb1ELb1ELb0ELb0ELi2ELi1ELi2ELi1ELb1EEENS1_24CollectiveEpilogueBwdGQAISD_fSG_Li256ELb0ELb1EEENS1_25SingleTileBwdLPTSchedulerILb0ELi128ELb1EEEEEEEEEvNT_6ParamsE --------------------------
	.section	.nv.info._ZN7cutlass13device_kernelIN5flash11enable_sm90INS1_16FlashAttnBwdSm90INS1_25CollectiveMainloopBwdSm90ILi2ELi2ELi2EN4cute5tupleIJNS5_1CILi1EEES8_S8_EEENS6_IJNS7_ILi64EEENS7_ILi128EEENS7_ILi96EEEEEENS_6half_tEfNS_4arch4Sm90ELb1ELb0ELb1ELb0ELb1ELb1ELb0ELb0ELi2ELi1ELi2ELi1ELb1EEENS1_24CollectiveEpilogueBwdGQAISD_fSG_Li256ELb0ELb1EEENS1_25SingleTileBwdLPTSchedulerILb0ELi128ELb1EEEEEEEEEvNT_6ParamsE,"",@"SHT_CUDA_INFO"
	.sectionflags	@""
	.align	4


	//----- nvinfo : EIATTR_CUDA_API_VERSION
	.align		4
        /*0000*/ 	.byte	0x04, 0x37
        /*0002*/ 	.short	(.L_703 - .L_702)
.L_702:
        /*0004*/ 	.word	0x00000082


	//----- nvinfo : EIATTR_KPARAM_INFO
	.align		4
.L_703:
        /*0008*/ 	.byte	0x04, 0x17
        /*000a*/ 	.short	(.L_705 - .L_704)
.L_704:
        /*000c*/ 	.word	0x00000000
        /*0010*/ 	.short	0x0000
        /*0012*/ 	.short	0x0070
        /*0014*/ 	.byte	0x00, 0xf0, 0x01, 0x1c


	//----- nvinfo : EIATTR_SPARSE_MMA_MASK
	.align		4
.L_705:
        /*0018*/ 	.byte	0x03, 0x50
        /*001a*/ 	.short	0x0000


	//----- nvinfo : EIATTR_MAXREG_COUNT
	.align		4
        /*001c*/ 	.byte	0x03, 0x1b
        /*001e*/ 	.short	0x00a8


	//----- nvinfo : EIATTR_NUM_BARRIERS
	.align		4
        /*0020*/ 	.byte	0x02, 0x4c
        /*0022*/ 	.byte	0x10
	.zero		1


	//----- nvinfo : EIATTR_EXTERNS
	.align		4
        /*0024*/ 	.byte	0x04, 0x0f
        /*0026*/ 	.short	(.L_707 - .L_706)


	//   ....[0]....
	.align		4
.L_706:
        /*0028*/ 	.word	index@(__assertfail)


	//----- nvinfo : EIATTR_ANNOTATIONS
	.align		4
.L_707:
        /*002c*/ 	.byte	0x04, 0x55
        /*002e*/ 	.short	(.L_709 - .L_708)


	//   ....[0]....
.L_708:
        /*0030*/ 	.word	0x00000001
        /*0034*/ 	.byte	0x60, 0x81, 0x00, 0x00, 0x01, 0x00, 0x00, 0x00, 0x10, 0x8e, 0x00, 0x00


	//----- nvinfo : EIATTR_MERCURY_ISA_VERSION
	.align		4
.L_709:
        /*0040*/ 	.byte	0x03, 0x5f
        /*0042*/ 	.short	0x0101


	//----- nvinfo : EIATTR_INT_WARP_WIDE_INSTR_OFFSETS
	.align		4
        /*0044*/ 	.byte	0x04, 0x31
        /*0046*/ 	.short	(.L_711 - .L_710)


	//   ....[0]....
.L_710:
        /*0048*/ 	.word	0x00000190


	//   ....[1]....
        /*004c*/ 	.word	0x000001c0


	//   ....[2]....
        /*0050*/ 	.word	0x00006670


	//   ....[3]....
        /*0054*/ 	.word	0x00006ce0


	//   ....[4]....
        /*0058*/ 	.word	0x00007200


	//----- nvinfo : EIATTR_COOP_GROUP_MASK_REGIDS
	.align		4
.L_711:
        /*005c*/ 	.byte	0x04, 0x29
        /*005e*/ 	.short	(.L_713 - .L_712)


	//   ....[0]....
.L_712:
        /*0060*/ 	.word	0xffffffff


	//   ....[1]....
        /*0064*/ 	.word	0xffffffff


	//   ....[2]....
        /*0068*/ 	.word	0xffffffff


	//   ....[3]....
        /*006c*/ 	.word	0xffffffff


	//   ....[4]....
        /*0070*/ 	.word	0xffffffff


	//   ....[5]....
        /*0074*/ 	.word	0xffffffff


	//   ....[6]....
        /*0078*/ 	.word	0xffffffff


	//   ....[7]....
        /*007c*/ 	.word	0xffffffff


	//   ....[8]....
        /*0080*/ 	.word	0xffffffff


	//   ....[9]....
        /*0084*/ 	.word	0xffffffff


	//   ....[10]....
        /*0088*/ 	.word	0xffffffff


	//   ....[11]....
        /*008c*/ 	.word	0xffffffff


	//   ....[12]....
        /*0090*/ 	.word	0xffffffff


	//   ....[13]....
        /*0094*/ 	.word	0xffffffff


	//   ....[14]....
        /*0098*/ 	.word	0xffffffff


	//   ....[15]....
        /*009c*/ 	.word	0xffffffff


	//   ....[16]....
        /*00a0*/ 	.word	0xffffffff


	//   ....[17]....
        /*00a4*/ 	.word	0x0500000f


	//   ....[18]....
        /*00a8*/ 	.word	0x0500000f


	//   ....[19]....
        /*00ac*/ 	.word	0x0500000f


	//   ....[20]....
        /*00b0*/ 	.word	0x0500000f


	//   ....[21]....
        /*00b4*/ 	.word	0x0500000f


	//   ....[22]....
        /*00b8*/ 	.word	0x0500000f


	//----- nvinfo : EIATTR_COOP_GROUP_INSTR_OFFSETS
	.align		4
.L_713:
        /*00bc*/ 	.byte	0x04, 0x28
        /*00be*/ 	.short	(.L_715 - .L_714)


	//   ....[0]....
.L_714:
        /*00c0*/ 	.word	0x00000070


	//   ....[1]....
        /*00c4*/ 	.word	0x000001a0


	//   ....[2]....
        /*00c8*/ 	.word	0x000001f0


	//   ....[3]....
        /*00cc*/ 	.word	0x000003e0


	//   ....[4]....
        /*00d0*/ 	.word	0x00000630


	//   ....[5]....
        /*00d4*/ 	.word	0x00001220


	//   ....[6]....
        /*00d8*/ 	.word	0x000053d0


	//   ....[7]....
        /*00dc*/ 	.word	0x00005550


	//   ....[8]....
        /*00e0*/ 	.word	0x00005800


	//   ....[9]....
        /*00e4*/ 	.word	0x00005990


	//   ....[10]....
        /*00e8*/ 	.word	0x00005aa0


	//   ....[11]....
        /*00ec*/ 	.word	0x00006270


	//   ....[12]....
        /*00f0*/ 	.word	0x000065a0


	//   ....[13]....
        /*00f4*/ 	.word	0x00006960


	//   ....[14]....
        /*00f8*/ 	.word	0x00006c10


	//   ....[15]....
        /*00fc*/ 	.word	0x00006ec0


	//   ....[16]....
        /*0100*/ 	.word	0x00007130


	//   ....[17]....
        /*0104*/ 	.word	0x00009b30


	//   ....[18]....
        /*0108*/ 	.word	0x00009ca0


	//   ....[19]....
        /*010c*/ 	.word	0x00009d10


	//   ....[20]....
        /*0110*/ 	.word	0x00009d80


	//   ....[21]....
        /*0114*/ 	.word	0x00009df0


	//   ....[22]....
        /*0118*/ 	.word	0x00009e60


	//----- nvinfo : EIATTR_REG_RECONFIG
	.align		4
.L_715:
        /*011c*/ 	.byte	0x01, 0x54
	.zero		2


	//----- nvinfo : EIATTR_SYSCALL_OFFSETS
	.align		4
        /*0120*/ 	.byte	0x04, 0x46
        /*0122*/ 	.short	(.L_717 - .L_716)


	//   ....[0]....
.L_716:
        /*0124*/ 	.word	0x00000e80


	//   ....[1]....
        /*0128*/ 	.word	0x00000f70


	//   ....[2]....
        /*012c*/ 	.word	0x000010d0


	//   ....[3]....
        /*0130*/ 	.word	0x000011c0


	//   ....[4]....
        /*0134*/ 	.word	0x00001440


	//----- nvinfo : EIATTR_MBARRIER_INSTR_OFFSETS
	.align		4
.L_717:
        /*0138*/ 	.byte	0x04, 0x39
        /*013a*/ 	.short	(.L_719 - .L_718)


	//   ....[0]....
.L_718:
        /*013c*/ 	.word	0x00000290
        /*0140*/ 	.word	0x000000ff
        /*0144*/ 	.word	0x00026800
        /*0148*/ 	.short	0x0100
        /*014a*/ 	.byte	0x06
	.zero		1


	//   ....[1]....
        /*014c*/ 	.word	0x00000390
        /*0150*/ 	.word	0x000000ff
        /*0154*/ 	.word	0x00026810
        /*0158*/ 	.short	0x0100
        /*015a*/ 	.byte	0x08
	.zero		1


	//   ....[2]....
        /*015c*/ 	.word	0x000003a0
        /*0160*/ 	.word	0x000000ff
        /*0164*/ 	.word	0x00026820
        /*0168*/ 	.short	0x0100
        /*016a*/ 	.byte	0x08
	.zero		1


	//   ....[3]....
        /*016c*/ 	.word	0x000003b0
        /*0170*/ 	.word	0x000000ff
        /*0174*/ 	.word	0x00026818
        /*0178*/ 	.short	0x0100
        /*017a*/ 	.byte	0x08
	.zero		1


	//   ....[4]....
        /*017c*/ 	.word	0x000003c0
        /*0180*/ 	.word	0x000000ff
        /*0184*/ 	.word	0x00026828
        /*0188*/ 	.short	0x0100
        /*018a*/ 	.byte	0x08
	.zero		1


	//   ....[5]....
        /*018c*/ 	.word	0x000004f0
        /*0190*/ 	.word	0x000000ff
        /*0194*/ 	.word	0x00026830
        /*0198*/ 	.short	0x0100
        /*019a*/ 	.byte	0x08
	.zero		1


	//   ....[6]....
        /*019c*/ 	.word	0x00000500
        /*01a0*/ 	.word	0x000000ff
        /*01a4*/ 	.word	0x00026840
        /*01a8*/ 	.short	0x0100
        /*01aa*/ 	.byte	0x08
	.zero		1


	//   ....[7]....
        /*01ac*/ 	.word	0x00000510
        /*01b0*/ 	.word	0x000000ff
        /*01b4*/ 	.word	0x00026838
        /*01b8*/ 	.short	0x0100
        /*01ba*/ 	.byte	0x08
	.zero		1


	//   ....[8]....
        /*01bc*/ 	.word	0x00000520
        /*01c0*/ 	.word	0x000000ff
        /*01c4*/ 	.word	0x00026848
        /*01c8*/ 	.short	0x0100
        /*01ca*/ 	.byte	0x08
	.zero		1


	//   ....[9]....
        /*01cc*/ 	.word	0x00001260
        /*01d0*/ 	.word	0x000000eb
        /*01d4*/ 	.word	0x00026800
        /*01d8*/ 	.short	0x010a
        /*01da*/ 	.byte	0x3f
	.zero		1


	//   ....[10]....
        /*01dc*/ 	.word	0x00001300
        /*01e0*/ 	.word	0x000000eb
        /*01e4*/ 	.word	0x00026800
        /*01e8*/ 	.short	0x010a
        /*01ea*/ 	.byte	0x3f
	.zero		1


	//   ....[11]....
        /*01ec*/ 	.word	0x00001c90
        /*01f0*/ 	.word	0x000000ff
        /*01f4*/ 	.word	0x00026810
        /*01f8*/ 	.short	0x010a
        /*01fa*/ 	.byte	0x09
	.zero		1


	//   ....[12]....
        /*01fc*/ 	.word	0x00001cd0
        /*0200*/ 	.word	0x000000ff
        /*0204*/ 	.word	0x00026810
        /*0208*/ 	.short	0x010a
        /*020a*/ 	.byte	0x09
	.zero		1


	//   ....[13]....
        /*020c*/ 	.word	0x00002110
        /*0210*/ 	.word	0x000000ff
        /*0214*/ 	.word	0x00026830
        /*0218*/ 	.short	0x010a
        /*021a*/ 	.byte	0x09
	.zero		1


	//   ....[14]....
        /*021c*/ 	.word	0x00002440
        /*0220*/ 	.word	0x000000ff
        /*0224*/ 	.word	0x00026830
        /*0228*/ 	.short	0x010a
        /*022a*/ 	.byte	0x09
	.zero		1


	//   ....[15]....
        /*022c*/ 	.word	0x00004770
        /*0230*/ 	.word	0x000000ff
        /*0234*/ 	.word	0x00000000
        /*0238*/ 	.short	0x0101
        /*023a*/ 	.byte	0x0a
	.zero		1


	//   ....[16]....
        /*023c*/ 	.word	0x00004a50
        /*0240*/ 	.word	0x000000ff
        /*0244*/ 	.word	0x00000000
        /*0248*/ 	.short	0x0101
        /*024a*/ 	.byte	0x09
	.zero		1


	//   ....[17]....
        /*024c*/ 	.word	0x000078f0
        /*0250*/ 	.word	0x00000010
        /*0254*/ 	.word	0x00026820
        /*0258*/ 	.short	0x010a
        /*025a*/ 	.byte	0x3f
	.zero		1


	//   ....[18]....
        /*025c*/ 	.word	0x000081f0
        /*0260*/ 	.word	0x00000010
        /*0264*/ 	.word	0x00026840
        /*0268*/ 	.short	0x010a
        /*026a*/ 	.byte	0x3f
	.zero		1


	//   ....[19]....
        /*026c*/ 	.word	0x00008500
        /*0270*/ 	.word	0x00000010
        /*0274*/ 	.word	0x00026828
        /*0278*/ 	.short	0x010a
        /*027a*/ 	.byte	0x3f
	.zero		1


	//   ....[20]....
        /*027c*/ 	.word	0x00008810
        /*0280*/ 	.word	0x00000010
        /*0284*/ 	.word	0x00026848
        /*0288*/ 	.short	0x010a
        /*028a*/ 	.byte	0x3f
	.zero		1


	//   ....[21]....
        /*028c*/ 	.word	0x00008ad0
        /*0290*/ 	.word	0x00000010
        /*0294*/ 	.word	0x00026820
        /*0298*/ 	.short	0x010a
        /*029a*/ 	.byte	0x3f
	.zero		1


	//   ....[22]....
        /*029c*/ 	.word	0x00008e70
        /*02a0*/ 	.word	0x00000010
        /*02a4*/ 	.word	0x00026840
        /*02a8*/ 	.short	0x010a
        /*02aa*/ 	.byte	0x3f
	.zero		1


	//   ....[23]....
        /*02ac*/ 	.word	0x00009150
        /*02b0*/ 	.word	0x00000010
        /*02b4*/ 	.word	0x00026828
        /*02b8*/ 	.short	0x010a
        /*02ba*/ 	.byte	0x3f
	.zero		1


	//   ....[24]....
        /*02bc*/ 	.word	0x000094e0
        /*02c0*/ 	.word	0x00000003
        /*02c4*/ 	.word	0x00026840
        /*02c8*/ 	.short	0x010a
        /*02ca*/ 	.byte	0x3f
	.zero		1


	//   ....[25]....
        /*02cc*/ 	.word	0x00009990
        /*02d0*/ 	.word	0x00000006
        /*02d4*/ 	.word	0x00000000
        /*02d8*/ 	.short	0x010a
        /*02da*/ 	.byte	0x3f
	.zero		1


	//   ....[26]....
        /*02dc*/ 	.word	0x000099f0
        /*02e0*/ 	.word	0x00000003
        /*02e4*/ 	.word	0x00000000
        /*02e8*/ 	.short	0x010a
        /*02ea*/ 	.byte	0x3f
	.zero		1


	//   ....[27]....
        /*02ec*/ 	.word	0x00009a50
        /*02f0*/ 	.word	0x00000000
        /*02f4*/ 	.word	0x00000000
        /*02f8*/ 	.short	0x010a
        /*02fa*/ 	.byte	0x3f
	.zero		1


	//   ....[28]....
        /*02fc*/ 	.word	0x00009a80
        /*0300*/ 	.word	0x00000003
        /*0304*/ 	.word	0x00000000
        /*0308*/ 	.short	0x010a
        /*030a*/ 	.byte	0x3f
	.zero		1


	//   ....[29]....
        /*030c*/ 	.word	0x00009b60
        /*0310*/ 	.word	0x000000eb
        /*0314*/ 	.word	0x00026800
        /*0318*/ 	.short	0x010a
        /*031a*/ 	.byte	0x3f
	.zero		1


	//   ....[30]....
        /*031c*/ 	.word	0x00009bc0
        /*0320*/ 	.word	0x00000005
        /*0324*/ 	.word	0x00026810
        /*0328*/ 	.short	0x010a
        /*032a*/ 	.byte	0x3f
	.zero		1


	//   ....[31]....
        /*032c*/ 	.word	0x00009c20
        /*0330*/ 	.word	0x00000079
        /*0334*/ 	.word	0x00026830
        /*0338*/ 	.short	0x010a
        /*033a*/ 	.byte	0x3f
	.zero		1


	//   ....[32]....
        /*033c*/ 	.word	0x00009ea0
        /*0340*/ 	.word	0x00000010
        /*0344*/ 	.word	0x00026820
        /*0348*/ 	.short	0x010a
        /*034a*/ 	.byte	0x3f
	.zero		1


	//   ....[33]....
        /*034c*/ 	.word	0x00009ef0
        /*0350*/ 	.word	0x00000010
        /*0354*/ 	.word	0x00026840
        /*0358*/ 	.short	0x010a
        /*035a*/ 	.byte	0x3f
	.zero		1


	//   ....[34]....
        /*035c*/ 	.word	0x00009f40
        /*0360*/ 	.word	0x00000010
        /*0364*/ 	.word	0x00026828
        /*0368*/ 	.short	0x010a
        /*036a*/ 	.byte	0x3f
	.zero		1


	//   ....[35]....
        /*036c*/ 	.word	0x00009f90
        /*0370*/ 	.word	0x00000010
        /*0374*/ 	.word	0x00026848
        /*0378*/ 	.short	0x010a
        /*037a*/ 	.byte	0x3f
	.zero		1


	//   ....[36]....
        /*037c*/ 	.word	0x00009ff0
        /*0380*/ 	.word	0x00000010
        /*0384*/ 	.word	0x00026820
        /*0388*/ 	.short	0x010a
        /*038a*/ 	.byte	0x3f
	.zero		1


	//   ....[37]....
        /*038c*/ 	.word	0x0000a040
        /*0390*/ 	.word	0x00000010
        /*0394*/ 	.word	0x00026840
        /*0398*/ 	.short	0x010a
        /*039a*/ 	.byte	0x3f
	.zero		1


	//   ....[38]....
        /*039c*/ 	.word	0x0000a090
        /*03a0*/ 	.word	0x00000010
        /*03a4*/ 	.word	0x00026828
        /*03a8*/ 	.short	0x010a
        /*03aa*/ 	.byte	0x3f
	.zero		1


	//   ....[39]....
        /*03ac*/ 	.word	0x0000a0e0
        /*03b0*/ 	.word	0x00000003
        /*03b4*/ 	.word	0x00026840
        /*03b8*/ 	.short	0x010a
        /*03ba*/ 	.byte	0x3f
	.zero		1


	//   ....[40]....
        /*03bc*/ 	.word	0x0000a1b0
        /*03c0*/ 	.word	0x00000006
        /*03c4*/ 	.word	0x00000000
        /*03c8*/ 	.short	0x010a
        /*03ca*/ 	.byte	0x3f
	.zero		1


	//   ....[41]....
        /*03cc*/ 	.word	0x0000a200
        /*03d0*/ 	.word	0x00000003
        /*03d4*/ 	.word	0x00000000
        /*03d8*/ 	.short	0x010a
        /*03da*/ 	.byte	0x3f
	.zero		1


	//   ....[42]....
        /*03dc*/ 	.word	0x0000a250
        /*03e0*/ 	.word	0x00000000
        /*03e4*/ 	.word	0x00000000
        /*03e8*/ 	.short	0x010a
        /*03ea*/ 	.byte	0x3f
	.zero		1


	//----- nvinfo : EIATTR_NUM_MBARRIERS
	.align		4
.L_719:
        /*03ec*/ 	.byte	0x03, 0x38
        /*03ee*/ 	.short	0x0009


	//----- nvinfo : EIATTR_EXIT_INSTR_OFFSETS
	.align		4
        /*03f0*/ 	.byte	0x04, 0x1c
        /*03f2*/ 	.short	(.L_721 - .L_720)


	//   ....[0]....
.L_720:
        /*03f4*/ 	.word	0x00009ad0


	//----- nvinfo : EIATTR_MAX_THREADS
	.align		4
.L_721:
        /*03f8*/ 	.byte	0x04, 0x05
        /*03fa*/ 	.short	(.L_723 - .L_722)
.L_722:
        /*03fc*/ 	.word	0x00000180
        /*0400*/ 	.word	0x00000001
        /*0404*/ 	.word	0x00000001


	//----- nvinfo : EIATTR_CRS_STACK_SIZE
	.align		4
.L_723:
        /*0408*/ 	.byte	0x04, 0x1e
        /*040a*/ 	.short	(.L_725 - .L_724)
.L_724:
        /*040c*/ 	.word	0x00000000


	//----- nvinfo : EIATTR_CBANK_PARAM_SIZE
	.align		4
.L_725:
        /*0410*/ 	.byte	0x03, 0x19
        /*0412*/ 	.short	0x0770


	//----- nvinfo : EIATTR_PARAM_CBANK
	.align		4
        /*0414*/ 	.byte	0x04, 0x0a
        /*0416*/ 	.short	(.L_727 - .L_726)
	.align		4
.L_726:
        /*0418*/ 	.word	index@(.nv.constant0._ZN7cutlass13device_kernelIN5flash11enable_sm90INS1_16FlashAttnBwdSm90INS1_25CollectiveMainloopBwdSm90ILi2ELi2ELi2EN4cute5tupleIJNS5_1CILi1EEES8_S8_EEENS6_IJNS7_ILi64EEENS7_ILi128EEENS7_ILi96EEEEEENS_6half_tEfNS_4arch4Sm90ELb1ELb0ELb1ELb0ELb1ELb1ELb0ELb0ELi2ELi1ELi2ELi1ELb1EEENS1_24CollectiveEpilogueBwdGQAISD_fSG_Li256ELb0ELb1EEENS1_25SingleTileBwdLPTSchedulerILb0ELi128ELb1EEEEEEEEEvNT_6ParamsE)
        /*041c*/ 	.short	0x0210
        /*041e*/ 	.short	0x0770


	//----- nvinfo : EIATTR_SW_WAR
	.align		4
.L_727:
        /*0420*/ 	.byte	0x04, 0x36
        /*0422*/ 	.short	(.L_729 - .L_728)
.L_728:
        /*0424*/ 	.word	0x00000008
.L_729:


//--------------------- .nv.info._ZN7cutlass13device_kernelIN5flash22FlashAttnBwdPreprocessIN4cute5tupleIJNS3_1CILi64EEENS5_ILi96EEEEEENS_6half_tEfNS_4arch4Sm90ELb1ELb0EEEEEvNT_6ParamsE --------------------------
	.section	.nv.info._ZN7cutlass13device_kernelIN5flash22FlashAttnBwdPreprocessIN4cute5tupleIJNS3_1CILi64EEENS5_ILi96EEEEEENS_6half_tEfNS_4arch4Sm90ELb1ELb0EEEEEvNT_6ParamsE,"",@"SHT_CUDA_INFO"
	.sectionflags	@""
	.align	4


	//----- nvinfo : EIATTR_CUDA_API_VERSION
	.align		4
        /*0000*/ 	.byte	0x04, 0x37
        /*0002*/ 	.short	(.L_731 - .L_730)
.L_730:
        /*0004*/ 	.word	0x00000082


	//----- nvinfo : EIATTR_KPARAM_INFO
	.align		4
.L_731:
        /*0008*/ 	.byte	0x04, 0x17
        /*000a*/ 	.short	(.L_733 - .L_732)
.L_732:
        /*000c*/ 	.word	0x00000000
        /*0010*/ 	.short	0x0000
        /*0012*/ 	.short	0x0000
        /*0014*/ 	.byte	0x00, 0xf0, 0xc1, 0x03


	//----- nvinfo : EIATTR_SPARSE_MMA_MASK
	.align		4
.L_733:
        /*0018*/ 	.byte	0x03, 0x50
        /*001a*/ 	.short	0x0000


	//----- nvinfo : EIATTR_MAXREG_COUNT
	.align		4
        /*001c*/ 	.byte	0x03, 0x1b
        /*001e*/ 	.short	0x0080


	//----- nvinfo : EIATTR_MERCURY_ISA_VERSION
	.align		4
        /*0020*/ 	.byte	0x03, 0x5f
        /*0022*/ 	.short	0x0101


	//----- nvinfo : EIATTR_COOP_GROUP_MASK_REGIDS
	.align		4
        /*0024*/ 	.byte	0x04, 0x29
        /*0026*/ 	.short	(.L_735 - .L_734)


	//   ....[0]....
.L_734:
        /*0028*/ 	.word	0xffffffff


	//   ....[1]....
        /*002c*/ 	.word	0xffffffff


	//----- nvinfo : EIATTR_COOP_GROUP_INSTR_OFFSETS
	.align		4
.L_735:
        /*0030*/ 	.byte	0x04, 0x28
        /*0032*/ 	.short	(.L_737 - .L_736)


	//   ....[0]....
.L_736:
        /*0034*/ 	.word	0x00000cf0


	//   ....[1]....
        /*0038*/ 	.word	0x00000d10


	//----- nvinfo : EIATTR_EXIT_INSTR_OFFSETS
	.align		4
.L_737:
        /*003c*/ 	.byte	0x04, 0x1c
        /*003e*/ 	.short	(.L_739 - .L_738)


	//   ....[0]....
.L_738:
        /*0040*/ 	.word	0x00001260


	//   ....[1]....
        /*0044*/ 	.word	0x000012e0


	//----- nvinfo : EIATTR_MAX_THREADS
	.align		4
.L_739:
        /*0048*/ 	.byte	0x04, 0x05
        /*004a*/ 	.short	(.L_741 - .L_740)
.L_740:
        /*004c*/ 	.word	0x00000100
        /*0050*/ 	.word	0x00000001
        /*0054*/ 	.word	0x00000001


	//----- nvinfo : EIATTR_CRS_STACK_SIZE
	.align		4
.L_741:
        /*0058*/ 	.byte	0x04, 0x1e
        /*005a*/ 	.short	(.L_743 - .L_742)
.L_742:
        /*005c*/ 	.word	0x00000000


	//----- nvinfo : EIATTR_CBANK_PARAM_SIZE
	.align		4
.L_743:
        /*0060*/ 	.byte	0x03, 0x19
        /*0062*/ 	.short	0x00f0


	//----- nvinfo : EIATTR_PARAM_CBANK
	.align		4
        /*0064*/ 	.byte	0x04, 0x0a
        /*0066*/ 	.short	(.L_745 - .L_744)
	.align		4
.L_744:
        /*0068*/ 	.word	index@(.nv.constant0._ZN7cutlass13device_kernelIN5flash22FlashAttnBwdPreprocessIN4cute5tupleIJNS3_1CILi64EEENS5_ILi96EEEEEENS_6half_tEfNS_4arch4Sm90ELb1ELb0EEEEEvNT_6ParamsE)
        /*006c*/ 	.short	0x0210
        /*006e*/ 	.short	0x00f0


	//----- nvinfo : EIATTR_SW_WAR
	.align		4
.L_745:
        /*0070*/ 	.byte	0x04, 0x36
        /*0072*/ 	.short	(.L_747 - .L_746)
.L_746:
        /*0074*/ 	.word	0x00000008
.L_747:


//--------------------- .nv.info._ZN7cutlass13device_kernelIN5flash11enable_sm90INS1_16FlashAttnBwdSm90INS1_25CollectiveMainloopBwdSm90ILi2ELi2ELi2EN4cute5tupleIJNS5_1CILi1EEES8_S8_EEENS6_IJNS7_ILi64EEENS7_ILi128EEENS7_ILi96EEEEEENS_6half_tEfNS_4arch4Sm90ELb1ELb0ELb1ELb1ELb0ELb1ELb0ELb0ELi2ELi1ELi2ELi1ELb1EEENS1_21CollectiveEpilogueBwdISD_SE_SG_Li256ELb1ELb0ELi1EEENS1_25SingleTileBwdLPTSchedulerILb1ELi128ELb0EEEEEEEEEvNT_6ParamsE --------------------------
	.section	.nv.info._ZN7cutlass13device_kernelIN5flash11enable_sm90INS1_16FlashAttnBwdSm90INS1_25CollectiveMainloopBwdSm90ILi2ELi2ELi2EN4cute5tupleIJNS5_1CILi1EEES8_S8_EEENS6_IJNS7_ILi64EEENS7_ILi128EEENS7_ILi96EEEEEENS_6half_tEfNS_4arch4Sm90ELb1ELb0ELb1ELb1ELb0ELb1ELb0ELb0ELi2ELi1ELi2ELi1ELb1EEENS1_21CollectiveEpilogueBwdISD_SE_SG_Li256ELb1ELb0ELi1EEENS1_25SingleTileBwdLPTSchedulerILb1ELi128ELb0EEEEEEEEEvNT_6ParamsE,"",@"SHT_CUDA_INFO"
	.sectionflags	@""
	.align	4


	//----- nvinfo : EIATTR_CUDA_API_VERSION
	.align		4
        /*0000*/ 	.byte	0x04, 0x37
        /*0002*/ 	.short	(.L_749 - .L_748)
.L_748:
        /*0004*/ 	.word	0x00000082


	//----- nvinfo : EIATTR_KPARAM_INFO
	.align		4
.L_749:
        /*0008*/ 	.byte	0x04, 0x17
        /*000a*/ 	.short	(.L_751 - .L_750)
.L_750:
        /*000c*/ 	.word	0x00000000
        /*0010*/ 	.short	0x0000
        /*0012*/ 	.short	0x0070
        /*0014*/ 	.byte	0x00, 0xf0, 0x01, 0x1a


	//----- nvinfo : EIATTR_SPARSE_MMA_MASK
	.align		4
.L_751:
        /*0018*/ 	.byte	0x03, 0x50
        /*001a*/ 	.short	0x0000


	//----- nvinfo : EIATTR_MAXREG_COUNT
	.align		4
        /*001c*/ 	.byte	0x03, 0x1b
        /*001e*/ 	.short	0x00a8


	//----- nvinfo : EIATTR_NUM_BARRIERS
	.align		4
        /*0020*/ 	.byte	0x02, 0x4c
        /*0022*/ 	.byte	0x10
	.zero		1


	//----- nvinfo : EIATTR_EXTERNS
	.align		4
        /*0024*/ 	.byte	0x04, 0x0f
        /*0026*/ 	.short	(.L_753 - .L_752)


	//   ....[0]....
	.align		4
.L_752:
        /*0028*/ 	.word	index@(__assertfail)


	//----- nvinfo : EIATTR_ANNOTATIONS
	.align		4
.L_753:
        /*002c*/ 	.byte	0x04, 0x55
        /*002e*/ 	.short	(.L_755 - .L_754)


	//   ....[0]....
.L_754:
        /*0030*/ 	.word	0x00000001
        /*0034*/ 	.byte	0x50, 0x94, 0x00, 0x00, 0x01, 0x00, 0x00, 0x00, 0x80, 0x98, 0x00, 0x00, 0x01, 0x00, 0x00, 0x00
        /*0044*/ 	.byte	0xa0, 0xa5, 0x00, 0x00, 0x01, 0x00, 0x00, 0x00, 0xc0, 0xa5, 0x00, 0x00, 0x01, 0x00, 0x00, 0x00
        /*0054*/ 	.byte	0xa0, 0xa9, 0x00, 0x00


	//----- nvinfo : EIATTR_MERCURY_ISA_VERSION
	.align		4
.L_755:
        /*0058*/ 	.byte	0x03, 0x5f
        /*005a*/ 	.short	0x0101


	//----- nvinfo : EIATTR_INT_WARP_WIDE_INSTR_OFFSETS
	.align		4
        /*005c*/ 	.byte	0x04, 0x31
        /*005e*/ 	.short	(.L_757 - .L_756)


	//   ....[0]....
.L_756:
        /*0060*/ 	.word	0x00000190


	//   ....[1]....
        /*0064*/ 	.word	0x000001c0


	//----- nvinfo : EIATTR_COOP_GROUP_MASK_REGIDS
	.align		4
.L_757:
        /*0068*/ 	.byte	0x04, 0x29
        /*006a*/ 	.short	(.L_759 - .L_758)


	//   ....[0]....
.L_758:
        /*006c*/ 	.word	0xffffffff


	//   ....[1]....
        /*0070*/ 	.word	0xffffffff


	//   ....[2]....
        /*0074*/ 	.word	0xffffffff


	//   ....[3]....
        /*0078*/ 	.word	0xffffffff


	//   ....[4]....
        /*007c*/ 	.word	0xffffffff


	//   ....[5]....
        /*0080*/ 	.word	0xffffffff


	//   ....[6]....
        /*0084*/ 	.word	0xffffffff


	//   ....[7]....
        /*0088*/ 	.word	0x0500000f


	//----- nvinfo : EIATTR_COOP_GROUP_INSTR_OFFSETS
	.align		4
.L_759:
        /*008c*/ 	.byte	0x04, 0x28
        /*008e*/ 	.short	(.L_761 - .L_760)


	//   ....[0]....
.L_760:
        /*0090*/ 	.word	0x00000070


	//   ....[1]....
        /*0094*/ 	.word	0x000001a0


	//   ....[2]....
        /*0098*/ 	.word	0x000001f0


	//   ....[3]....
        /*009c*/ 	.word	0x000003e0


	//   ....[4]....
        /*00a0*/ 	.word	0x00000630


	//   ....[5]....
        /*00a4*/ 	.word	0x00001710


	//   ....[6]....
        /*00a8*/ 	.word	0x00006ed0


	//   ....[7]....
        /*00ac*/ 	.word	0x0000b2e0


	//----- nvinfo : EIATTR_REG_RECONFIG
	.align		4
.L_761:
        /*00b0*/ 	.byte	0x01, 0x54
	.zero		2


	//----- nvinfo : EIATTR_SYSCALL_OFFSETS
	.align		4
        /*00b4*/ 	.byte	0x04, 0x46
        /*00b6*/ 	.short	(.L_763 - .L_762)


	//   ....[0]....
.L_762:
        /*00b8*/ 	.word	0x00001370


	//   ....[1]....
        /*00bc*/ 	.word	0x00001460


	//   ....[2]....
        /*00c0*/ 	.word	0x000015c0


	//   ....[3]....
        /*00c4*/ 	.word	0x000016b0


	//   ....[4]....
        /*00c8*/ 	.word	0x00001930


	//----- nvinfo : EIATTR_MBARRIER_INSTR_OFFSETS
	.align		4
.L_763:
        /*00cc*/ 	.byte	0x04, 0x39
        /*00ce*/ 	.short	(.L_765 - .L_764)


	//   ....[0]....
.L_764:
        /*00d0*/ 	.word	0x00000290
        /*00d4*/ 	.word	0x000000ff
        /*00d8*/ 	.word	0x00026800
        /*00dc*/ 	.short	0x0100
        /*00de*/ 	.byte	0x06
	.zero		1


	//   ....[1]....
        /*00e0*/ 	.word	0x00000390
        /*00e4*/ 	.word	0x000000ff
        /*00e8*/ 	.word	0x00026810
        /*00ec*/ 	.short	0x0100
        /*00ee*/ 	.byte	0x08
	.zero		1


	//   ....[2]....
        /*00f0*/ 	.word	0x000003a0
        /*00f4*/ 	.word	0x000000ff
        /*00f8*/ 	.word	0x00026820
        /*00fc*/ 	.short	0x0100
        /*00fe*/ 	.byte	0x08
	.zero		1


	//   ....[3]....
        /*0100*/ 	.word	0x000003b0
        /*0104*/ 	.word	0x000000ff
        /*0108*/ 	.word	0x00026818
        /*010c*/ 	.short	0x0100
        /*010e*/ 	.byte	0x08
	.zero		1


	//   ....[4]....
        /*0110*/ 	.word	0x000003c0
        /*0114*/ 	.word	0x000000ff
        /*0118*/ 	.word	0x00026828
        /*011c*/ 	.short	0x0100
        /*011e*/ 	.byte	0x08
	.zero		1


	//   ....[5]....
        /*0120*/ 	.word	0x000004f0
        /*0124*/ 	.word	0x000000ff
        /*0128*/ 	.word	0x00026830
        /*012c*/ 	.short	0x0100
        /*012e*/ 	.byte	0x08
	.zero		1


	//   ....[6]....
        /*0130*/ 	.word	0x00000500
        /*0134*/ 	.word	0x000000ff
        /*0138*/ 	.word	0x00026840
        /*013c*/ 	.short	0x0100
        /*013e*/ 	.byte	0x08
	.zero		1


	//   ....[7]....
        /*0140*/ 	.word	0x00000510
        /*0144*/ 	.word	0x000000ff
        /*0148*/ 	.word	0x00026838
        /*014c*/ 	.short	0x0100
        /*014e*/ 	.byte	0x08
	.zero		1


	//   ....[8]....
        /*0150*/ 	.word	0x00000520
        /*0154*/ 	.word	0x000000ff
        /*0158*/ 	.word	0x00026848
        /*015c*/ 	.short	0x0100
        /*015e*/ 	.byte	0x08
	.zero		1


	//   ....[9]....
        /*0160*/ 	.word	0x00001750
        /*0164*/ 	.word	0x000000eb
        /*0168*/ 	.word	0x00026800
        /*016c*/ 	.short	0x010a
        /*016e*/ 	.byte	0x3f
	.zero		1


	//   ....[10]....
        /*0170*/ 	.word	0x000017f0
        /*0174*/ 	.word	0x000000eb
        /*0178*/ 	.word	0x00026800
        /*017c*/ 	.short	0x010a
        /*017e*/ 	.byte	0x3f
	.zero		1


	//   ....[11]....
        /*0180*/ 	.word	0x00002160
        /*0184*/ 	.word	0x000000ff
        /*0188*/ 	.word	0x00026810
        /*018c*/ 	.short	0x010a
        /*018e*/ 	.byte	0x07
	.zero		1


	//   ....[12]....
        /*0190*/ 	.word	0x000021a0
        /*0194*/ 	.word	0x000000ff
        /*0198*/ 	.word	0x00026810
        /*019c*/ 	.short	0x010a
        /*019e*/ 	.byte	0x07
	.zero		1


	//   ....[13]....
        /*01a0*/ 	.word	0x000025e0
        /*01a4*/ 	.word	0x000000ff
        /*01a8*/ 	.word	0x00026830
        /*01ac*/ 	.short	0x010a
        /*01ae*/ 	.byte	0x07
	.zero		1


	//   ....[14]....
        /*01b0*/ 	.word	0x00002910
        /*01b4*/ 	.word	0x000000ff
        /*01b8*/ 	.word	0x00026830
        /*01bc*/ 	.short	0x010a
        /*01be*/ 	.byte	0x07
	.zero		1


	//   ....[15]....
        /*01c0*/ 	.word	0x00004c40
        /*01c4*/ 	.word	0x000000ff
        /*01c8*/ 	.word	0x00000000
        /*01cc*/ 	.short	0x0101
        /*01ce*/ 	.byte	0x08
	.zero		1


	//   ....[16]....
        /*01d0*/ 	.word	0x00004f20
        /*01d4*/ 	.word	0x000000ff
        /*01d8*/ 	.word	0x00000000
        /*01dc*/ 	.short	0x0101
        /*01de*/ 	.byte	0x07
	.zero		1


	//   ....[17]....
        /*01e0*/ 	.word	0x00009020
        /*01e4*/ 	.word	0x0000000f
        /*01e8*/ 	.word	0x00026820
        /*01ec*/ 	.short	0x010a
        /*01ee*/ 	.byte	0x3f
	.zero		1


	//   ....[18]....
        /*01f0*/ 	.word	0x000098e0
        /*01f4*/ 	.word	0x0000000f
        /*01f8*/ 	.word	0x00026840
        /*01fc*/ 	.short	0x010a
        /*01fe*/ 	.byte	0x3f
	.zero		1


	//   ....[19]....
        /*0200*/ 	.word	0x00009c20
        /*0204*/ 	.word	0x0000000f
        /*0208*/ 	.word	0x00026828
        /*020c*/ 	.short	0x010a
        /*020e*/ 	.byte	0x3f
	.zero		1


	//   ....[20]....
        /*0210*/ 	.word	0x00009f60
        /*0214*/ 	.word	0x0000000f
        /*0218*/ 	.word	0x00026848
        /*021c*/ 	.short	0x010a
        /*021e*/ 	.byte	0x3f
	.zero		1


	//   ....[21]....
        /*0220*/ 	.word	0x0000a240
        /*0224*/ 	.word	0x0000000f
        /*0228*/ 	.word	0x00026820
        /*022c*/ 	.short	0x010a
        /*022e*/ 	.byte	0x3f
	.zero		1


	//   ....[22]....
        /*0230*/ 	.word	0x0000a5f0
        /*0234*/ 	.word	0x0000000f
        /*0238*/ 	.word	0x00026840
        /*023c*/ 	.short	0x010a
        /*023e*/ 	.byte	0x3f
	.zero		1


	//   ....[23]....
        /*0240*/ 	.word	0x0000a900
        /*0244*/ 	.word	0x0000000f
        /*0248*/ 	.word	0x00026828
        /*024c*/ 	.short	0x010a
        /*024e*/ 	.byte	0x3f
	.zero		1


	//   ....[24]....
        /*0250*/ 	.word	0x0000ac80
        /*0254*/ 	.word	0x00000003
        /*0258*/ 	.word	0x00026840
        /*025c*/ 	.short	0x010a
        /*025e*/ 	.byte	0x3f
	.zero		1


	//   ....[25]....
        /*0260*/ 	.word	0x0000b150
        /*0264*/ 	.word	0x00000007
        /*0268*/ 	.word	0x00000000
        /*026c*/ 	.short	0x010a
        /*026e*/ 	.byte	0x3f
	.zero		1


	//   ....[26]....
        /*0270*/ 	.word	0x0000b1a0
        /*0274*/ 	.word	0x00000003
        /*0278*/ 	.word	0x00000000
        /*027c*/ 	.short	0x010a
        /*027e*/ 	.byte	0x3f
	.zero		1


	//   ....[27]....
        /*0280*/ 	.word	0x0000b200
        /*0284*/ 	.word	0x00000005
        /*0288*/ 	.word	0x00000000
        /*028c*/ 	.short	0x010a
        /*028e*/ 	.byte	0x3f
	.zero		1


	//   ....[28]....
        /*0290*/ 	.word	0x0000b230
        /*0294*/ 	.word	0x00000003
        /*0298*/ 	.word	0x00000000
        /*029c*/ 	.short	0x010a
        /*029e*/ 	.byte	0x3f
	.zero		1


	//   ....[29]....
        /*02a0*/ 	.word	0x0000b310
        /*02a4*/ 	.word	0x000000eb
        /*02a8*/ 	.word	0x00026800
        /*02ac*/ 	.short	0x010a
        /*02ae*/ 	.byte	0x3f
	.zero		1


	//   ....[30]....
        /*02b0*/ 	.word	0x0000b370
        /*02b4*/ 	.word	0x00000005
        /*02b8*/ 	.word	0x00026810
        /*02bc*/ 	.short	0x010a
        /*02be*/ 	.byte	0x3f
	.zero		1


	//   ....[31]....
        /*02c0*/ 	.word	0x0000b3d0
        /*02c4*/ 	.word	0x00000079
        /*02c8*/ 	.word	0x00026830
        /*02cc*/ 	.short	0x010a
        /*02ce*/ 	.byte	0x3f
	.zero		1


	//   ....[32]....
        /*02d0*/ 	.word	0x0000b420
        /*02d4*/ 	.word	0x0000000f
        /*02d8*/ 	.word	0x00026820
        /*02dc*/ 	.short	0x010a
        /*02de*/ 	.byte	0x3f
	.zero		1


	//   ....[33]....
        /*02e0*/ 	.word	0x0000b470
        /*02e4*/ 	.word	0x0000000f
        /*02e8*/ 	.word	0x00026840
        /*02ec*/ 	.short	0x010a
        /*02ee*/ 	.byte	0x3f
	.zero		1


	//   ....[34]....
        /*02f0*/ 	.word	0x0000b4c0
        /*02f4*/ 	.word	0x0000000f
        /*02f8*/ 	.word	0x00026828
        /*02fc*/ 	.short	0x010a
        /*02fe*/ 	.byte	0x3f
	.zero		1


	//   ....[35]....
        /*0300*/ 	.word	0x0000b510
        /*0304*/ 	.word	0x0000000f
        /*0308*/ 	.word	0x00026848
        /*030c*/ 	.short	0x010a
        /*030e*/ 	.byte	0x3f
	.zero		1


	//   ....[36]....
        /*0310*/ 	.word	0x0000b570
        /*0314*/ 	.word	0x0000000f
        /*0318*/ 	.word	0x00026820
        /*031c*/ 	.short	0x010a
        /*031e*/ 	.byte	0x3f
	.zero		1


	//   ....[37]....
        /*0320*/ 	.word	0x0000b5c0
        /*0324*/ 	.word	0x0000000f
        /*0328*/ 	.word	0x00026840
        /*032c*/ 	.short	0x010a
        /*032e*/ 	.byte	0x3f
	.zero		1


	//   ....[38]....
        /*0330*/ 	.word	0x0000b610
        /*0334*/ 	.word	0x0000000f
        /*0338*/ 	.word	0x00026828
        /*033c*/ 	.short	0x010a
        /*033e*/ 	.byte	0x3f
	.zero		1


	//   ....[39]....
        /*0340*/ 	.word	0x0000b660
        /*0344*/ 	.word	0x00000003
        /*0348*/ 	.word	0x00026840
        /*034c*/ 	.short	0x010a
        /*034e*/ 	.byte	0x3f
	.zero		1


	//   ....[40]....
        /*0350*/ 	.word	0x0000b730
        /*0354*/ 	.word	0x00000007
        /*0358*/ 	.word	0x00000000
        /*035c*/ 	.short	0x010a
        /*035e*/ 	.byte	0x3f
	.zero		1


	//   ....[41]....
        /*0360*/ 	.word	0x0000b780
        /*0364*/ 	.word	0x00000003
        /*0368*/ 	.word	0x00000000
        /*036c*/ 	.short	0x010a
        /*036e*/ 	.byte	0x3f
	.zero		1


	//   ....[42]....
        /*0370*/ 	.word	0x0000b7d0
        /*0374*/ 	.word	0x00000005
        /*0378*/ 	.word	0x00000000
        /*037c*/ 	.short	0x010a
        /*037e*/ 	.byte	0x3f
	.zero		1


	//----- nvinfo : EIATTR_NUM_MBARRIERS
	.align		4
.L_765:
        /*0380*/ 	.byte	0x03, 0x38
        /*0382*/ 	.short	0x0009


	//----- nvinfo : EIATTR_EXIT_INSTR_OFFSETS
	.align		4
        /*0384*/ 	.byte	0x04, 0x1c
        /*0386*/ 	.short	(.L_767 - .L_766)


	//   ....[0]....
.L_766:
        /*0388*/ 	.word	0x0000b280


	//----- nvinfo : EIATTR_MAX_THREADS
	.align		4
.L_767:
        /*038c*/ 	.byte	0x04, 0x05
        /*038e*/ 	.short	(.L_769 - .L_768)
.L_768:
        /*0390*/ 	.word	0x00000180
        /*0394*/ 	.word	0x00000001
        /*0398*/ 	.word	0x00000001


	//----- nvinfo : EIATTR_CRS_STACK_SIZE
	.align		4
.L_769:
        /*039c*/ 	.byte	0x04, 0x1e
        /*039e*/ 	.short	(.L_771 - .L_770)
.L_770:
        /*03a0*/ 	.word	0x00000000


	//----- nvinfo : EIATTR_CBANK_PARAM_SIZE
	.align		4
.L_771:
        /*03a4*/ 	.byte	0x03, 0x19
        /*03a6*/ 	.short	0x06f0


	//----- nvinfo : EIATTR_PARAM_CBANK
	.align		4
        /*03a8*/ 	.byte	0x04, 0x0a
        /*03aa*/ 	.short	(.L_773 - .L_772)
	.align		4
.L_772:
        /*03ac*/ 	.word	index@(.nv.constant0._ZN7cutlass13device_kernelIN5flash11enable_sm90INS1_16FlashAttnBwdSm90INS1_25CollectiveMainloopBwdSm90ILi2ELi2ELi2EN4cute5tupleIJNS5_1CILi1EEES8_S8_EEENS6_IJNS7_ILi64EEENS7_ILi128EEENS7_ILi96EEEEEENS_6half_tEfNS_4arch4Sm90ELb1ELb0ELb1ELb1ELb0ELb1ELb0ELb0ELi2ELi1ELi2ELi1ELb1EEENS1_21CollectiveEpilogueBwdISD_SE_SG_Li256ELb1ELb0ELi1EEENS1_25SingleTileBwdLPTSchedulerILb1ELi128ELb0EEEEEEEEEvNT_6ParamsE)
        /*03b0*/ 	.short	0x0210
        /*03b2*/ 	.short	0x06f0


	//----- nvinfo : EIATTR_SW_WAR
	.align		4
.L_773:
        /*03b4*/ 	.byte	0x04, 0x36
        /*03b6*/ 	.short	(.L_775 - .L_774)
.L_774:
        /*03b8*/ 	.word	0x00000008
.L_775:


//--------------------- .nv.info._ZN7cutlass13device_kernelIN5flash11enable_sm90INS1_16FlashAttnBwdSm90INS1_25CollectiveMainloopBwdSm90ILi2ELi2ELi2EN4cute5tupleIJNS5_1CILi1EEES8_S8_EEENS6_IJNS7_ILi64EEENS7_ILi128EEENS7_ILi96EEEEEENS_6half_tEfNS_4arch4Sm90ELb1ELb0ELb1ELb1ELb1ELb1ELb0ELb0ELi2ELi1ELi2ELi1ELb1EEENS1_21CollectiveEpilogueBwdISD_SE_SG_Li256ELb1ELb0ELi1EEENS1_25SingleTileBwdLPTSchedulerILb1ELi128ELb1EEEEEEEEEvNT_6ParamsE --------------------------
	.section	.nv.info._ZN7cutlass13device_kernelIN5flash11enable_sm90INS1_16FlashAttnBwdSm90INS1_25CollectiveMainloopBwdSm90ILi2ELi2ELi2EN4cute5tupleIJNS5_1CILi1EEES8_S8_EEENS6_IJNS7_ILi64EEENS7_ILi128EEENS7_ILi96EEEEEENS_6half_tEfNS_4arch4Sm90ELb1ELb0ELb1ELb1ELb1ELb1ELb0ELb0ELi2ELi1ELi2ELi1ELb1EEENS1_21CollectiveEpilogueBwdISD_SE_SG_Li256ELb1ELb0ELi1EEENS1_25SingleTileBwdLPTSchedulerILb1ELi128ELb1EEEEEEEEEvNT_6ParamsE,"",@"SHT_CUDA_INFO"
	.sectionflags	@""
	.align	4


	//----- nvinfo : EIATTR_CUDA_API_VERSION
	.align		4
        /*0000*/ 	.byte	0x04, 0x37
        /*0002*/ 	.short	(.L_777 - .L_776)
.L_776:
        /*0004*/ 	.word	0x00000082


	//----- nvinfo : EIATTR_KPARAM_INFO
	.align		4
.L_777:
        /*0008*/ 	.byte	0x04, 0x17
        /*000a*/ 	.short	(.L_779 - .L_778)
.L_778:
        /*000c*/ 	.word	0x00000000
        /*0010*/ 	.short	0x0000
        /*0012*/ 	.short	0x0070
        /*0014*/ 	.byte	0x00, 0xf0, 0x01, 0x1a


	//----- nvinfo : EIATTR_SPARSE_MMA_MASK
	.align		4
.L_779:
        /*0018*/ 	.byte	0x03, 0x50
        /*001a*/ 	.short	0x0000


	//----- nvinfo : EIATTR_MAXREG_COUNT
	.align		4
        /*001c*/ 	.byte	0x03, 0x1b
        /*001e*/ 	.short	0x00a8


	//----- nvinfo : EIATTR_NUM_BARRIERS
	.align		4
        /*0020*/ 	.byte	0x02, 0x4c
        /*0022*/ 	.byte	0x10
	.zero		1


	//----- nvinfo : EIATTR_EXTERNS
	.align		4
        /*0024*/ 	.byte	0x04, 0x0f
        /*0026*/ 	.short	(.L_781 - .L_780)


	//   ....[0]....
	.align		4
.L_780:
        /*0028*/ 	.word	index@(__assertfail)


	//----- nvinfo : EIATTR_ANNOTATIONS
	.align		4
.L_781:
        /*002c*/ 	.byte	0x04, 0x55
        /*002e*/ 	.short	(.L_783 - .L_782)


	//   ....[0]....
.L_782:
        /*0030*/ 	.word	0x00000001
        /*0034*/ 	.byte	0x60, 0x9d, 0x00, 0x00, 0x01, 0x00, 0x00, 0x00, 0x90, 0xa1, 0x00, 0x00, 0x01, 0x00, 0x00, 0x00
        /*0044*/ 	.byte	0xb0, 0xae, 0x00, 0x00, 0x01, 0x00, 0x00, 0x00, 0xd0, 0xae, 0x00, 0x00, 0x01, 0x00, 0x00, 0x00
        /*0054*/ 	.byte	0xb0, 0xb2, 0x00, 0x00


	//----- nvinfo : EIATTR_MERCURY_ISA_VERSION
	.align		4
.L_783:
        /*0058*/ 	.byte	0x03, 0x5f
        /*005a*/ 	.short	0x0101


	//----- nvinfo : EIATTR_INT_WARP_WIDE_INSTR_OFFSETS
	.align		4
        /*005c*/ 	.byte	0x04, 0x31
        /*005e*/ 	.short	(.L_785 - .L_784)


	//   ....[0]....
.L_784:
        /*0060*/ 	.word	0x00000190


	//   ....[1]....
        /*0064*/ 	.word	0x000001c0


	//   ....[2]....
        /*0068*/ 	.word	0x000080a0


	//   ....[3]....
        /*006c*/ 	.word	0x00008750


	//   ....[4]....
        /*0070*/ 	.word	0x00008c70


	//----- nvinfo : EIATTR_COOP_GROUP_MASK_REGIDS
	.align		4
.L_785:
        /*0074*/ 	.byte	0x04, 0x29
        /*0076*/ 	.short	(.L_787 - .L_786)


	//   ....[0]....
.L_786:
        /*0078*/ 	.word	0xffffffff


	//   ....[1]....
        /*007c*/ 	.word	0xffffffff


	//   ....[2]....
        /*0080*/ 	.word	0xffffffff


	//   ....[3]....
        /*0084*/ 	.word	0xffffffff


	//   ....[4]....
        /*0088*/ 	.word	0xffffffff


	//   ....[5]....
        /*008c*/ 	.word	0xffffffff


	//   ....[6]....
        /*0090*/ 	.word	0xffffffff


	//   ....[7]....
        /*0094*/ 	.word	0xffffffff


	//   ....[8]....
        /*0098*/ 	.word	0xffffffff


	//   ....[9]....
        /*009c*/ 	.word	0xffffffff


	//   ....[10]....
        /*00a0*/ 	.word	0xffffffff


	//   ....[11]....
        /*00a4*/ 	.word	0xffffffff


	//   ....[12]....
        /*00a8*/ 	.word	0xffffffff


	//   ....[13]....
        /*00ac*/ 	.word	0x0500000f


	//   ....[14]....
        /*00b0*/ 	.word	0x0500000f


	//   ....[15]....
        /*00b4*/ 	.word	0x0500000f


	//   ....[16]....
        /*00b8*/ 	.word	0x0500000f


	//----- nvinfo : EIATTR_COOP_GROUP_INSTR_OFFSETS
	.align		4
.L_787:
        /*00bc*/ 	.byte	0x04, 0x28
        /*00be*/ 	.short	(.L_789 - .L_788)


	//   ....[0]....
.L_788:
        /*00c0*/ 	.word	0x00000070


	//   ....[1]....
        /*00c4*/ 	.word	0x000001a0


	//   ....[2]....
        /*00c8*/ 	.word	0x000001f0


	//   ....[3]....
        /*00cc*/ 	.word	0x000003e0


	//   ....[4]....
        /*00d0*/ 	.word	0x00000630


	//   ....[5]....
        /*00d4*/ 	.word	0x00001730


	//   ....[6]....
        /*00d8*/ 	.word	0x00006ef0


	//   ....[7]....
        /*00dc*/ 	.word	0x00007ca0


	//   ....[8]....
        /*00e0*/ 	.word	0x00007fd0


	//   ....[9]....
        /*00e4*/ 	.word	0x000083d0


	//   ....[10]....
        /*00e8*/ 	.word	0x00008680


	//   ....[11]....
        /*00ec*/ 	.word	0x00008930


	//   ....[12]....
        /*00f0*/ 	.word	0x00008ba0


	//   ....[13]....
        /*00f4*/ 	.word	0x0000bbf0


	//   ....[14]....
        /*00f8*/ 	.word	0x0000bd60


	//   ....[15]....
        /*00fc*/ 	.word	0x0000bdd0


	//   ....[16]....
        /*0100*/ 	.word	0x0000be40


	//----- nvinfo : EIATTR_REG_RECONFIG
	.align		4
.L_789:
        /*0104*/ 	.byte	0x01, 0x54
	.zero		2


	//----- nvinfo : EIATTR_SYSCALL_OFFSETS
	.align		4
        /*0108*/ 	.byte	0x04, 0x46
        /*010a*/ 	.short	(.L_791 - .L_790)


	//   ....[0]....
.L_790:
        /*010c*/ 	.word	0x00001390


	//   ....[1]....
        /*0110*/ 	.word	0x00001480


	//   ....[2]....
        /*0114*/ 	.word	0x000015e0


	//   ....[3]....
        /*0118*/ 	.word	0x000016d0


	//   ....[4]....
        /*011c*/ 	.word	0x00001950


	//----- nvinfo : EIATTR_MBARRIER_INSTR_OFFSETS
	.align		4
.L_791:
        /*0120*/ 	.byte	0x04, 0x39
        /*0122*/ 	.short	(.L_793 - .L_792)


	//   ....[0]....
.L_792:
        /*0124*/ 	.word	0x00000290
        /*0128*/ 	.word	0x000000ff
        /*012c*/ 	.word	0x00026800
        /*0130*/ 	.short	0x0100
        /*0132*/ 	.byte	0x06
	.zero		1


	//   ....[1]....
        /*0134*/ 	.word	0x00000390
        /*0138*/ 	.word	0x000000ff
        /*013c*/ 	.word	0x00026810
        /*0140*/ 	.short	0x0100
        /*0142*/ 	.byte	0x08
	.zero		1


	//   ....[2]....
        /*0144*/ 	.word	0x000003a0
        /*0148*/ 	.word	0x000000ff
        /*014c*/ 	.word	0x00026820
        /*0150*/ 	.short	0x0100
        /*0152*/ 	.byte	0x08
	.zero		1


	//   ....[3]....
        /*0154*/ 	.word	0x000003b0
        /*0158*/ 	.word	0x000000ff
        /*015c*/ 	.word	0x00026818
        /*0160*/ 	.short	0x0100
        /*0162*/ 	.byte	0x08
	.zero		1


	//   ....[4]....
        /*0164*/ 	.word	0x000003c0
        /*0168*/ 	.word	0x000000ff
        /*016c*/ 	.word	0x00026828
        /*0170*/ 	.short	0x0100
        /*0172*/ 	.byte	0x08
	.zero		1


	//   ....[5]....
        /*0174*/ 	.word	0x000004f0
        /*0178*/ 	.word	0x000000ff
        /*017c*/ 	.word	0x00026830
        /*0180*/ 	.short	0x0100
        /*0182*/ 	.byte	0x08
	.zero		1


	//   ....[6]....
        /*0184*/ 	.word	0x00000500
        /*0188*/ 	.word	0x000000ff
        /*018c*/ 	.word	0x00026840
        /*0190*/ 	.short	0x0100
        /*0192*/ 	.byte	0x08
	.zero		1


	//   ....[7]....
        /*0194*/ 	.word	0x00000510
        /*0198*/ 	.word	0x000000ff
        /*019c*/ 	.word	0x00026838
        /*01a0*/ 	.short	0x0100
        /*01a2*/ 	.byte	0x08
	.zero		1


	//   ....[8]....
        /*01a4*/ 	.word	0x00000520
        /*01a8*/ 	.word	0x000000ff
        /*01ac*/ 	.word	0x00026848
        /*01b0*/ 	.short	0x0100
        /*01b2*/ 	.byte	0x08
	.zero		1


	//   ....[9]....
        /*01b4*/ 	.word	0x00001770
        /*01b8*/ 	.word	0x000000eb
        /*01bc*/ 	.word	0x00026800
        /*01c0*/ 	.short	0x010a
        /*01c2*/ 	.byte	0x3f
	.zero		1


	//   ....[10]....
        /*01c4*/ 	.word	0x00001810
        /*01c8*/ 	.word	0x000000eb
        /*01cc*/ 	.word	0x00026800
        /*01d0*/ 	.short	0x010a
        /*01d2*/ 	.byte	0x3f
	.zero		1


	//   ....[11]....
        /*01d4*/ 	.word	0x00002180
        /*01d8*/ 	.word	0x000000ff
        /*01dc*/ 	.word	0x00026810
        /*01e0*/ 	.short	0x010a
        /*01e2*/ 	.byte	0x07
	.zero		1


	//   ....[12]....
        /*01e4*/ 	.word	0x000021c0
        /*01e8*/ 	.word	0x000000ff
        /*01ec*/ 	.word	0x00026810
        /*01f0*/ 	.short	0x010a
        /*01f2*/ 	.byte	0x07
	.zero		1


	//   ....[13]....
        /*01f4*/ 	.word	0x00002600
        /*01f8*/ 	.word	0x000000ff
        /*01fc*/ 	.word	0x00026830
        /*0200*/ 	.short	0x010a
        /*0202*/ 	.byte	0x07
	.zero		1


	//   ....[14]....
        /*0204*/ 	.word	0x00002930
        /*0208*/ 	.word	0x000000ff
        /*020c*/ 	.word	0x00026830
        /*0210*/ 	.short	0x010a
        /*0212*/ 	.byte	0x07
	.zero		1


	//   ....[15]....
        /*0214*/ 	.word	0x00004c60
        /*0218*/ 	.word	0x000000ff
        /*021c*/ 	.word	0x00000000
        /*0220*/ 	.short	0x0101
        /*0222*/ 	.byte	0x08
	.zero		1


	//   ....[16]....
        /*0224*/ 	.word	0x00004f40
        /*0228*/ 	.word	0x000000ff
        /*022c*/ 	.word	0x00000000
        /*0230*/ 	.short	0x0101
        /*0232*/ 	.byte	0x07
	.zero		1


	//   ....[17]....
        /*0234*/ 	.word	0x00009930
        /*0238*/ 	.word	0x0000000f
        /*023c*/ 	.word	0x00026820
        /*0240*/ 	.short	0x010a
        /*0242*/ 	.byte	0x3f
	.zero		1


	//   ....[18]....
        /*0244*/ 	.word	0x0000a1f0
        /*0248*/ 	.word	0x0000000f
        /*024c*/ 	.word	0x00026840
        /*0250*/ 	.short	0x010a
        /*0252*/ 	.byte	0x3f
	.zero		1


	//   ....[19]....
        /*0254*/ 	.word	0x0000a530
        /*0258*/ 	.word	0x0000000f
        /*025c*/ 	.word	0x00026828
        /*0260*/ 	.short	0x010a
        /*0262*/ 	.byte	0x3f
	.zero		1


	//   ....[20]....
        /*0264*/ 	.word	0x0000a870
        /*0268*/ 	.word	0x0000000f
        /*026c*/ 	.word	0x00026848
        /*0270*/ 	.short	0x010a
        /*0272*/ 	.byte	0x3f
	.zero		1


	//   ....[21]....
        /*0274*/ 	.word	0x0000ab50
        /*0278*/ 	.word	0x0000000f
        /*027c*/ 	.word	0x00026820
        /*0280*/ 	.short	0x010a
        /*0282*/ 	.byte	0x3f
	.zero		1


	//   ....[22]....
        /*0284*/ 	.word	0x0000af00
        /*0288*/ 	.word	0x0000000f
        /*028c*/ 	.word	0x00026840
        /*0290*/ 	.short	0x010a
        /*0292*/ 	.byte	0x3f
	.zero		1


	//   ....[23]....
        /*0294*/ 	.word	0x0000b210
        /*0298*/ 	.word	0x0000000f
        /*029c*/ 	.word	0x00026828
        /*02a0*/ 	.short	0x010a
        /*02a2*/ 	.byte	0x3f
	.zero		1


	//   ....[24]....
        /*02a4*/ 	.word	0x0000b590
        /*02a8*/ 	.word	0x00000003
        /*02ac*/ 	.word	0x00026840
        /*02b0*/ 	.short	0x010a
        /*02b2*/ 	.byte	0x3f
	.zero		1


	//   ....[25]....
        /*02b4*/ 	.word	0x0000ba60
        /*02b8*/ 	.word	0x00000007
        /*02bc*/ 	.word	0x00000000
        /*02c0*/ 	.short	0x010a
        /*02c2*/ 	.byte	0x3f
	.zero		1


	//   ....[26]....
        /*02c4*/ 	.word	0x0000bab0
        /*02c8*/ 	.word	0x00000003
        /*02cc*/ 	.word	0x00000000
        /*02d0*/ 	.short	0x010a
        /*02d2*/ 	.byte	0x3f
	.zero		1


	//   ....[27]....
        /*02d4*/ 	.word	0x0000bb10
        /*02d8*/ 	.word	0x00000005
        /*02dc*/ 	.word	0x00000000
        /*02e0*/ 	.short	0x010a
        /*02e2*/ 	.byte	0x3f
	.zero		1


	//   ....[28]....
        /*02e4*/ 	.word	0x0000bb40
        /*02e8*/ 	.word	0x00000003
        /*02ec*/ 	.word	0x00000000
        /*02f0*/ 	.short	0x010a
        /*02f2*/ 	.byte	0x3f
	.zero		1


	//   ....[29]....
        /*02f4*/ 	.word	0x0000bc20
        /*02f8*/ 	.word	0x000000eb
        /*02fc*/ 	.word	0x00026800
        /*0300*/ 	.short	0x010a
        /*0302*/ 	.byte	0x3f
	.zero		1


	//   ....[30]....
        /*0304*/ 	.word	0x0000bc80
        /*0308*/ 	.word	0x00000005
        /*030c*/ 	.word	0x00026810
        /*0310*/ 	.short	0x010a
        /*0312*/ 	.byte	0x3f
	.zero		1


	//   ....[31]....
        /*0314*/ 	.word	0x0000bce0
        /*0318*/ 	.word	0x00000079
        /*031c*/ 	.word	0x00026830
        /*0320*/ 	.short	0x010a
        /*0322*/ 	.byte	0x3f
	.zero		1


	//   ....[32]....
        /*0324*/ 	.word	0x0000be80
        /*0328*/ 	.word	0x0000000f
        /*032c*/ 	.word	0x00026820
        /*0330*/ 	.short	0x010a
        /*0332*/ 	.byte	0x3f
	.zero		1


	//   ....[33]....
        /*0334*/ 	.word	0x0000bed0
        /*0338*/ 	.word	0x0000000f
        /*033c*/ 	.word	0x00026840
        /*0340*/ 	.short	0x010a
        /*0342*/ 	.byte	0x3f
	.zero		1


	//   ....[34]....
        /*0344*/ 	.word	0x0000bf20
        /*0348*/ 	.word	0x0000000f
        /*034c*/ 	.word	0x00026828
        /*0350*/ 	.short	0x010a
        /*0352*/ 	.byte	0x3f
	.zero		1


	//   ....[35]....
        /*0354*/ 	.word	0x0000bf70
        /*0358*/ 	.word	0x0000000f
        /*035c*/ 	.word	0x00026848
        /*0360*/ 	.short	0x010a
        /*0362*/ 	.byte	0x3f
	.zero		1


	//   ....[36]....
        /*0364*/ 	.word	0x0000bfd0
        /*0368*/ 	.word	0x0000000f
        /*036c*/ 	.word	0x00026820
        /*0370*/ 	.short	0x010a
        /*0372*/ 	.byte	0x3f
	.zero		1


	//   ....[37]....
        /*0374*/ 	.word	0x0000c020
        /*0378*/ 	.word	0x0000000f
        /*037c*/ 	.word	0x00026840
        /*0380*/ 	.short	0x010a
        /*0382*/ 	.byte	0x3f
	.zero		1


	//   ....[38]....
        /*0384*/ 	.word	0x0000c070
        /*0388*/ 	.word	0x0000000f
        /*038c*/ 	.word	0x00026828
        /*0390*/ 	.short	0x010a
        /*0392*/ 	.byte	0x3f
	.zero		1


	//   ....[39]....
        /*0394*/ 	.word	0x0000c0c0
        /*0398*/ 	.word	0x00000003
        /*039c*/ 	.word	0x00026840
        /*03a0*/ 	.short	0x010a
        /*03a2*/ 	.byte	0x3f
	.zero		1


	//   ....[40]....
        /*03a4*/ 	.word	0x0000c190
        /*03a8*/ 	.word	0x00000007
        /*03ac*/ 	.word	0x00000000
        /*03b0*/ 	.short	0x010a
        /*03b2*/ 	.byte	0x3f
	.zero		1


	//   ....[41]....
        /*03b4*/ 	.word	0x0000c1e0
        /*03b8*/ 	.word	0x00000003
        /*03bc*/ 	.word	0x00000000
        /*03c0*/ 	.short	0x010a
        /*03c2*/ 	.byte	0x3f
	.zero		1


	//   ....[42]....
        /*03c4*/ 	.word	0x0000c230
        /*03c8*/ 	.word	0x00000005
        /*03cc*/ 	.word	0x00000000
        /*03d0*/ 	.short	0x010a
        /*03d2*/ 	.byte	0x3f
	.zero		1


	//----- nvinfo : EIATTR_NUM_MBARRIERS
	.align		4
.L_793:
        /*03d4*/ 	.byte	0x03, 0x38
        /*03d6*/ 	.short	0x0009


	//----- nvinfo : EIATTR_EXIT_INSTR_OFFSETS
	.align		4
        /*03d8*/ 	.byte	0x04, 0x1c
        /*03da*/ 	.short	(.L_795 - .L_794)


	//   ....[0]....
.L_794:
        /*03dc*/ 	.word	0x0000bb90


	//----- nvinfo : EIATTR_MAX_THREADS
	.align		4
.L_795:
        /*03e0*/ 	.byte	0x04, 0x05
        /*03e2*/ 	.short	(.L_797 - .L_796)
.L_796:
        /*03e4*/ 	.word	0x00000180
        /*03e8*/ 	.word	0x00000001
        /*03ec*/ 	.word	0x00000001


	//----- nvinfo : EIATTR_CRS_STACK_SIZE
	.align		4
.L_797:
        /*03f0*/ 	.byte	0x04, 0x1e
        /*03f2*/ 	.short	(.L_799 - .L_798)
.L_798:
        /*03f4*/ 	.word	0x00000000


	//----- nvinfo : EIATTR_CBANK_PARAM_SIZE
	.align		4
.L_799:
        /*03f8*/ 	.byte	0x03, 0x19
        /*03fa*/ 	.short	0x06f0


	//----- nvinfo : EIATTR_PARAM_CBANK
	.align		4
        /*03fc*/ 	.byte	0x04, 0x0a
        /*03fe*/ 	.short	(.L_801 - .L_800)
	.align		4
.L_800:
        /*0400*/ 	.word	index@(.nv.constant0._ZN7cutlass13device_kernelIN5flash11enable_sm90INS1_16FlashAttnBwdSm90INS1_25CollectiveMainloopBwdSm90ILi2ELi2ELi2EN4cute5tupleIJNS5_1CILi1EEES8_S8_EEENS6_IJNS7_ILi64EEENS7_ILi128EEENS7_ILi96EEEEEENS_6half_tEfNS_4arch4Sm90ELb1ELb0ELb1ELb1ELb1ELb1ELb0ELb0ELi2ELi1ELi2ELi1ELb1EEENS1_21CollectiveEpilogueBwdISD_SE_SG_Li256ELb1ELb0ELi1EEENS1_25SingleTileBwdLPTSchedulerILb1ELi128ELb1EEEEEEEEEvNT_6ParamsE)
        /*0404*/ 	.short	0x0210
        /*0406*/ 	.short	0x06f0


	//----- nvinfo : EIATTR_SW_WAR
	.align		4
.L_801:
        /*0408*/ 	.byte	0x04, 0x36
        /*040a*/ 	.short	(.L_803 - .L_802)
.L_802:
        /*040c*/ 	.word	0x00000008
.L_803:


//--------------------- .nv.info._ZN7cutlass13device_kernelIN5flash11enable_sm90INS1_16FlashAttnBwdSm90INS1_25CollectiveMainloopBwdSm90ILi2ELi2ELi2EN4cute5tupleIJNS5_1CILi1EEES8_S8_EEENS6_IJNS7_ILi64EEENS7_ILi128EEENS7_ILi96EEEEEENS_6half_tEfNS_4arch4Sm90ELb1ELb0ELb1ELb1ELb0ELb1ELb0ELb0ELi2ELi1ELi2ELi1ELb1EEENS1_24CollectiveEpilogueBwdGQAISD_fSG_Li256ELb1ELb0EEENS1_25SingleTileBwdLPTSchedulerILb1ELi128ELb0EEEEEEEEEvNT_6ParamsE --------------------------
	.section	.nv.info._ZN7cutlass13device_kernelIN5flash11enable_sm90INS1_16FlashAttnBwdSm90INS1_25CollectiveMainloopBwdSm90ILi2ELi2ELi2EN4cute5tupleIJNS5_1CILi1EEES8_S8_EEENS6_IJNS7_ILi64EEENS7_ILi128EEENS7_ILi96EEEEEENS_6half_tEfNS_4arch4Sm90ELb1ELb0ELb1ELb1ELb0ELb1ELb0ELb0ELi2ELi1ELi2ELi1ELb1EEENS1_24CollectiveEpilogueBwdGQAISD_fSG_Li256ELb1ELb0EEENS1_25SingleTileBwdLPTSchedulerILb1ELi128ELb0EEEEEEEEEvNT_6ParamsE,"",@"SHT_CUDA_INFO"
	.sectionflags	@""
	.align	4


	//----- nvinfo : EIATTR_CUDA_API_VERSION
	.align		4
        /*0000*/ 	.byte	0x04, 0x37
        /*0002*/ 	.short	(.L_805 - .L_804)
.L_804:
        /*0004*/ 	.word	0x00000082


	//----- nvinfo : EIATTR_KPARAM_INFO
	.align		4
.L_805:
        /*0008*/ 	.byte	0x04, 0x17
        /*000a*/ 	.short	(.L_807 - .L_806)
.L_806:
        /*000c*/ 	.word	0x00000000
        /*0010*/ 	.short	0x0000
        /*0012*/ 	.short	0x0070
        /*0014*/ 	.byte	0x00, 0xf0, 0x01, 0x1c


	//----- nvinfo : EIATTR_SPARSE_MMA_MASK
	.align		4
.L_807:
        /*0018*/ 	.byte	0x03, 0x50
        /*001a*/ 	.short	0x0000


	//----- nvinfo : EIATTR_MAXREG_COUNT
	.align		4
        /*001c*/ 	.byte	0x03, 0x1b
        /*001e*/ 	.short	0x00a8


	//----- nvinfo : EIATTR_NUM_BARRIERS
	.align		4
        /*0020*/ 	.byte	0x02, 0x4c
        /*0022*/ 	.byte	0x10
	.zero		1


	//----- nvinfo : EIATTR_EXTERNS
	.align		4
        /*0024*/ 	.byte	0x04, 0x0f
        /*0026*/ 	.short	(.L_809 - .L_808)


	//   ....[0]....
	.align		4
.L_808:
        /*0028*/ 	.word	index@(__assertfail)


	//----- nvinfo : EIATTR_ANNOTATIONS
	.align		4
.L_809:
        /*002c*/ 	.byte	0x04, 0x55
        /*002e*/ 	.short	(.L_811 - .L_810)


	//   ....[0]....
.L_810:
        /*0030*/ 	.word	0x00000001
        /*0034*/ 	.byte	0x20, 0x81, 0x00, 0x00, 0x01, 0x00, 0x00, 0x00, 0x50, 0x85, 0x00, 0x00, 0x01, 0x00, 0x00, 0x00
        /*0044*/ 	.byte	0x70, 0x92, 0x00, 0x00, 0x01, 0x00, 0x00, 0x00, 0x90, 0x92, 0x00, 0x00, 0x01, 0x00, 0x00, 0x00
        /*0054*/ 	.byte	0x70, 0x96, 0x00, 0x00


	//----- nvinfo : EIATTR_MERCURY_ISA_VERSION
	.align		4
.L_811:
        /*0058*/ 	.byte	0x03, 0x5f
        /*005a*/ 	.short	0x0101


	//----- nvinfo : EIATTR_INT_WARP_WIDE_INSTR_OFFSETS
	.align		4
        /*005c*/ 	.byte	0x04, 0x31
        /*005e*/ 	.short	(.L_813 - .L_812)


	//   ....[0]....
.L_812:
        /*0060*/ 	.word	0x00000190


	//   ....[1]....
        /*0064*/ 	.word	0x000001c0


	//----- nvinfo : EIATTR_COOP_GROUP_MASK_REGIDS
	.align		4
.L_813:
        /*0068*/ 	.byte	0x04, 0x29
        /*006a*/ 	.short	(.L_815 - .L_814)


	//   ....[0]....
.L_814:
        /*006c*/ 	.word	0xffffffff


	//   ....[1]....
        /*0070*/ 	.word	0xffffffff


	//   ....[2]....
        /*0074*/ 	.word	0xffffffff


	//   ....[3]....
        /*0078*/ 	.word	0xffffffff


	//   ....[4]....
        /*007c*/ 	.word	0xffffffff


	//   ....[5]....
        /*0080*/ 	.word	0xffffffff


	//   ....[6]....
        /*0084*/ 	.word	0xffffffff


	//   ....[7]....
        /*0088*/ 	.word	0x0500000f


	//----- nvinfo : EIATTR_COOP_GROUP_INSTR_OFFSETS
	.align		4
.L_815:
        /*008c*/ 	.byte	0x04, 0x28
        /*008e*/ 	.short	(.L_817 - .L_816)


	//   ....[0]....
.L_816:
        /*0090*/ 	.word	0x00000070


	//   ....[1]....
        /*0094*/ 	.word	0x000001a0


	//   ....[2]....
        /*0098*/ 	.word	0x000001f0


	//   ....[3]....
        /*009c*/ 	.word	0x000003e0


	//   ....[4]....
        /*00a0*/ 	.word	0x00000630


	//   ....[5]....
        /*00a4*/ 	.word	0x00001700


	//   ....[6]....
        /*00a8*/ 	.word	0x00005ba0


	//   ....[7]....
        /*00ac*/ 	.word	0x00009fb0


	//----- nvinfo : EIATTR_REG_RECONFIG
	.align		4
.L_817:
        /*00b0*/ 	.byte	0x01, 0x54
	.zero		2


	//----- nvinfo : EIATTR_SYSCALL_OFFSETS
	.align		4
        /*00b4*/ 	.byte	0x04, 0x46
        /*00b6*/ 	.short	(.L_819 - .L_818)


	//   ....[0]....
.L_818:
        /*00b8*/ 	.word	0x00001360


	//   ....[1]....
        /*00bc*/ 	.word	0x00001450


	//   ....[2]....
        /*00c0*/ 	.word	0x000015b0


	//   ....[3]....
        /*00c4*/ 	.word	0x000016a0


	//   ....[4]....
        /*00c8*/ 	.word	0x00001920


	//----- nvinfo : EIATTR_MBARRIER_INSTR_OFFSETS
	.align		4
.L_819:
        /*00cc*/ 	.byte	0x04, 0x39
        /*00ce*/ 	.short	(.L_821 - .L_820)


	//   ....[0]....
.L_820:
        /*00d0*/ 	.word	0x00000290
        /*00d4*/ 	.word	0x000000ff
        /*00d8*/ 	.word	0x00026800
        /*00dc*/ 	.short	0x0100
        /*00de*/ 	.byte	0x06
	.zero		1


	//   ....[1]....
        /*00e0*/ 	.word	0x00000390
        /*00e4*/ 	.word	0x000000ff
        /*00e8*/ 	.word	0x00026810
        /*00ec*/ 	.short	0x0100
        /*00ee*/ 	.byte	0x08
	.zero		1


	//   ....[2]....
        /*00f0*/ 	.word	0x000003a0
        /*00f4*/ 	.word	0x000000ff
        /*00f8*/ 	.word	0x00026820
        /*00fc*/ 	.short	0x0100
        /*00fe*/ 	.byte	0x08
	.zero		1


	//   ....[3]....
        /*0100*/ 	.word	0x000003b0
        /*0104*/ 	.word	0x000000ff
        /*0108*/ 	.word	0x00026818
        /*010c*/ 	.short	0x0100
        /*010e*/ 	.byte	0x08
	.zero		1


	//   ....[4]....
        /*0110*/ 	.word	0x000003c0
        /*0114*/ 	.word	0x000000ff
        /*0118*/ 	.word	0x00026828
        /*011c*/ 	.short	0x0100
        /*011e*/ 	.byte	0x08
	.zero		1


	//   ....[5]....
        /*0120*/ 	.word	0x000004f0
        /*0124*/ 	.word	0x000000ff
        /*0128*/ 	.word	0x00026830
        /*012c*/ 	.short	0x0100
        /*012e*/ 	.byte	0x08
	.zero		1


	//   ....[6]....
        /*0130*/ 	.word	0x00000500
        /*0134*/ 	.word	0x000000ff
        /*0138*/ 	.word	0x00026840
        /*013c*/ 	.short	0x0100
        /*013e*/ 	.byte	0x08
	.zero		1


	//   ....[7]....
        /*0140*/ 	.word	0x00000510
        /*0144*/ 	.word	0x000000ff
        /*0148*/ 	.word	0x00026838
        /*014c*/ 	.short	0x0100
        /*014e*/ 	.byte	0x08
	.zero		1


	//   ....[8]....
        /*0150*/ 	.word	0x00000520
        /*0154*/ 	.word	0x000000ff
        /*0158*/ 	.word	0x00026848
        /*015c*/ 	.short	0x0100
        /*015e*/ 	.byte	0x08
	.zero		1


	//   ....[9]....
        /*0160*/ 	.word	0x00001740
        /*0164*/ 	.word	0x000000eb
        /*0168*/ 	.word	0x00026800
        /*016c*/ 	.short	0x010a
        /*016e*/ 	.byte	0x3f
	.zero		1


	//   ....[10]....
        /*0170*/ 	.word	0x000017e0
        /*0174*/ 	.word	0x000000eb
        /*0178*/ 	.word	0x00026800
        /*017c*/ 	.short	0x010a
        /*017e*/ 	.byte	0x3f
	.zero		1


	//   ....[11]....
        /*0180*/ 	.word	0x00002150
        /*0184*/ 	.word	0x000000ff
        /*0188*/ 	.word	0x00026810
        /*018c*/ 	.short	0x010a
        /*018e*/ 	.byte	0x08
	.zero		1


	//   ....[12]....
        /*0190*/ 	.word	0x00002190
        /*0194*/ 	.word	0x000000ff
        /*0198*/ 	.word	0x00026810
        /*019c*/ 	.short	0x010a
        /*019e*/ 	.byte	0x08
	.zero		1


	//   ....[13]....
        /*01a0*/ 	.word	0x000025d0
        /*01a4*/ 	.word	0x000000ff
        /*01a8*/ 	.word	0x00026830
        /*01ac*/ 	.short	0x010a
        /*01ae*/ 	.byte	0x08
	.zero		1


	//   ....[14]....
        /*01b0*/ 	.word	0x00002900
        /*01b4*/ 	.word	0x000000ff
        /*01b8*/ 	.word	0x00026830
        /*01bc*/ 	.short	0x010a
        /*01be*/ 	.byte	0x08
	.zero		1


	//   ....[15]....
        /*01c0*/ 	.word	0x00004c30
        /*01c4*/ 	.word	0x000000ff
        /*01c8*/ 	.word	0x00000000
        /*01cc*/ 	.short	0x0101
        /*01ce*/ 	.byte	0x0a
	.zero		1


	//   ....[16]....
        /*01d0*/ 	.word	0x00004f10
        /*01d4*/ 	.word	0x000000ff
        /*01d8*/ 	.word	0x00000000
        /*01dc*/ 	.short	0x0101
        /*01de*/ 	.byte	0x08
	.zero		1


	//   ....[17]....
        /*01e0*/ 	.word	0x00007cf0
        /*01e4*/ 	.word	0x0000000f
        /*01e8*/ 	.word	0x00026820
        /*01ec*/ 	.short	0x010a
        /*01ee*/ 	.byte	0x3f
	.zero		1


	//   ....[18]....
        /*01f0*/ 	.word	0x000085b0
        /*01f4*/ 	.word	0x0000000f
        /*01f8*/ 	.word	0x00026840
        /*01fc*/ 	.short	0x010a
        /*01fe*/ 	.byte	0x3f
	.zero		1


	//   ....[19]....
        /*0200*/ 	.word	0x000088f0
        /*0204*/ 	.word	0x0000000f
        /*0208*/ 	.word	0x00026828
        /*020c*/ 	.short	0x010a
        /*020e*/ 	.byte	0x3f
	.zero		1


	//   ....[20]....
        /*0210*/ 	.word	0x00008c30
        /*0214*/ 	.word	0x0000000f
        /*0218*/ 	.word	0x00026848
        /*021c*/ 	.short	0x010a
        /*021e*/ 	.byte	0x3f
	.zero		1


	//   ....[21]....
        /*0220*/ 	.word	0x00008f10
        /*0224*/ 	.word	0x0000000f
        /*0228*/ 	.word	0x00026820
        /*022c*/ 	.short	0x010a
        /*022e*/ 	.byte	0x3f
	.zero		1


	//   ....[22]....
        /*0230*/ 	.word	0x000092c0
        /*0234*/ 	.word	0x0000000f
        /*0238*/ 	.word	0x00026840
        /*023c*/ 	.short	0x010a
        /*023e*/ 	.byte	0x3f
	.zero		1


	//   ....[23]....
        /*0240*/ 	.word	0x000095d0
        /*0244*/ 	.word	0x0000000f
        /*0248*/ 	.word	0x00026828
        /*024c*/ 	.short	0x010a
        /*024e*/ 	.byte	0x3f
	.zero		1


	//   ....[24]....
        /*0250*/ 	.word	0x00009950
        /*0254*/ 	.word	0x00000003
        /*0258*/ 	.word	0x00026840
        /*025c*/ 	.short	0x010a
        /*025e*/ 	.byte	0x3f
	.zero		1


	//   ....[25]....
        /*0260*/ 	.word	0x00009e20
        /*0264*/ 	.word	0x00000007
        /*0268*/ 	.word	0x00000000
        /*026c*/ 	.short	0x010a
        /*026e*/ 	.byte	0x3f
	.zero		1


	//   ....[26]....
        /*0270*/ 	.word	0x00009e70
        /*0274*/ 	.word	0x00000003
        /*0278*/ 	.word	0x00000000
        /*027c*/ 	.short	0x010a
        /*027e*/ 	.byte	0x3f
	.zero		1


	//   ....[27]....
        /*0280*/ 	.word	0x00009ed0
        /*0284*/ 	.word	0x00000005
        /*0288*/ 	.word	0x00000000
        /*028c*/ 	.short	0x010a
        /*028e*/ 	.byte	0x3f
	.zero		1


	//   ....[28]....
        /*0290*/ 	.word	0x00009f00
        /*0294*/ 	.word	0x00000003
        /*0298*/ 	.word	0x00000000
        /*029c*/ 	.short	0x010a
        /*029e*/ 	.byte	0x3f
	.zero		1


	//   ....[29]....
        /*02a0*/ 	.word	0x00009fe0
        /*02a4*/ 	.word	0x000000eb
        /*02a8*/ 	.word	0x00026800
        /*02ac*/ 	.short	0x010a
        /*02ae*/ 	.byte	0x3f
	.zero		1


	//   ....[30]....
        /*02b0*/ 	.word	0x0000a040
        /*02b4*/ 	.word	0x00000005
        /*02b8*/ 	.word	0x00026810
        /*02bc*/ 	.short	0x010a
        /*02be*/ 	.byte	0x3f
	.zero		1


	//   ....[31]....
        /*02c0*/ 	.word	0x0000a0a0
        /*02c4*/ 	.word	0x00000079
        /*02c8*/ 	.word	0x00026830
        /*02cc*/ 	.short	0x010a
        /*02ce*/ 	.byte	0x3f
	.zero		1


	//   ....[32]....
        /*02d0*/ 	.word	0x0000a0f0
        /*02d4*/ 	.word	0x0000000f
        /*02d8*/ 	.word	0x00026820
        /*02dc*/ 	.short	0x010a
        /*02de*/ 	.byte	0x3f
	.zero		1


	//   ....[33]....
        /*02e0*/ 	.word	0x0000a140
        /*02e4*/ 	.word	0x0000000f
        /*02e8*/ 	.word	0x00026840
        /*02ec*/ 	.short	0x010a
        /*02ee*/ 	.byte	0x3f
	.zero		1


	//   ....[34]....
        /*02f0*/ 	.word	0x0000a190
        /*02f4*/ 	.word	0x0000000f
        /*02f8*/ 	.word	0x00026828
        /*02fc*/ 	.short	0x010a
        /*02fe*/ 	.byte	0x3f
	.zero		1


	//   ....[35]....
        /*0300*/ 	.word	0x0000a1e0
        /*0304*/ 	.word	0x0000000f
        /*0308*/ 	.word	0x00026848
        /*030c*/ 	.short	0x010a
        /*030e*/ 	.byte	0x3f
	.zero		1


	//   ....[36]....
        /*0310*/ 	.word	0x0000a240
        /*0314*/ 	.word	0x0000000f
        /*0318*/ 	.word	0x00026820
        /*031c*/ 	.short	0x010a
        /*031e*/ 	.byte	0x3f
	.zero		1


	//   ....[37]....
        /*0320*/ 	.word	0x0000a290
        /*0324*/ 	.word	0x0000000f
        /*0328*/ 	.word	0x00026840
        /*032c*/ 	.short	0x010a
        /*032e*/ 	.byte	0x3f
	.zero		1


	//   ....[38]....
        /*0330*/ 	.word	0x0000a2e0
        /*0334*/ 	.word	0x0000000f
        /*0338*/ 	.word	0x00026828
        /*033c*/ 	.short	0x010a
        /*033e*/ 	.byte	0x3f
	.zero		1


	//   ....[39]....
        /*0340*/ 	.word	0x0000a330
        /*0344*/ 	.word	0x00000003
        /*0348*/ 	.word	0x00026840
        /*034c*/ 	.short	0x010a
        /*034e*/ 	.byte	0x3f
	.zero		1


	//   ....[40]....
        /*0350*/ 	.word	0x0000a400
        /*0354*/ 	.word	0x00000007
        /*0358*/ 	.word	0x00000000
        /*035c*/ 	.short	0x010a
        /*035e*/ 	.byte	0x3f
	.zero		1


	//   ....[41]....
        /*0360*/ 	.word	0x0000a450
        /*0364*/ 	.word	0x00000003
        /*0368*/ 	.word	0x00000000
        /*036c*/ 	.short	0x010a
        /*036e*/ 	.byte	0x3f
	.zero		1


	//   ....[42]....
        /*0370*/ 	.word	0x0000a4a0
        /*0374*/ 	.word	0x00000005
        /*0378*/ 	.word	0x00000000
        /*037c*/ 	.short	0x010a
        /*037e*/ 	.byte	0x3f
	.zero		1


	//----- nvinfo : EIATTR_NUM_MBARRIERS
	.align		4
.L_821:
        /*0380*/ 	.byte	0x03, 0x38
        /*0382*/ 	.short	0x0009


	//----- nvinfo : EIATTR_EXIT_INSTR_OFFSETS
	.align		4
        /*0384*/ 	.byte	0x04, 0x1c
        /*0386*/ 	.short	(.L_823 - .L_822)


	//   ....[0]....
.L_822:
        /*0388*/ 	.word	0x00009f50


	//----- nvinfo : EIATTR_MAX_THREADS
	.align		4
.L_823:
        /*038c*/ 	.byte	0x04, 0x05
        /*038e*/ 	.short	(.L_825 - .L_824)
.L_824:
        /*0390*/ 	.word	0x00000180
        /*0394*/ 	.word	0x00000001
        /*0398*/ 	.word	0x00000001


	//----- nvinfo : EIATTR_CRS_STACK_SIZE
	.align		4
.L_825:
        /*039c*/ 	.byte	0x04, 0x1e
        /*039e*/ 	.short	(.L_827 - .L_826)
.L_826:
        /*03a0*/ 	.word	0x00000000


	//----- nvinfo : EIATTR_CBANK_PARAM_SIZE
	.align		4
.L_827:
        /*03a4*/ 	.byte	0x03, 0x19
        /*03a6*/ 	.short	0x0770


	//----- nvinfo : EIATTR_PARAM_CBANK
	.align		4
        /*03a8*/ 	.byte	0x04, 0x0a
        /*03aa*/ 	.short	(.L_829 - .L_828)
	.align		4
.L_828:
        /*03ac*/ 	.word	index@(.nv.constant0._ZN7cutlass13device_kernelIN5flash11enable_sm90INS1_16FlashAttnBwdSm90INS1_25CollectiveMainloopBwdSm90ILi2ELi2ELi2EN4cute5tupleIJNS5_1CILi1EEES8_S8_EEENS6_IJNS7_ILi64EEENS7_ILi128EEENS7_ILi96EEEEEENS_6half_tEfNS_4arch4Sm90ELb1ELb0ELb1ELb1ELb0ELb1ELb0ELb0ELi2ELi1ELi2ELi1ELb1EEENS1_24CollectiveEpilogueBwdGQAISD_fSG_Li256ELb1ELb0EEENS1_25SingleTileBwdLPTSchedulerILb1ELi128ELb0EEEEEEEEEvNT_6ParamsE)
        /*03b0*/ 	.short	0x0210
        /*03b2*/ 	.short	0x0770


	//----- nvinfo : EIATTR_SW_WAR
	.align		4
.L_829:
        /*03b4*/ 	.byte	0x04, 0x36
        /*03b6*/ 	.short	(.L_831 - .L_830)
.L_830:
        /*03b8*/ 	.word	0x00000008
.L_831:


//--------------------- .nv.info._ZN7cutlass13device_kernelIN5flash32FlashAttnBwdPostprocessConvertdQIN4cute5tupleIJNS3_1CILi128EEENS5_ILi96EEEEEENS_6half_tEfNS_4arch4Sm90ELi256ENS3_8TiledMMAINS3_8MMA_AtomIJNS3_4SM904GMMA25MMA_64x96x16_F32F16F16_RSILNSF_5MajorE0ELSH_1ELNSF_7ScaleInE1ELSI_1EEEEEENS3_6LayoutINS4_IJNS5_ILi2EEENS5_ILi1EEESN_EEENS4_IJSN_NS5_ILi0EEESP_EEEEENS4_IJNS3_10UnderscoreESS_SS_EEEEELb0EEEEEvNT_6ParamsE --------------------------
	.section	.nv.info._ZN7cutlass13device_kernelIN5flash32FlashAttnBwdPostprocessConvertdQIN4cute5tupleIJNS3_1CILi128EEENS5_ILi96EEEEEENS_6half_tEfNS_4arch4Sm90ELi256ENS3_8TiledMMAINS3_8MMA_AtomIJNS3_4SM904GMMA25MMA_64x96x16_F32F16F16_RSILNSF_5MajorE0ELSH_1ELNSF_7ScaleInE1ELSI_1EEEEEENS3_6LayoutINS4_IJNS5_ILi2EEENS5_ILi1EEESN_EEENS4_IJSN_NS5_ILi0EEESP_EEEEENS4_IJNS3_10UnderscoreESS_SS_EEEEELb0EEEEEvNT_6ParamsE,"",@"SHT_CUDA_INFO"
	.sectionflags	@""
	.align	4


	//----- nvinfo : EIATTR_CUDA_API_VERSION
	.align		4
        /*0000*/ 	.byte	0x04, 0x37
        /*0002*/ 	.short	(.L_833 - .L_832)
.L_832:
        /*0004*/ 	.word	0x00000082


	//----- nvinfo : EIATTR_KPARAM_INFO
	.align		4
.L_833:
        /*0008*/ 	.byte	0x04, 0x17
        /*000a*/ 	.short	(.L_835 - .L_834)
.L_834:
        /*000c*/ 	.word	0x00000000
        /*0010*/ 	.short	0x0000
        /*0012*/ 	.short	0x0000
        /*0014*/ 	.byte	0x00, 0xf0, 0xc1, 0x01


	//----- nvinfo : EIATTR_SPARSE_MMA_MASK
	.align		4
.L_835:
        /*0018*/ 	.byte	0x03, 0x50
        /*001a*/ 	.short	0x0000


	//----- nvinfo : EIATTR_MAXREG_COUNT
	.align		4
        /*001c*/ 	.byte	0x03, 0x1b
        /*001e*/ 	.short	0x0080


	//----- nvinfo : EIATTR_NUM_BARRIERS
	.align		4
        /*0020*/ 	.byte	0x02, 0x4c
        /*0022*/ 	.byte	0x01
	.zero		1


	//----- nvinfo : EIATTR_MERCURY_ISA_VERSION
	.align		4
        /*0024*/ 	.byte	0x03, 0x5f
        /*0026*/ 	.short	0x0101


	//----- nvinfo : EIATTR_MBARRIER_INSTR_OFFSETS
	.align		4
        /*0028*/ 	.byte	0x04, 0x39
        /*002a*/ 	.short	(.L_837 - .L_836)


	//   ....[0]....
.L_836:
        /*002c*/ 	.word	0x000004a0
        /*0030*/ 	.word	0x000000ff
        /*0034*/ 	.word	0x00012000
        /*0038*/ 	.short	0x0100
        /*003a*/ 	.byte	0x06
	.zero		1


	//   ....[1]....
        /*003c*/ 	.word	0x000005b0
        /*0040*/ 	.word	0x00000004
        /*0044*/ 	.word	0x00012000
        /*0048*/ 	.short	0x010a
        /*004a*/ 	.byte	0x3f
	.zero		1


	//----- nvinfo : EIATTR_NUM_MBARRIERS
	.align		4
.L_837:
        /*004c*/ 	.byte	0x03, 0x38
        /*004e*/ 	.short	0x0001


	//----- nvinfo : EIATTR_EXIT_INSTR_OFFSETS
	.align		4
        /*0050*/ 	.byte	0x04, 0x1c
        /*0052*/ 	.short	(.L_839 - .L_838)


	//   ....[0]....
.L_838:
        /*0054*/ 	.word	0x000001b0


	//   ....[1]....
        /*0058*/ 	.word	0x000011e0


	//   ....[2]....
        /*005c*/ 	.word	0x000013f0


	//   ....[3]....
        /*0060*/ 	.word	0x00001410


	//----- nvinfo : EIATTR_MAX_THREADS
	.align		4
.L_839:
        /*0064*/ 	.byte	0x04, 0x05
        /*0066*/ 	.short	(.L_841 - .L_840)
.L_840:
        /*0068*/ 	.word	0x00000100
        /*006c*/ 	.word	0x00000001
        /*0070*/ 	.word	0x00000001


	//----- nvinfo : EIATTR_CRS_STACK_SIZE
	.align		4
.L_841:
        /*0074*/ 	.byte	0x04, 0x1e
        /*0076*/ 	.short	(.L_843 - .L_842)
.L_842:
        /*0078*/ 	.word	0x00000000


	//----- nvinfo : EIATTR_CBANK_PARAM_SIZE
	.align		4
.L_843:
        /*007c*/ 	.byte	0x03, 0x19
        /*007e*/ 	.short	0x0070


	//----- nvinfo : EIATTR_PARAM_CBANK
	.align		4
        /*0080*/ 	.byte	0x04, 0x0a
        /*0082*/ 	.short	(.L_845 - .L_844)
	.align		4
.L_844:
        /*0084*/ 	.word	index@(.nv.constant0._ZN7cutlass13device_kernelIN5flash32FlashAttnBwdPostprocessConvertdQIN4cute5tupleIJNS3_1CILi128EEENS5_ILi96EEEEEENS_6half_tEfNS_4arch4Sm90ELi256ENS3_8TiledMMAINS3_8MMA_AtomIJNS3_4SM904GMMA25MMA_64x96x16_F32F16F16_RSILNSF_5MajorE0ELSH_1ELNSF_7ScaleInE1ELSI_1EEEEEENS3_6LayoutINS4_IJNS5_ILi2EEENS5_ILi1EEESN_EEENS4_IJSN_NS5_ILi0EEESP_EEEEENS4_IJNS3_10UnderscoreESS_SS_EEEEELb0EEEEEvNT_6ParamsE)
        /*0088*/ 	.short	0x0210
        /*008a*/ 	.short	0x0070


	//----- nvinfo : EIATTR_SW_WAR
	.align		4
.L_845:
        /*008c*/ 	.byte	0x04, 0x36
        /*008e*/ 	.short	(.L_847 - .L_846)
.L_846:
        /*0090*/ 	.word	0x00000008
.L_847:


//--------------------- .nv.info._ZN7cutlass13device_kernelIN5flash32FlashAttnBwdPostprocessConvertdQIN4cute5tupleIJNS3_1CILi64EEENS5_ILi96EEEEEENS_6half_tEfNS_4arch4Sm90ELi256ENS3_8TiledMMAINS3_8MMA_AtomIJNS3_4SM904GMMA25MMA_64x16x16_F32F16F16_SSILNSF_5MajorE0ELSH_1ELNSF_7ScaleInE1ELSI_1EEEEEENS3_6LayoutINS4_IJNS5_ILi1EEENS5_ILi2EEESM_EEENS4_IJNS5_ILi0EEESM_SP_EEEEENS4_IJNS3_10UnderscoreESS_SS_EEEEELb0EEEEEvNT_6ParamsE --------------------------
	.section	.nv.info._ZN7cutlass13device_kernelIN5flash32FlashAttnBwdPostprocessConvertdQIN4cute5tupleIJNS3_1CILi64EEENS5_ILi96EEEEEENS_6half_tEfNS_4arch4Sm90ELi256ENS3_8TiledMMAINS3_8MMA_AtomIJNS3_4SM904GMMA25MMA_64x16x16_F32F16F16_SSILNSF_5MajorE0ELSH_1ELNSF_7ScaleInE1ELSI_1EEEEEENS3_6LayoutINS4_IJNS5_ILi1EEENS5_ILi2EEESM_EEENS4_IJNS5_ILi0EEESM_SP_EEEEENS4_IJNS3_10UnderscoreESS_SS_EEEEELb0EEEEEvNT_6ParamsE,"",@"SHT_CUDA_INFO"
	.sectionflags	@""
	.align	4


	//----- nvinfo : EIATTR_CUDA_API_VERSION
	.align		4
        /*0000*/ 	.byte	0x04, 0x37
        /*0002*/ 	.short	(.L_849 - .L_848)
.L_848:
        /*0004*/ 	.word	0x00000082


	//----- nvinfo : EIATTR_KPARAM_INFO
	.align		4
.L_849:
        /*0008*/ 	.byte	0x04, 0x17
        /*000a*/ 	.short	(.L_851 - .L_850)
.L_850:
        /*000c*/ 	.word	0x00000000
        /*0010*/ 	.short	0x0000
        /*0012*/ 	.short	0x0000
        /*0014*/ 	.byte	0x00, 0xf0, 0xc1, 0x01


	//----- nvinfo : EIATTR_SPARSE_MMA_MASK
	.align		4
.L_851:
        /*0018*/ 	.byte	0x03, 0x50
        /*001a*/ 	.short	0x0000


	//----- nvinfo : EIATTR_MAXREG_COUNT
	.align		4
        /*001c*/ 	.byte	0x03, 0x1b
        /*001e*/ 	.short	0x0080


	//----- nvinfo : EIATTR_NUM_BARRIERS
	.align		4
        /*0020*/ 	.byte	0x02, 0x4c
        /*0022*/ 	.byte	0x01
	.zero		1


	//----- nvinfo : EIATTR_MERCURY_ISA_VERSION
	.align		4
        /*0024*/ 	.byte	0x03, 0x5f
        /*0026*/ 	.short	0x0101


	//----- nvinfo : EIATTR_MBARRIER_INSTR_OFFSETS
	.align		4
        /*0028*/ 	.byte	0x04, 0x39
        /*002a*/ 	.short	(.L_853 - .L_852)


	//   ....[0]....
.L_852:
        /*002c*/ 	.word	0x000004a0
        /*0030*/ 	.word	0x000000ff
        /*0034*/ 	.word	0x00009000
        /*0038*/ 	.short	0x0100
        /*003a*/ 	.byte	0x06
	.zero		1


	//   ....[1]....
        /*003c*/ 	.word	0x000005b0
        /*0040*/ 	.word	0x00000006
        /*0044*/ 	.word	0x00009000
        /*0048*/ 	.short	0x010a
        /*004a*/ 	.byte	0x3f
	.zero		1


	//----- nvinfo : EIATTR_NUM_MBARRIERS
	.align		4
.L_853:
        /*004c*/ 	.byte	0x03, 0x38
        /*004e*/ 	.short	0x0001


	//----- nvinfo : EIATTR_EXIT_INSTR_OFFSETS
	.align		4
        /*0050*/ 	.byte	0x04, 0x1c
        /*0052*/ 	.short	(.L_855 - .L_854)


	//   ....[0]....
.L_854:
        /*0054*/ 	.word	0x000001b0


	//   ....[1]....
        /*0058*/ 	.word	0x00000ca0


	//   ....[2]....
        /*005c*/ 	.word	0x00000ed0


	//   ....[3]....
        /*0060*/ 	.word	0x00000f00


	//----- nvinfo : EIATTR_MAX_THREADS
	.align		4
.L_855:
        /*0064*/ 	.byte	0x04, 0x05
        /*0066*/ 	.short	(.L_857 - .L_856)
.L_856:
        /*0068*/ 	.word	0x00000100
        /*006c*/ 	.word	0x00000001
        /*0070*/ 	.word	0x00000001


	//----- nvinfo : EIATTR_CRS_STACK_SIZE
	.align		4
.L_857:
        /*0074*/ 	.byte	0x04, 0x1e
        /*0076*/ 	.short	(.L_859 - .L_858)
.L_858:
        /*0078*/ 	.word	0x00000000


	//----- nvinfo : EIATTR_CBANK_PARAM_SIZE
	.align		4
.L_859:
        /*007c*/ 	.byte	0x03, 0x19
        /*007e*/ 	.short	0x0070


	//----- nvinfo : EIATTR_PARAM_CBANK
	.align		4
        /*0080*/ 	.byte	0x04, 0x0a
        /*0082*/ 	.short	(.L_861 - .L_860)
	.align		4
.L_860:
        /*0084*/ 	.word	index@(.nv.constant0._ZN7cutlass13device_kernelIN5flash32FlashAttnBwdPostprocessConvertdQIN4cute5tupleIJNS3_1CILi64EEENS5_ILi96EEEEEENS_6half_tEfNS_4arch4Sm90ELi256ENS3_8TiledMMAINS3_8MMA_AtomIJNS3_4SM904GMMA25MMA_64x16x16_F32F16F16_SSILNSF_5MajorE0ELSH_1ELNSF_7ScaleInE1ELSI_1EEEEEENS3_6LayoutINS4_IJNS5_ILi1EEENS5_ILi2EEESM_EEENS4_IJNS5_ILi0EEESM_SP_EEEEENS4_IJNS3_10UnderscoreESS_SS_EEEEELb0EEEEEvNT_6ParamsE)
        /*0088*/ 	.short	0x0210
        /*008a*/ 	.short	0x0070


	//----- nvinfo : EIATTR_SW_WAR
	.align		4
.L_861:
        /*008c*/ 	.byte	0x04, 0x36
        /*008e*/ 	.short	(.L_863 - .L_862)
.L_862:
        /*0090*/ 	.word	0x00000008
.L_863:


//--------------------- .nv.info._ZN7cutlass13device_kernelIN5flash11enable_sm90INS1_16FlashAttnBwdSm90INS1_25CollectiveMainloopBwdSm90ILi2ELi2ELi2EN4cute5tupleIJNS5_1CILi1EEES8_S8_EEENS6_IJNS7_ILi64EEENS7_ILi128EEENS7_ILi96EEEEEENS_6half_tEfNS_4arch4Sm90ELb1ELb0ELb1ELb1ELb1ELb1ELb0ELb0ELi2ELi1ELi2ELi1ELb1EEENS1_24CollectiveEpilogueBwdGQAISD_fSG_Li256ELb1ELb1EEENS1_25SingleTileBwdLPTSchedulerILb1ELi128ELb1EEEEEEEEEvNT_6ParamsE --------------------------
	.section	.nv.info._ZN7cutlass13device_kernelIN5flash11enable_sm90INS1_16FlashAttnBwdSm90INS1_25CollectiveMainloopBwdSm90ILi2ELi2ELi2EN4cute5tupleIJNS5_1CILi1EEES8_S8_EEENS6_IJNS7_ILi64EEENS7_ILi128EEENS7_ILi96EEEEEENS_6half_tEfNS_4arch4Sm90ELb1ELb0ELb1ELb1ELb1ELb1ELb0ELb0ELi2ELi1ELi2ELi1ELb1EEENS1_24CollectiveEpilogueBwdGQAISD_fSG_Li256ELb1ELb1EEENS1_25SingleTileBwdLPTSchedulerILb1ELi128ELb1EEEEEEEEEvNT_6ParamsE,"",@"SHT_CUDA_INFO"
	.sectionflags	@""
	.align	4


	//----- nvinfo : EIATTR_CUDA_API_VERSION
	.align		4
        /*0000*/ 	.byte	0x04, 0x37
        /*0002*/ 	.short	(.L_865 - .L_864)
.L_864:
        /*0004*/ 	.word	0x00000082


	//----- nvinfo : EIATTR_KPARAM_INFO
	.align		4
.L_865:
        /*0008*/ 	.byte	0x04, 0x17
        /*000a*/ 	.short	(.L_867 - .L_866)
.L_866:
        /*000c*/ 	.word	0x00000000
        /*0010*/ 	.short	0x0000
        /*0012*/ 	.short	0x0070
        /*0014*/ 	.byte	0x00, 0xf0, 0x01, 0x1c


	//----- nvinfo : EIATTR_SPARSE_MMA_MASK
	.align		4
.L_867:
        /*0018*/ 	.byte	0x03, 0x50
        /*001a*/ 	.short	0x0000


	//----- nvinfo : EIATTR_MAXREG_COUNT
	.align		4
        /*001c*/ 	.byte	0x03, 0x1b
        /*001e*/ 	.short	0x00a8


	//----- nvinfo : EIATTR_NUM_BARRIERS
	.align		4
        /*0020*/ 	.byte	0x02, 0x4c
        /*0022*/ 	.byte	0x10
	.zero		1


	//----- nvinfo : EIATTR_EXTERNS
	.align		4
        /*0024*/ 	.byte	0x04, 0x0f
        /*0026*/ 	.short	(.L_869 - .L_868)


	//   ....[0]....
	.align		4
.L_868:
        /*0028*/ 	.word	index@(__assertfail)


	//----- nvinfo : EIATTR_ANNOTATIONS
	.align		4
.L_869:
        /*002c*/ 	.byte	0x04, 0x55
        /*002e*/ 	.short	(.L_871 - .L_870)


	//   ....[0]....
.L_870:
        /*0030*/ 	.word	0x00000001
        /*0034*/ 	.byte	0x10, 0x8f, 0x00, 0x00, 0x01, 0x00, 0x00, 0x00, 0x40, 0x93, 0x00, 0x00, 0x01, 0x00, 0x00, 0x00
        /*0044*/ 	.byte	0x60, 0xa0, 0x00, 0x00, 0x01, 0x00, 0x00, 0x00, 0x80, 0xa0, 0x00, 0x00, 0x01, 0x00, 0x00, 0x00
        /*0054*/ 	.byte	0x60, 0xa4, 0x00, 0x00


	//----- nvinfo : EIATTR_MERCURY_ISA_VERSION
	.align		4
.L_871:
        /*0058*/ 	.byte	0x03, 0x5f
        /*005a*/ 	.short	0x0101


	//----- nvinfo : EIATTR_INT_WARP_WIDE_INSTR_OFFSETS
	.align		4
        /*005c*/ 	.byte	0x04, 0x31
        /*005e*/ 	.short	(.L_873 - .L_872)


	//   ....[0]....
.L_872:
        /*0060*/ 	.word	0x00000190


	//   ....[1]....
        /*0064*/ 	.word	0x000001c0


	//   ....[2]....
        /*0068*/ 	.word	0x00007250


	//   ....[3]....
        /*006c*/ 	.word	0x00007900


	//   ....[4]....
        /*0070*/ 	.word	0x00007e20


	//----- nvinfo : EIATTR_COOP_GROUP_MASK_REGIDS
	.align		4
.L_873:
        /*0074*/ 	.byte	0x04, 0x29
        /*0076*/ 	.short	(.L_875 - .L_874)


	//   ....[0]....
.L_874:
        /*0078*/ 	.word	0xffffffff


	//   ....[1]....
        /*007c*/ 	.word	0xffffffff


	//   ....[2]....
        /*0080*/ 	.word	0xffffffff


	//   ....[3]....
        /*0084*/ 	.word	0xffffffff


	//   ....[4]....
        /*0088*/ 	.word	0xffffffff


	//   ....[5]....
        /*008c*/ 	.word	0xffffffff


	//   ....[6]....
        /*0090*/ 	.word	0xffffffff


	//   ....[7]....
        /*0094*/ 	.word	0xffffffff


	//   ....[8]....
        /*0098*/ 	.word	0xffffffff


	//   ....[9]....
        /*009c*/ 	.word	0xffffffff


	//   ....[10]....
        /*00a0*/ 	.word	0xffffffff


	//   ....[11]....
        /*00a4*/ 	.word	0xffffffff


	//   ....[12]....
        /*00a8*/ 	.word	0xffffffff


	//   ....[13]....
        /*00ac*/ 	.word	0xffffffff


	//   ....[14]....
        /*00b0*/ 	.word	0xffffffff


	//   ....[15]....
        /*00b4*/ 	.word	0xffffffff


	//   ....[16]....
        /*00b8*/ 	.word	0xffffffff


	//   ....[17]....
        /*00bc*/ 	.word	0x0500000f


	//   ....[18]....
        /*00c0*/ 	.word	0x0500000f


	//   ....[19]....
        /*00c4*/ 	.word	0x0500000f


	//   ....[20]....
        /*00c8*/ 	.word	0x0500000f


	//   ....[21]....
        /*00cc*/ 	.word	0x0500000f


	//   ....[22]....
        /*00d0*/ 	.word	0x0500000f


	//----- nvinfo : EIATTR_COOP_GROUP_INSTR_OFFSETS
	.align		4
.L_875:
        /*00d4*/ 	.byte	0x04, 0x28
        /*00d6*/ 	.short	(.L_877 - .L_876)


	//   ....[0]....
.L_876:
        /*00d8*/ 	.word	0x00000070


	//   ....[1]....
        /*00dc*/ 	.word	0x000001a0


	//   ....[2]....
        /*00e0*/ 	.word	0x000001f0


	//   ....[3]....
        /*00e4*/ 	.word	0x000003e0


	//   ....[4]....
        /*00e8*/ 	.word	0x00000630


	//   ....[5]....
        /*00ec*/ 	.word	0x00001720


	//   ....[6]....
        /*00f0*/ 	.word	0x000059d0


	//   ....[7]....
        /*00f4*/ 	.word	0x00005b50


	//   ....[8]....
        /*00f8*/ 	.word	0x00005e00


	//   ....[9]....
        /*00fc*/ 	.word	0x00005f90


	//   ....[10]....
        /*0100*/ 	.word	0x000060a0


	//   ....[11]....
        /*0104*/ 	.word	0x00006e50


	//   ....[12]....
        /*0108*/ 	.word	0x00007180


	//   ....[13]....
        /*010c*/ 	.word	0x00007580


	//   ....[14]....
        /*0110*/ 	.word	0x00007830


	//   ....[15]....
        /*0114*/ 	.word	0x00007ae0


	//   ....[16]....
        /*0118*/ 	.word	0x00007d50


	//   ....[17]....
        /*011c*/ 	.word	0x0000ada0


	//   ....[18]....
        /*0120*/ 	.word	0x0000af10


	//   ....[19]....
        /*0124*/ 	.word	0x0000af80


	//   ....[20]....
        /*0128*/ 	.word	0x0000aff0


	//   ....[21]....
        /*012c*/ 	.word	0x0000b060


	//   ....[22]....
        /*0130*/ 	.word	0x0000b0d0


	//----- nvinfo : EIATTR_REG_RECONFIG
	.align		4
.L_877:
        /*0134*/ 	.byte	0x01, 0x54
	.zero		2


	//----- nvinfo : EIATTR_SYSCALL_OFFSETS
	.align		4
        /*0138*/ 	.byte	0x04, 0x46
        /*013a*/ 	.short	(.L_879 - .L_878)


	//   ....[0]....
.L_878:
        /*013c*/ 	.word	0x00001380


	//   ....[1]....
        /*0140*/ 	.word	0x00001470


	//   ....[2]....
        /*0144*/ 	.word	0x000015d0


	//   ....[3]....
        /*0148*/ 	.word	0x000016c0


	//   ....[4]....
        /*014c*/ 	.word	0x00001940


	//----- nvinfo : EIATTR_MBARRIER_INSTR_OFFSETS
	.align		4
.L_879:
        /*0150*/ 	.byte	0x04, 0x39
        /*0152*/ 	.short	(.L_881 - .L_880)


	//   ....[0]....
.L_880:
        /*0154*/ 	.word	0x00000290
        /*0158*/ 	.word	0x000000ff
        /*015c*/ 	.word	0x00026800
        /*0160*/ 	.short	0x0100
        /*0162*/ 	.byte	0x06
	.zero		1


	//   ....[1]....
        /*0164*/ 	.word	0x00000390
        /*0168*/ 	.word	0x000000ff
        /*016c*/ 	.word	0x00026810
        /*0170*/ 	.short	0x0100
        /*0172*/ 	.byte	0x08
	.zero		1


	//   ....[2]....
        /*0174*/ 	.word	0x000003a0
        /*0178*/ 	.word	0x000000ff
        /*017c*/ 	.word	0x00026820
        /*0180*/ 	.short	0x0100
        /*0182*/ 	.byte	0x08
	.zero		1


	//   ....[3]....
        /*0184*/ 	.word	0x000003b0
        /*0188*/ 	.word	0x000000ff
        /*018c*/ 	.word	0x00026818
        /*0190*/ 	.short	0x0100
        /*0192*/ 	.byte	0x08
	.zero		1


	//   ....[4]....
        /*0194*/ 	.word	0x000003c0
        /*0198*/ 	.word	0x000000ff
        /*019c*/ 	.word	0x00026828
        /*01a0*/ 	.short	0x0100
        /*01a2*/ 	.byte	0x08
	.zero		1


	//   ....[5]....
        /*01a4*/ 	.word	0x000004f0
        /*01a8*/ 	.word	0x000000ff
        /*01ac*/ 	.word	0x00026830
        /*01b0*/ 	.short	0x0100
        /*01b2*/ 	.byte	0x08
	.zero		1


	//   ....[6]....
        /*01b4*/ 	.word	0x00000500
        /*01b8*/ 	.word	0x000000ff
        /*01bc*/ 	.word	0x00026840
        /*01c0*/ 	.short	0x0100
        /*01c2*/ 	.byte	0x08
	.zero		1


	//   ....[7]....
        /*01c4*/ 	.word	0x00000510
        /*01c8*/ 	.word	0x000000ff
        /*01cc*/ 	.word	0x00026838
        /*01d0*/ 	.short	0x0100
        /*01d2*/ 	.byte	0x08
	.zero		1


	//   ....[8]....
        /*01d4*/ 	.word	0x00000520
        /*01d8*/ 	.word	0x000000ff
        /*01dc*/ 	.word	0x00026848
        /*01e0*/ 	.short	0x0100
        /*01e2*/ 	.byte	0x08
	.zero		1


	//   ....[9]....
        /*01e4*/ 	.word	0x00001760
        /*01e8*/ 	.word	0x000000eb
        /*01ec*/ 	.word	0x00026800
        /*01f0*/ 	.short	0x010a
        /*01f2*/ 	.byte	0x3f
	.zero		1


	//   ....[10]....
        /*01f4*/ 	.word	0x00001800
        /*01f8*/ 	.word	0x000000eb
        /*01fc*/ 	.word	0x00026800
        /*0200*/ 	.short	0x010a
        /*0202*/ 	.byte	0x3f
	.zero		1


	//   ....[11]....
        /*0204*/ 	.word	0x00002170
        /*0208*/ 	.word	0x000000ff
        /*020c*/ 	.word	0x00026810
        /*0210*/ 	.short	0x010a
        /*0212*/ 	.byte	0x08
	.zero		1


	//   ....[12]....
        /*0214*/ 	.word	0x000021b0
        /*0218*/ 	.word	0x000000ff
        /*021c*/ 	.word	0x00026810
        /*0220*/ 	.short	0x010a
        /*0222*/ 	.byte	0x08
	.zero		1


	//   ....[13]....
        /*0224*/ 	.word	0x000025f0
        /*0228*/ 	.word	0x000000ff
        /*022c*/ 	.word	0x00026830
        /*0230*/ 	.short	0x010a
        /*0232*/ 	.byte	0x08
	.zero		1


	//   ....[14]....
        /*0234*/ 	.word	0x00002920
        /*0238*/ 	.word	0x000000ff
        /*023c*/ 	.word	0x00026830
        /*0240*/ 	.short	0x010a
        /*0242*/ 	.byte	0x08
	.zero		1


	//   ....[15]....
        /*0244*/ 	.word	0x00004c50
        /*0248*/ 	.word	0x000000ff
        /*024c*/ 	.word	0x00000000
        /*0250*/ 	.short	0x0101
        /*0252*/ 	.byte	0x0a
	.zero		1


	//   ....[16]....
        /*0254*/ 	.word	0x00004f30
        /*0258*/ 	.word	0x000000ff
        /*025c*/ 	.word	0x00000000
        /*0260*/ 	.short	0x0101
        /*0262*/ 	.byte	0x08
	.zero		1


	//   ....[17]....
        /*0264*/ 	.word	0x00008ae0
        /*0268*/ 	.word	0x0000000f
        /*026c*/ 	.word	0x00026820
        /*0270*/ 	.short	0x010a
        /*0272*/ 	.byte	0x3f
	.zero		1


	//   ....[18]....
        /*0274*/ 	.word	0x000093a0
        /*0278*/ 	.word	0x0000000f
        /*027c*/ 	.word	0x00026840
        /*0280*/ 	.short	0x010a
        /*0282*/ 	.byte	0x3f
	.zero		1


	//   ....[19]....
        /*0284*/ 	.word	0x000096e0
        /*0288*/ 	.word	0x0000000f
        /*028c*/ 	.word	0x00026828
        /*0290*/ 	.short	0x010a
        /*0292*/ 	.byte	0x3f
	.zero		1


	//   ....[20]....
        /*0294*/ 	.word	0x00009a20
        /*0298*/ 	.word	0x0000000f
        /*029c*/ 	.word	0x00026848
        /*02a0*/ 	.short	0x010a
        /*02a2*/ 	.byte	0x3f
	.zero		1


	//   ....[21]....
        /*02a4*/ 	.word	0x00009d00
        /*02a8*/ 	.word	0x0000000f
        /*02ac*/ 	.word	0x00026820
        /*02b0*/ 	.short	0x010a
        /*02b2*/ 	.byte	0x3f
	.zero		1


	//   ....[22]....
        /*02b4*/ 	.word	0x0000a0b0
        /*02b8*/ 	.word	0x0000000f
        /*02bc*/ 	.word	0x00026840
        /*02c0*/ 	.short	0x010a
        /*02c2*/ 	.byte	0x3f
	.zero		1


	//   ....[23]....
        /*02c4*/ 	.word	0x0000a3c0
        /*02c8*/ 	.word	0x0000000f
        /*02cc*/ 	.word	0x00026828
        /*02d0*/ 	.short	0x010a
        /*02d2*/ 	.byte	0x3f
	.zero		1


	//   ....[24]....
        /*02d4*/ 	.word	0x0000a740
        /*02d8*/ 	.word	0x00000003
        /*02dc*/ 	.word	0x00026840
        /*02e0*/ 	.short	0x010a
        /*02e2*/ 	.byte	0x3f
	.zero		1


	//   ....[25]....
        /*02e4*/ 	.word	0x0000ac10
        /*02e8*/ 	.word	0x00000007
        /*02ec*/ 	.word	0x00000000
        /*02f0*/ 	.short	0x010a
        /*02f2*/ 	.byte	0x3f
	.zero		1


	//   ....[26]....
        /*02f4*/ 	.word	0x0000ac60
        /*02f8*/ 	.word	0x00000003
        /*02fc*/ 	.word	0x00000000
        /*0300*/ 	.short	0x010a
        /*0302*/ 	.byte	0x3f
	.zero		1


	//   ....[27]....
        /*0304*/ 	.word	0x0000acc0
        /*0308*/ 	.word	0x00000005
        /*030c*/ 	.word	0x00000000
        /*0310*/ 	.short	0x010a
        /*0312*/ 	.byte	0x3f
	.zero		1


	//   ....[28]....
        /*0314*/ 	.word	0x0000acf0
        /*0318*/ 	.word	0x00000003
        /*031c*/ 	.word	0x00000000
        /*0320*/ 	.short	0x010a
        /*0322*/ 	.byte	0x3f
	.zero		1


	//   ....[29]....
        /*0324*/ 	.word	0x0000add0
        /*0328*/ 	.word	0x000000eb
        /*032c*/ 	.word	0x00026800
        /*0330*/ 	.short	0x010a
        /*0332*/ 	.byte	0x3f
	.zero		1


	//   ....[30]....
        /*0334*/ 	.word	0x0000ae30
        /*0338*/ 	.word	0x00000005
        /*033c*/ 	.word	0x00026810
        /*0340*/ 	.short	0x010a
        /*0342*/ 	.byte	0x3f
	.zero		1


	//   ....[31]....
        /*0344*/ 	.word	0x0000ae90
        /*0348*/ 	.word	0x00000079
        /*034c*/ 	.word	0x00026830
        /*0350*/ 	.short	0x010a
        /*0352*/ 	.byte	0x3f
	.zero		1


	//   ....[32]....
        /*0354*/ 	.word	0x0000b110
        /*0358*/ 	.word	0x0000000f
        /*035c*/ 	.word	0x00026820
        /*0360*/ 	.short	0x010a
        /*0362*/ 	.byte	0x3f
	.zero		1


	//   ....[33]....
        /*0364*/ 	.word	0x0000b160
        /*0368*/ 	.word	0x0000000f
        /*036c*/ 	.word	0x00026840
        /*0370*/ 	.short	0x010a
        /*0372*/ 	.byte	0x3f
	.zero		1


	//   ....[34]....
        /*0374*/ 	.word	0x0000b1b0
        /*0378*/ 	.word	0x0000000f
        /*037c*/ 	.word	0x00026828
        /*0380*/ 	.short	0x010a
        /*0382*/ 	.byte	0x3f
	.zero		1


	//   ....[35]....
        /*0384*/ 	.word	0x0000b200
        /*0388*/ 	.word	0x0000000f
        /*038c*/ 	.word	0x00026848
        /*0390*/ 	.short	0x010a
        /*0392*/ 	.byte	0x3f
	.zero		1


	//   ....[36]....
        /*0394*/ 	.word	0x0000b260
        /*0398*/ 	.word	0x0000000f
        /*039c*/ 	.word	0x00026820
        /*03a0*/ 	.short	0x010a
        /*03a2*/ 	.byte	0x3f
	.zero		1


	//   ....[37]....
        /*03a4*/ 	.word	0x0000b2b0
        /*03a8*/ 	.word	0x0000000f
        /*03ac*/ 	.word	0x00026840
        /*03b0*/ 	.short	0x010a
        /*03b2*/ 	.byte	0x3f
	.zero		1


	//   ....[38]....
        /*03b4*/ 	.word	0x0000b300
        /*03b8*/ 	.word	0x0000000f
        /*03bc*/ 	.word	0x00026828
        /*03c0*/ 	.short	0x010a
        /*03c2*/ 	.byte	0x3f
	.zero		1


	//   ....[39]....
        /*03c4*/ 	.word	0x0000b350
        /*03c8*/ 	.word	0x00000003
        /*03cc*/ 	.word	0x00026840
        /*03d0*/ 	.short	0x010a
        /*03d2*/ 	.byte	0x3f
	.zero		1


	//   ....[40]....
        /*03d4*/ 	.word	0x0000b420
        /*03d8*/ 	.word	0x00000007
        /*03dc*/ 	.word	0x00000000
        /*03e0*/ 	.short	0x010a
        /*03e2*/ 	.byte	0x3f
	.zero		1


	//   ....[41]....
        /*03e4*/ 	.word	0x0000b470
        /*03e8*/ 	.word	0x00000003
        /*03ec*/ 	.word	0x00000000
        /*03f0*/ 	.short	0x010a
        /*03f2*/ 	.byte	0x3f
	.zero		1


	//   ....[42]....
        /*03f4*/ 	.word	0x0000b4c0
        /*03f8*/ 	.word	0x00000005
        /*03fc*/ 	.word	0x00000000
        /*0400*/ 	.short	0x010a
        /*0402*/ 	.byte	0x3f
	.zero		1


	//----- nvinfo : EIATTR_NUM_MBARRIERS
	.align		4
.L_881:
        /*0404*/ 	.byte	0x03, 0x38
        /*0406*/ 	.short	0x0009


	//----- nvinfo : EIATTR_EXIT_INSTR_OFFSETS
	.align		4
        /*0408*/ 	.byte	0x04, 0x1c
        /*040a*/ 	.short	(.L_883 - .L_882)


	//   ....[0]....
.L_882:
        /*040c*/ 	.word	0x0000ad40


	//----- nvinfo : EIATTR_MAX_THREADS
	.align		4
.L_883:
        /*0410*/ 	.byte	0x04, 0x05
        /*0412*/ 	.short	(.L_885 - .L_884)
.L_884:
        /*0414*/ 	.word	0x00000180
        /*0418*/ 	.word	0x00000001
        /*041c*/ 	.word	0x00000001


	//----- nvinfo : EIATTR_CRS_STACK_SIZE
	.align		4
.L_885:
        /*0420*/ 	.byte	0x04, 0x1e
        /*0422*/ 	.short	(.L_887 - .L_886)
.L_886:
        /*0424*/ 	.word	0x00000000


	//----- nvinfo : EIATTR_CBANK_PARAM_SIZE
	.align		4
.L_887:
        /*0428*/ 	.byte	0x03, 0x19
        /*042a*/ 	.short	0x0770


	//----- nvinfo : EIATTR_PARAM_CBANK
	.align		4
        /*042c*/ 	.byte	0x04, 0x0a
        /*042e*/ 	.short	(.L_889 - .L_888)
	.align		4
.L_888:
        /*0430*/ 	.word	index@(.nv.constant0._ZN7cutlass13device_kernelIN5flash11enable_sm90INS1_16FlashAttnBwdSm90INS1_25CollectiveMainloopBwdSm90ILi2ELi2ELi2EN4cute5tupleIJNS5_1CILi1EEES8_S8_EEENS6_IJNS7_ILi64EEENS7_ILi128EEENS7_ILi96EEEEEENS_6half_tEfNS_4arch4Sm90ELb1ELb0ELb1ELb1ELb1ELb1ELb0ELb0ELi2ELi1ELi2ELi1ELb1EEENS1_24CollectiveEpilogueBwdGQAISD_fSG_Li256ELb1ELb1EEENS1_25SingleTileBwdLPTSchedulerILb1ELi128ELb1EEEEEEEEEvNT_6ParamsE)
        /*0434*/ 	.short	0x0210
        /*0436*/ 	.short	0x0770


	//----- nvinfo : EIATTR_SW_WAR
	.align		4
.L_889:
        /*0438*/ 	.byte	0x04, 0x36
        /*043a*/ 	.short	(.L_891 - .L_890)
.L_890:
        /*043c*/ 	.word	0x00000008
.L_891:


//--------------------- .nv.info._ZN7cutlass13device_kernelIN5flash22FlashAttnBwdPreprocessIN4cute5tupleIJNS3_1CILi64EEENS5_ILi96EEEEEENS_6half_tEfNS_4arch4Sm90ELb1ELb1EEEEEvNT_6ParamsE --------------------------
	.section	.nv.info._ZN7cutlass13device_kernelIN5flash22FlashAttnBwdPreprocessIN4cute5tupleIJNS3_1CILi64EEENS5_ILi96EEEEEENS_6half_tEfNS_4arch4Sm90ELb1ELb1EEEEEvNT_6ParamsE,"",@"SHT_CUDA_INFO"
	.sectionflags	@""
	.align	4


	//----- nvinfo : EIATTR_CUDA_API_VERSION
	.align		4
        /*0000*/ 	.byte	0x04, 0x37
        /*0002*/ 	.short	(.L_893 - .L_892)
.L_892:
        /*0004*/ 	.word	0x00000082


	//----- nvinfo : EIATTR_KPARAM_INFO
	.align		4
.L_893:
        /*0008*/ 	.byte	0x04, 0x17
        /*000a*/ 	.short	(.L_895 - .L_894)
.L_894:
        /*000c*/ 	.word	0x00000000
        /*0010*/ 	.short	0x0000
        /*0012*/ 	.short	0x0000
        /*0014*/ 	.byte	0x00, 0xf0, 0xc1, 0x03


	//----- nvinfo : EIATTR_SPARSE_MMA_MASK
	.align		4
.L_895:
        /*0018*/ 	.byte	0x03, 0x50
        /*001a*/ 	.short	0x0000


	//----- nvinfo : EIATTR_MAXREG_COUNT
	.align		4
        /*001c*/ 	.byte	0x03, 0x1b
        /*001e*/ 	.short	0x0080


	//----- nvinfo : EIATTR_MERCURY_ISA_VERSION
	.align		4
        /*0020*/ 	.byte	0x03, 0x5f
        /*0022*/ 	.short	0x0101


	//----- nvinfo : EIATTR_COOP_GROUP_MASK_REGIDS
	.align		4
        /*0024*/ 	.byte	0x04, 0x29
        /*0026*/ 	.short	(.L_897 - .L_896)


	//   ....[0]....
.L_896:
        /*0028*/ 	.word	0xffffffff


	//   ....[1]....
        /*002c*/ 	.word	0xffffffff


	//----- nvinfo : EIATTR_COOP_GROUP_INSTR_OFFSETS
	.align		4
.L_897:
        /*0030*/ 	.byte	0x04, 0x28
        /*0032*/ 	.short	(.L_899 - .L_898)


	//   ....[0]....
.L_898:
        /*0034*/ 	.word	0x00000e60


	//   ....[1]....
        /*0038*/ 	.word	0x00000ec0


	//----- nvinfo : EIATTR_EXIT_INSTR_OFFSETS
	.align		4
.L_899:
        /*003c*/ 	.byte	0x04, 0x1c
        /*003e*/ 	.short	(.L_901 - .L_900)


	//   ....[0]....
.L_900:
        /*0040*/ 	.word	0x000001c0


	//   ....[1]....
        /*0044*/ 	.word	0x00001430


	//   ....[2]....
        /*0048*/ 	.word	0x000014b0


	//----- nvinfo : EIATTR_MAX_THREADS
	.align		4
.L_901:
        /*004c*/ 	.byte	0x04, 0x05
        /*004e*/ 	.short	(.L_903 - .L_902)
.L_902:
        /*0050*/ 	.word	0x00000100
        /*0054*/ 	.word	0x00000001
        /*0058*/ 	.word	0x00000001


	//----- nvinfo : EIATTR_CRS_STACK_SIZE
	.align		4
.L_903:
        /*005c*/ 	.byte	0x04, 0x1e
        /*005e*/ 	.short	(.L_905 - .L_904)
.L_904:
        /*0060*/ 	.word	0x00000000


	//----- nvinfo : EIATTR_CBANK_PARAM_SIZE
	.align		4
.L_905:
        /*0064*/ 	.byte	0x03, 0x19
        /*0066*/ 	.short	0x00f0


	//----- nvinfo : EIATTR_PARAM_CBANK
	.align		4
        /*0068*/ 	.byte	0x04, 0x0a
        /*006a*/ 	.short	(.L_907 - .L_906)
	.align		4
.L_906:
        /*006c*/ 	.word	index@(.nv.constant0._ZN7cutlass13device_kernelIN5flash22FlashAttnBwdPreprocessIN4cute5tupleIJNS3_1CILi64EEENS5_ILi96EEEEEENS_6half_tEfNS_4arch4Sm90ELb1ELb1EEEEEvNT_6ParamsE)
        /*0070*/ 	.short	0x0210
        /*0072*/ 	.short	0x00f0


	//----- nvinfo : EIATTR_SW_WAR
	.align		4
.L_907:
        /*0074*/ 	.byte	0x04, 0x36
        /*0076*/ 	.short	(.L_909 - .L_908)
.L_908:
        /*0078*/ 	.word	0x00000008
.L_909:


//--------------------- .nv.callgraph             --------------------------
	.section	.nv.callgraph,"",@"SHT_CUDA_CALLGRAPH"
	.align	4
	.sectionentsize	8
	.align		4
        /*0000*/ 	.word	0x00000000
	.align		4
        /*0004*/ 	.word	0xffffffff
	.align		4
        /*0008*/ 	.word	index@(_ZN7cutlass13device_kernelIN5flash11enable_sm90INS1_16FlashAttnBwdSm90INS1_25CollectiveMainloopBwdSm90ILi2ELi2ELi2EN4cute5tupleIJNS5_1CILi1EEES8_S8_EEENS6_IJNS7_ILi64EEENS7_ILi128EEENS7_ILi96EEEEEENS_6half_tEfNS_4arch4Sm90ELb0ELb0ELb1ELb0ELb0ELb1ELb0ELb0ELi2ELi1ELi2ELi1ELb1EEENS1_21CollectiveEpilogueBwdISD_SE_SG_Li256ELb0ELb0ELi1EEENS1_19SingleTileSchedulerILb0ELb0ELb0ELi128EEEEEEEEEvNT_6ParamsE)
	.align		4
        /*000c*/ 	.word	index@(__assertfail)
	.align		4
        /*0010*/ 	.word	index@(_ZN7cutlass13device_kernelIN5flash11enable_sm90INS1_16FlashAttnBwdSm90INS1_25CollectiveMainloopBwdSm90ILi2ELi2ELi2EN4cute5tupleIJNS5_1CILi1EEES8_S8_EEENS6_IJNS7_ILi64EEENS7_ILi128EEENS7_ILi96EEEEEENS_6half_tEfNS_4arch4Sm90ELb0ELb0ELb1ELb0ELb1ELb1ELb0ELb0ELi2ELi1ELi2ELi1ELb1EEENS1_21CollectiveEpilogueBwdISD_SE_SG_Li256ELb0ELb0ELi1EEENS1_19SingleTileSchedulerILb0ELb0ELb0ELi128EEEEEEEEEvNT_6ParamsE)
	.align		4
        /*0014*/ 	.word	index@(__assertfail)
	.align		4
        /*0018*/ 	.word	index@(_ZN7cutlass13device_kernelIN5flash11enable_sm90INS1_16FlashAttnBwdSm90INS1_25CollectiveMainloopBwdSm90ILi2ELi2ELi2EN4cute5tupleIJNS5_1CILi1EEES8_S8_EEENS6_IJNS7_ILi64EEENS7_ILi128EEENS7_ILi96EEEEEENS_6half_tEfNS_4arch4Sm90ELb0ELb0ELb1ELb0ELb0ELb1ELb0ELb0ELi2ELi1ELi2ELi1ELb1EEENS1_24CollectiveEpilogueBwdGQAISD_fSG_Li256ELb0ELb0EEENS1_19SingleTileSchedulerILb0ELb0ELb0ELi128EEEEEEEEEvNT_6ParamsE)
	.align		4
        /*001c*/ 	.word	index@(__assertfail)
	.align		4
        /*0020*/ 	.word	index@(_ZN7cutlass13device_kernelIN5flash11enable_sm90INS1_16FlashAttnBwdSm90INS1_25CollectiveMainloopBwdSm90ILi2ELi2ELi2EN4cute5tupleIJNS5_1CILi1EEES8_S8_EEENS6_IJNS7_ILi64EEENS7_ILi128EEENS7_ILi96EEEEEENS_6half_tEfNS_4arch4Sm90ELb0ELb0ELb1ELb0ELb1ELb1ELb0ELb0ELi2ELi1ELi2ELi1ELb1EEENS1_24CollectiveEpilogueBwdGQAISD_fSG_Li256ELb0ELb1EEENS1_19SingleTileSchedulerILb0ELb0ELb0ELi128EEEEEEEEEvNT_6ParamsE)
	.align		4
        /*0024*/ 	.word	index@(__assertfail)
	.align		4
        /*0028*/ 	.word	index@(_ZN7cutlass13device_kernelIN5flash11enable_sm90INS1_16FlashAttnBwdSm90INS1_25CollectiveMainloopBwdSm90ILi2ELi2ELi2EN4cute5tupleIJNS5_1CILi1EEES8_S8_EEENS6_IJNS7_ILi64EEENS7_ILi128EEENS7_ILi96EEEEEENS_6half_tEfNS_4arch4Sm90ELb0ELb0ELb1ELb1ELb0ELb1ELb0ELb0ELi2ELi1ELi2ELi1ELb1EEENS1_21CollectiveEpilogueBwdISD_SE_SG_Li256ELb1ELb0ELi1EEENS1_19SingleTileSchedulerILb1ELb0ELb0ELi128EEEEEEEEEvNT_6ParamsE)
	.align		4
        /*002c*/ 	.word	index@(__assertfail)
	.align		4
        /*0030*/ 	.word	index@(_ZN7cutlass13device_kernelIN5flash11enable_sm90INS1_16FlashAttnBwdSm90INS1_25CollectiveMainloopBwdSm90ILi2ELi2ELi2EN4cute5tupleIJNS5_1CILi1EEES8_S8_EEENS6_IJNS7_ILi64EEENS7_ILi128EEENS7_ILi96EEEEEENS_6half_tEfNS_4arch4Sm90ELb0ELb0ELb1ELb1ELb1ELb1ELb0ELb0ELi2ELi1ELi2ELi1ELb1EEENS1_21CollectiveEpilogueBwdISD_SE_SG_Li256ELb1ELb0ELi1EEENS1_19SingleTileSchedulerILb1ELb0ELb0ELi128EEEEEEEEEvNT_6ParamsE)
	.align		4
        /*0034*/ 	.word	index@(__assertfail)
	.align		4
        /*0038*/ 	.word	index@(_ZN7cutlass13device_kernelIN5flash11enable_sm90INS1_16FlashAttnBwdSm90INS1_25CollectiveMainloopBwdSm90ILi2ELi2ELi2EN4cute5tupleIJNS5_1CILi1EEES8_S8_EEENS6_IJNS7_ILi64EEENS7_ILi128EEENS7_ILi96EEEEEENS_6half_tEfNS_4arch4Sm90ELb0ELb0ELb1ELb1ELb0ELb1ELb0ELb0ELi2ELi1ELi2ELi1ELb1EEENS1_24CollectiveEpilogueBwdGQAISD_fSG_Li256ELb1ELb0EEENS1_19SingleTileSchedulerILb1ELb0ELb0ELi128EEEEEEEEEvNT_6ParamsE)
	.align		4
        /*003c*/ 	.word	index@(__assertfail)
	.align		4
        /*0040*/ 	.word	index@(_ZN7cutlass13device_kernelIN5flash11enable_sm90INS1_16FlashAttnBwdSm90INS1_25CollectiveMainloopBwdSm90ILi2ELi2ELi2EN4cute5tupleIJNS5_1CILi1EEES8_S8_EEENS6_IJNS7_ILi64EEENS7_ILi128EEENS7_ILi96EEEEEENS_6half_tEfNS_4arch4Sm90ELb0ELb0ELb1ELb1ELb1ELb1ELb0ELb0ELi2ELi1ELi2ELi1ELb1EEENS1_24CollectiveEpilogueBwdGQAISD_fSG_Li256ELb1ELb1EEENS1_19SingleTileSchedulerILb1ELb0ELb0ELi128EEEEEEEEEvNT_6ParamsE)
	.align		4
        /*0044*/ 	.word	index@(__assertfail)
	.align		4
        /*0048*/ 	.word	index@(_ZN7cutlass13device_kernelIN5flash11enable_sm90INS1_16FlashAttnBwdSm90INS1_25CollectiveMainloopBwdSm90ILi2ELi2ELi2EN4cute5tupleIJNS5_1CILi1EEES8_S8_EEENS6_IJNS7_ILi64EEENS7_ILi128EEENS7_ILi96EEEEEENS_6half_tEfNS_4arch4Sm90ELb0ELb1ELb1ELb0ELb0ELb1ELb0ELb0ELi2ELi1ELi2ELi1ELb1EEENS1_21CollectiveEpilogueBwdISD_SE_SG_Li256ELb0ELb0ELi1EEENS1_19SingleTileSchedulerILb0ELb0ELb0ELi128EEEEEEEEEvNT_6ParamsE)
	.align		4
        /*004c*/ 	.word	index@(__assertfail)
	.align		4
        /*0050*/ 	.word	index@(_ZN7cutlass13device_kernelIN5flash11enable_sm90INS1_16FlashAttnBwdSm90INS1_25CollectiveMainloopBwdSm90ILi2ELi2ELi2EN4cute5tupleIJNS5_1CILi1EEES8_S8_EEENS6_IJNS7_ILi64EEENS7_ILi128EEENS7_ILi96EEEEEENS_6half_tEfNS_4arch4Sm90ELb0ELb1ELb1ELb0ELb1ELb1ELb0ELb0ELi2ELi1ELi2ELi1ELb1EEENS1_21CollectiveEpilogueBwdISD_SE_SG_Li256ELb0ELb0ELi1EEENS1_19SingleTileSchedulerILb0ELb0ELb0ELi128EEEEEEEEEvNT_6ParamsE)
	.align		4
        /*0054*/ 	.word	index@(__assertfail)
	.align		4
        /*0058*/ 	.word	index@(_ZN7cutlass13device_kernelIN5flash11enable_sm90INS1_16FlashAttnBwdSm90INS1_25CollectiveMainloopBwdSm90ILi2ELi2ELi2EN4cute5tupleIJNS5_1CILi1EEES8_S8_EEENS6_IJNS7_ILi64EEENS7_ILi128EEENS7_ILi96EEEEEENS_6half_tEfNS_4arch4Sm90ELb0ELb1ELb1ELb0ELb0ELb1ELb0ELb0ELi2ELi1ELi2ELi1ELb1EEENS1_24CollectiveEpilogueBwdGQAISD_fSG_Li256ELb0ELb0EEENS1_19SingleTileSchedulerILb0ELb0ELb0ELi128EEEEEEEEEvNT_6ParamsE)
	.align		4
        /*005c*/ 	.word	index@(__assertfail)
	.align		4
        /*0060*/ 	.word	index@(_ZN7cutlass13device_kernelIN5flash11enable_sm90INS1_16FlashAttnBwdSm90INS1_25CollectiveMainloopBwdSm90ILi2ELi2ELi2EN4cute5tupleIJNS5_1CILi1EEES8_S8_EEENS6_IJNS7_ILi64EEENS7_ILi128EEENS7_ILi96EEEEEENS_6half_tEfNS_4arch4Sm90ELb0ELb1ELb1ELb0ELb1ELb1ELb0ELb0ELi2ELi1ELi2ELi1ELb1EEENS1_24CollectiveEpilogueBwdGQAISD_fSG_Li256ELb0ELb1EEENS1_19SingleTileSchedulerILb0ELb0ELb0ELi128EEEEEEEEEvNT_6ParamsE)
	.align		4
        /*0064*/ 	.word	index@(__assertfail)
	.align		4
        /*0068*/ 	.word	index@(_ZN7cutlass13device_kernelIN5flash11enable_sm90INS1_16FlashAttnBwdSm90INS1_25CollectiveMainloopBwdSm90ILi2ELi2ELi2EN4cute5tupleIJNS5_1CILi1EEES8_S8_EEENS6_IJNS7_ILi64EEENS7_ILi128EEENS7_ILi96EEEEEENS_6half_tEfNS_4arch4Sm90ELb0ELb1ELb1ELb1ELb0ELb1ELb0ELb0ELi2ELi1ELi2ELi1ELb1EEENS1_21CollectiveEpilogueBwdISD_SE_SG_Li256ELb1ELb0ELi1EEENS1_19SingleTileSchedulerILb1ELb0ELb0ELi128EEEEEEEEEvNT_6ParamsE)
	.align		4
        /*006c*/ 	.word	index@(__assertfail)
	.align		4
        /*0070*/ 	.word	index@(_ZN7cutlass13device_kernelIN5flash11enable_sm90INS1_16FlashAttnBwdSm90INS1_25CollectiveMainloopBwdSm90ILi2ELi2ELi2EN4cute5tupleIJNS5_1CILi1EEES8_S8_EEENS6_IJNS7_ILi64EEENS7_ILi128EEENS7_ILi96EEEEEENS_6half_tEfNS_4arch4Sm90ELb0ELb1ELb1ELb1ELb1ELb1ELb0ELb0ELi2ELi1ELi2ELi1ELb1EEENS1_21CollectiveEpilogueBwdISD_SE_SG_Li256ELb1ELb0ELi1EEENS1_19SingleTileSchedulerILb1ELb0ELb0ELi128EEEEEEEEEvNT_6ParamsE)
	.align		4
        /*0074*/ 	.word	index@(__assertfail)
	.align		4
        /*0078*/ 	.word	index@(_ZN7cutlass13device_kernelIN5flash11enable_sm90INS1_16FlashAttnBwdSm90INS1_25CollectiveMainloopBwdSm90ILi2ELi2ELi2EN4cute5tupleIJNS5_1CILi1EEES8_S8_EEENS6_IJNS7_ILi64EEENS7_ILi128EEENS7_ILi96EEEEEENS_6half_tEfNS_4arch4Sm90ELb0ELb1ELb1ELb1ELb0ELb1ELb0ELb0ELi2ELi1ELi2ELi1ELb1EEENS1_24CollectiveEpilogueBwdGQAISD_fSG_Li256ELb1ELb0EEENS1_19SingleTileSchedulerILb1ELb0ELb0ELi128EEEEEEEEEvNT_6ParamsE)
	.align		4
        /*007c*/ 	.word	index@(__assertfail)
	.align		4
        /*0080*/ 	.word	index@(_ZN7cutlass13device_kernelIN5flash11enable_sm90INS1_16FlashAttnBwdSm90INS1_25CollectiveMainloopBwdSm90ILi2ELi2ELi2EN4cute5tupleIJNS5_1CILi1EEES8_S8_EEENS6_IJNS7_ILi64EEENS7_ILi128EEENS7_ILi96EEEEEENS_6half_tEfNS_4arch4Sm90ELb0ELb1ELb1ELb1ELb1ELb1ELb0ELb0ELi2ELi1ELi2ELi1ELb1EEENS1_24CollectiveEpilogueBwdGQAISD_fSG_Li256ELb1ELb1EEENS1_19SingleTileSchedulerILb1ELb0ELb0ELi128EEEEEEEEEvNT_6ParamsE)
	.align		4
        /*0084*/ 	.word	index@(__assertfail)
	.align		4
        /*0088*/ 	.word	index@(_ZN7cutlass13device_kernelIN5flash11enable_sm90INS1_16FlashAttnBwdSm90INS1_25CollectiveMainloopBwdSm90ILi2ELi2ELi2EN4cute5tupleIJNS5_1CILi1EEES8_S8_EEENS6_IJNS7_ILi64EEENS7_ILi128EEENS7_ILi96EEEEEENS_6half_tEfNS_4arch4Sm90ELb1ELb0ELb1ELb0ELb0ELb1ELb0ELb0ELi2ELi1ELi2ELi1ELb1EEENS1_21CollectiveEpilogueBwdISD_SE_SG_Li256ELb0ELb0ELi1EEENS1_25SingleTileBwdLPTSchedulerILb0ELi128ELb0EEEEEEEEEvNT_6ParamsE)
	.align		4
        /*008c*/ 	.word	index@(__assertfail)
	.align		4
        /*0090*/ 	.word	index@(_ZN7cutlass13device_kernelIN5flash11enable_sm90INS1_16FlashAttnBwdSm90INS1_25CollectiveMainloopBwdSm90ILi2ELi2ELi2EN4cute5tupleIJNS5_1CILi1EEES8_S8_EEENS6_IJNS7_ILi64EEENS7_ILi128EEENS7_ILi96EEEEEENS_6half_tEfNS_4arch4Sm90ELb1ELb0ELb1ELb0ELb1ELb1ELb0ELb0ELi2ELi1ELi2ELi1ELb1EEENS1_21CollectiveEpilogueBwdISD_SE_SG_Li256ELb0ELb0ELi1EEENS1_25SingleTileBwdLPTSchedulerILb0ELi128ELb1EEEEEEEEEvNT_6ParamsE)
	.align		4
        /*0094*/ 	.word	index@(__assertfail)
	.align		4
        /*0098*/ 	.word	index@(_ZN7cutlass13device_kernelIN5flash11enable_sm90INS1_16FlashAttnBwdSm90INS1_25CollectiveMainloopBwdSm90ILi2ELi2ELi2EN4cute5tupleIJNS5_1CILi1EEES8_S8_EEENS6_IJNS7_ILi64EEENS7_ILi128EEENS7_ILi96EEEEEENS_6half_tEfNS_4arch4Sm90ELb1ELb0ELb1ELb0ELb0ELb1ELb0ELb0ELi2ELi1ELi2ELi1ELb1EEENS1_24CollectiveEpilogueBwdGQAISD_fSG_Li256ELb0ELb0EEENS1_25SingleTileBwdLPTSchedulerILb0ELi128ELb0EEEEEEEEEvNT_6ParamsE)
	.align		4
        /*009c*/ 	.word	index@(__assertfail)
	.align		4
        /*00a0*/ 	.word	index@(_ZN7cutlass13device_kernelIN5flash11enable_sm90INS1_16FlashAttnBwdSm90INS1_25CollectiveMainloopBwdSm90ILi2ELi2ELi2EN4cute5tupleIJNS5_1CILi1EEES8_S8_EEENS6_IJNS7_ILi64EEENS7_ILi128EEENS7_ILi96EEEEEENS_6half_tEfNS_4arch4Sm90ELb1ELb0ELb1ELb0ELb1ELb1ELb0ELb0ELi2ELi1ELi2ELi1ELb1EEENS1_24CollectiveEpilogueBwdGQAISD_fSG_Li256ELb0ELb1EEENS1_25SingleTileBwdLPTSchedulerILb0ELi128ELb1EEEEEEEEEvNT_6ParamsE)
	.align		4
        /*00a4*/ 	.word	index@(__assertfail)
	.align		4
        /*00a8*/ 	.word	index@(_ZN7cutlass13device_kernelIN5flash11enable_sm90INS1_16FlashAttnBwdSm90INS1_25CollectiveMainloopBwdSm90ILi2ELi2ELi2EN4cute5tupleIJNS5_1CILi1EEES8_S8_EEENS6_IJNS7_ILi64EEENS7_ILi128EEENS7_ILi96EEEEEENS_6half_tEfNS_4arch4Sm90ELb1ELb0ELb1ELb1ELb0ELb1ELb0ELb0ELi2ELi1ELi2ELi1ELb1EEENS1_21CollectiveEpilogueBwdISD_SE_SG_Li256ELb1ELb0ELi1EEENS1_25SingleTileBwdLPTSchedulerILb1ELi128ELb0EEEEEEEEEvNT_6ParamsE)
	.align		4
        /*00ac*/ 	.word	index@(__assertfail)
	.align		4
        /*00b0*/ 	.word	index@(_ZN7cutlass13device_kernelIN5flash11enable_sm90INS1_16FlashAttnBwdSm90INS1_25CollectiveMainloopBwdSm90ILi2ELi2ELi2EN4cute5tupleIJNS5_1CILi1EEES8_S8_EEENS6_IJNS7_ILi64EEENS7_ILi128EEENS7_ILi96EEEEEENS_6half_tEfNS_4arch4Sm90ELb1ELb0ELb1ELb1ELb1ELb1ELb0ELb0ELi2ELi1ELi2ELi1ELb1EEENS1_21CollectiveEpilogueBwdISD_SE_SG_Li256ELb1ELb0ELi1EEENS1_25SingleTileBwdLPTSchedulerILb1ELi128ELb1EEEEEEEEEvNT_6ParamsE)
	.align		4
        /*00b4*/ 	.word	index@(__assertfail)
	.align		4
        /*00b8*/ 	.word	index@(_ZN7cutlass13device_kernelIN5flash11enable_sm90INS1_16FlashAttnBwdSm90INS1_25CollectiveMainloopBwdSm90ILi2ELi2ELi2EN4cute5tupleIJNS5_1CILi1EEES8_S8_EEENS6_IJNS7_ILi64EEENS7_ILi128EEENS7_ILi96EEEEEENS_6half_tEfNS_4arch4Sm90ELb1ELb0ELb1ELb1ELb0ELb1ELb0ELb0ELi2ELi1ELi2ELi1ELb1EEENS1_24CollectiveEpilogueBwdGQAISD_fSG_Li256ELb1ELb0EEENS1_25SingleTileBwdLPTSchedulerILb1ELi128ELb0EEEEEEEEEvNT_6ParamsE)
	.align		4
        /*00bc*/ 	.word	index@(__assertfail)
	.align		4
        /*00c0*/ 	.word	index@(_ZN7cutlass13device_kernelIN5flash11enable_sm90INS1_16FlashAttnBwdSm90INS1_25CollectiveMainloopBwdSm90ILi2ELi2ELi2EN4cute5tupleIJNS5_1CILi1EEES8_S8_EEENS6_IJNS7_ILi64EEENS7_ILi128EEENS7_ILi96EEEEEENS_6half_tEfNS_4arch4Sm90ELb1ELb0ELb1ELb1ELb1ELb1ELb0ELb0ELi2ELi1ELi2ELi1ELb1EEENS1_24CollectiveEpilogueBwdGQAISD_fSG_Li256ELb1ELb1EEENS1_25SingleTileBwdLPTSchedulerILb1ELi128ELb1EEEEEEEEEvNT_6ParamsE)
	.align		4
        /*00c4*/ 	.word	index@(__assertfail)
	.align		4
        /*00c8*/ 	.word	0x00000000
	.align		4
        /*00cc*/ 	.word	0xfffffffe
	.align		4
        /*00d0*/ 	.word	0x00000000
	.align		4
        /*00d4*/ 	.word	0xfffffffd
	.align		4
        /*00d8*/ 	.word	0x00000000
	.align		4
        /*00dc*/ 	.word	0xfffffffc


//--------------------- .nv.constant4             --------------------------
	.section	.nv.constant4,"a",@progbits
	.align	8
	.align		8
.nv.constant4:
        /*0000*/ 	.dword	__assertfail
	.align		8
        /*0008*/ 	.dword	__unnamed_1
	.align		8
        /*0010*/ 	.dword	__unnamed_2
	.align		8
        /*0018*/ 	.dword	__unnamed_3
	.align		8
        /*0020*/ 	.dword	__unnamed_4
	.align		8
        /*0028*/ 	.dword	__unnamed_5
	.align		8
        /*0030*/ 	.dword	_ZN73_INTERNAL_81be74fe_37_flash_bwd_hdim96_fp16_softcap_sm90_cu_f3e6f9ee_28424cuda3std3__45__cpo5beginE
	.align		8
        /*0038*/ 	.dword	_ZN73_INTERNAL_81be74fe_37_flash_bwd_hdim96_fp16_softcap_sm90_cu_f3e6f9ee_28424cuda3std3__45__cpo3endE
	.align		8
        /*0040*/ 	.dword	_ZN73_INTERNAL_81be74fe_37_flash_bwd_hdim96_fp16_softcap_sm90_cu_f3e6f9ee_28424cuda3std3__45__cpo6cbeginE
	.align		8
        /*0048*/ 	.dword	_ZN73_INTERNAL_81be74fe_37_flash_bwd_hdim96_fp16_softcap_sm90_cu_f3e6f9ee_28424cuda3std3__45__cpo4cendE
	.align		8
        /*0050*/ 	.dword	_ZN73_INTERNAL_81be74fe_37_flash_bwd_hdim96_fp16_softcap_sm90_cu_f3e6f9ee_28424cuda3std3__475_GLOBAL__N__81be74fe_37_flash_bwd_hdim96_fp16_softcap_sm90_cu_f3e6f9ee_28426ignoreE
	.align		8
        /*0058*/ 	.dword	_ZN73_INTERNAL_81be74fe_37_flash_bwd_hdim96_fp16_softcap_sm90_cu_f3e6f9ee_28424cuda3std3__419piecewise_constructE
	.align		8
        /*0060*/ 	.dword	_ZN73_INTERNAL_81be74fe_37_flash_bwd_hdim96_fp16_softcap_sm90_cu_f3e6f9ee_28424cuda3std3__48in_placeE
	.align		8
        /*0068*/ 	.dword	_ZN73_INTERNAL_81be74fe_37_flash_bwd_hdim96_fp16_softcap_sm90_cu_f3e6f9ee_28424cuda3std6ranges3__45__cpo4swapE
	.align		8
        /*0070*/ 	.dword	_ZN73_INTERNAL_81be74fe_37_flash_bwd_hdim96_fp16_softcap_sm90_cu_f3e6f9ee_28424cuda3std6ranges3__45__cpo9iter_moveE
	.align		8
        /*0078*/ 	.dword	_ZN73_INTERNAL_81be74fe_37_flash_bwd_hdim96_fp16_softcap_sm90_cu_f3e6f9ee_28424cute7productE
	.align		8
        /*0080*/ 	.dword	_ZN73_INTERNAL_81be74fe_37_flash_bwd_hdim96_fp16_softcap_sm90_cu_f3e6f9ee_28424cute1_E
	.align		8
        /*0088*/ 	.dword	$str$23
	.align		8
        /*0090*/ 	.dword	$str$24


//--------------------- .text._ZN7cutlass13device_kernelIN5flash11enable_sm90INS1_16FlashAttnBwdSm90INS1_25CollectiveMainloopBwdSm90ILi2ELi2ELi2EN4cute5tupleIJNS5_1CILi1EEES8_S8_EEENS6_IJNS7_ILi64EEENS7_ILi128EEENS7_ILi96EEEEEENS_6half_tEfNS_4arch4Sm90ELb0ELb0ELb1ELb0ELb0ELb1ELb0ELb0ELi2ELi1ELi2ELi1ELb1EEENS1_21CollectiveEpilogueBwdISD_SE_SG_Li256ELb0ELb0ELi1EEENS1_19SingleTileSchedulerILb0ELb0ELb0ELi128EEEEEEEEEvNT_6ParamsE --------------------------
	.section	.text._ZN7cutlass13device_kernelIN5flash11enable_sm90INS1_16FlashAttnBwdSm90INS1_25CollectiveMainloopBwdSm90ILi2ELi2ELi2EN4cute5tupleIJNS5_1CILi1EEES8_S8_EEENS6_IJNS7_ILi64EEENS7_ILi128EEENS7_ILi96EEEEEENS_6half_tEfNS_4arch4Sm90ELb0ELb0ELb1ELb0ELb0ELb1ELb0ELb0ELi2ELi1ELi2ELi1ELb1EEENS1_21CollectiveEpilogueBwdISD_SE_SG_Li256ELb0ELb0ELi1EEENS1_19SingleTileSchedulerILb0ELb0ELb0ELi128EEEEEEEEEvNT_6ParamsE,"ax",@progbits
	.align	128
.text._ZN7cutlass13device_kernelIN5flash11enable_sm90INS1_16FlashAttnBwdSm90INS1_25CollectiveMainloopBwdSm90ILi2ELi2ELi2EN4cute5tupleIJNS5_1CILi1EEES8_S8_EEENS6_IJNS7_ILi64EEENS7_ILi128EEENS7_ILi96EEEEEENS_6half_tEfNS_4arch4Sm90ELb0ELb0ELb1ELb0ELb0ELb1ELb0ELb0ELi2ELi1ELi2ELi1ELb1EEENS1_21CollectiveEpilogueBwdISD_SE_SG_Li256ELb0ELb0ELi1EEENS1_19SingleTileSchedulerILb0ELb0ELb0ELi128EEEEEEEEEvNT_6ParamsE:
        .type           _ZN7cutlass13device_kernelIN5flash11enable_sm90INS1_16FlashAttnBwdSm90INS1_25CollectiveMainloopBwdSm90ILi2ELi2ELi2EN4cute5tupleIJNS5_1CILi1EEES8_S8_EEENS6_IJNS7_ILi64EEENS7_ILi128EEENS7_ILi96EEEEEENS_6half_tEfNS_4arch4Sm90ELb0ELb0ELb1ELb0ELb0ELb1ELb0ELb0ELi2ELi1ELi2ELi1ELb1EEENS1_21CollectiveEpilogueBwdISD_SE_SG_Li256ELb0ELb0ELi1EEENS1_19SingleTileSchedulerILb0ELb0ELb0ELi128EEEEEEEEEvNT_6ParamsE,@function
        .size           _ZN7cutlass13device_kernelIN5flash11enable_sm90INS1_16FlashAttnBwdSm90INS1_25CollectiveMainloopBwdSm90ILi2ELi2ELi2EN4cute5tupleIJNS5_1CILi1EEES8_S8_EEENS6_IJNS7_ILi64EEENS7_ILi128EEENS7_ILi96EEEEEENS_6half_tEfNS_4arch4Sm90ELb0ELb0ELb1ELb0ELb0ELb1ELb0ELb0ELi2ELi1ELi2ELi1ELb1EEENS1_21CollectiveEpilogueBwdISD_SE_SG_Li256ELb0ELb0ELi1EEENS1_19SingleTileSchedulerILb0ELb0ELb0ELi128EEEEEEEEEvNT_6ParamsE,(.L_x_3295 - _ZN7cutlass13device_kernelIN5flash11enable_sm90INS1_16FlashAttnBwdSm90INS1_25CollectiveMainloopBwdSm90ILi2ELi2ELi2EN4cute5tupleIJNS5_1CILi1EEES8_S8_EEENS6_IJNS7_ILi64EEENS7_ILi128EEENS7_ILi96EEEEEENS_6half_tEfNS_4arch4Sm90ELb0ELb0ELb1ELb0ELb0ELb1ELb0ELb0ELi2ELi1ELi2ELi1ELb1EEENS1_21CollectiveEpilogueBwdISD_SE_SG_Li256ELb0ELb0ELi1EEENS1_19SingleTileSchedulerILb0ELb0ELb0ELi128EEEEEEEEEvNT_6ParamsE)
        .other          _ZN7cutlass13device_kernelIN5flash11enable_sm90INS1_16FlashAttnBwdSm90INS1_25CollectiveMainloopBwdSm90ILi2ELi2ELi2EN4cute5tupleIJNS5_1CILi1EEES8_S8_EEENS6_IJNS7_ILi64EEENS7_ILi128EEENS7_ILi96EEEEEENS_6half_tEfNS_4arch4Sm90ELb0ELb0ELb1ELb0ELb0ELb1ELb0ELb0ELi2ELi1ELi2ELi1ELb1EEENS1_21CollectiveEpilogueBwdISD_SE_SG_Li256ELb0ELb0ELi1EEENS1_19SingleTileSchedulerILb0ELb0ELb0ELi128EEEEEEEEEvNT_6ParamsE,@"STO_CUDA_ENTRY STV_DEFAULT"
_ZN7cutlass13device_kernelIN5flash11enable_sm90INS1_16FlashAttnBwdSm90INS1_25CollectiveMainloopBwdSm90ILi2ELi2ELi2EN4cute5tupleIJNS5_1CILi1EEES8_S8_EEENS6_IJNS7_ILi64EEENS7_ILi128EEENS7_ILi96EEEEEENS_6half_tEfNS_4arch4Sm90ELb0ELb0ELb1ELb0ELb0ELb1ELb0ELb0ELi2ELi1ELi2ELi1ELb1EEENS1_21CollectiveEpilogueBwdISD_SE_SG_Li256ELb0ELb0ELi1EEENS1_19SingleTileSchedulerILb0ELb0ELb0ELi128EEEEEEEEEvNT_6ParamsE:
[----:B------:R-:W1:Y:S01]  /*0000*/  LDC R1, c[0x0][0x28] ;  /* 0x00000a00ff017b82 */ /* 0x000e620000000800 */
[----:B------:R-:W2:Y:S01]  /*0010*/  S2R R3, SR_TID.X ;  /* 0x0000000000037919 */ /* 0x000ea20000002100 */
[----:B------:R-:W-:Y:S01]  /*0020*/  ELECT P0, URZ, PT ;  /* 0x00000000003f782f */ /* 0x000fe20003800000 */
[----:B------:R-:W-:Y:S01]  /*0030*/  BSSY B0, `(.L_x_0) ;  /* 0x000001a000007945 */ /* 0x000fe20003800000 */
[----:B--2---:R-:W-:-:S05]  /*0040*/  SHF.R.U32.HI R0, RZ, 0x5, R3 ;  /* 0x00000005ff007819 */ /* 0x004fca0000011603 */
[----:B------:R-:W2:Y:S02]  /*0050*/  SHFL.IDX PT, R2, R0, RZ, 0x1f ;  /* 0x00001fff00027589 */ /* 0x000ea400000e0000 */
[----:B--2---:R-:W-:Y:S02]  /*0060*/  ISETP.EQ.AND P0, PT, R2, RZ, P0 ;  /* 0x000000ff0200720c */ /* 0x004fe40000702270 */
[----:B------:R-:W-:-:S11]  /*0070*/  SHF.R.U32.HI R2, RZ, 0x7, R3 ;  /* 0x00000007ff027819 */ /* 0x000fd60000011603 */
[----:B-1----:R-:W-:Y:S05]  /*0080*/  @!P0 BRA `(.L_x_1) ;  /* 0x0000000000508947 */ /* 0x002fea0003800000 */
[----:B------:R-:W-:Y:S02]  /*0090*/  ULDC.64 UR4, c[0x0][0x198] ;  /* 0x0000660000047ab9 */ /* 0x000fe40000000a00 */
[----:B------:R-:W-:Y:S02]  /*00a0*/  UIADD3 UR6, UP0, UR4, 0xf0, URZ ;  /* 0x000000f004067890 */ /* 0x000fe4000ff1e03f */
[----:B------:R-:W-:Y:S02]  /*00b0*/  UIADD3 UR8, UP1, UR4, 0x1f0, URZ ;  /* 0x000001f004087890 */ /* 0x000fe4000ff3e03f */
[----:B------:R-:W-:Y:S02]  /*00c0*/  UIADD3 UR10, UP2, UR4, 0x2f0, URZ ;  /* 0x000002f0040a7890 */ /* 0x000fe4000ff5e03f */
[----:B------:R-:W-:Y:S02]  /*00d0*/  UIADD3 UR12, UP3, UR4, 0x3f0, URZ ;  /* 0x000003f0040c7890 */ /* 0x000fe4000ff7e03f */
[----:B------:R-:W-:-:S02]  /*00e0*/  UIADD3 UR14, UP4, UR4, 0x670, URZ ;  /* 0x00000670040e7890 */ /* 0x000fc4000ff9e03f */
[----:B------:R-:W-:Y:S02]  /*00f0*/  UIADD3.X UR7, URZ, UR5, URZ, UP0, !UPT ;  /* 0x000000053f077290 */ /* 0x000fe400087fe43f */
[----:B------:R-:W-:Y:S02]  /*0100*/  UIADD3 UR4, UP5, UR4, 0x770, URZ ;  /* 0x0000077004047890 */ /* 0x000fe4000ffbe03f */
[----:B------:R-:W-:Y:S02]  /*0110*/  UIADD3.X UR9, URZ, UR5, URZ, UP1, !UPT ;  /* 0x000000053f097290 */ /* 0x000fe40008ffe43f */
[----:B------:R-:W-:Y:S02]  /*0120*/  UIADD3.X UR11, URZ, UR5, URZ, UP2, !UPT ;  /* 0x000000053f0b7290 */ /* 0x000fe400097fe43f */
[----:B------:R-:W-:Y:S01]  /*0130*/  UIADD3.X UR13, URZ, UR5, URZ, UP3, !UPT ;  /* 0x000000053f0d7290 */ /* 0x000fe20009ffe43f */
[----:B------:R1:W-:Y:S01]  /*0140*/  UTMACCTL.PF [UR6] ;  /* 0x00000000060079b9 */ /* 0x0003e20008040000 */
[----:B------:R-:W-:-:S03]  /*0150*/  UIADD3.X UR15, URZ, UR5, URZ, UP4, !UPT ;  /* 0x000000053f0f7290 */ /* 0x000fc6000a7fe43f */
[----:B------:R1:W-:Y:S01]  /*0160*/  UTMACCTL.PF [UR8] ;  /* 0x00000000080079b9 */ /* 0x0003e20008040000 */
[----:B------:R-:W-:Y:S01]  /*0170*/  UIADD3.X UR5, URZ, UR5, URZ, UP5, !UPT ;  /* 0x000000053f057290 */ /* 0x000fe2000affe43f */
[----:B------:R1:W-:Y:S02]  /*0180*/  UTMACCTL.PF [UR10] ;  /* 0x000000000a0079b9 */ /* 0x0003e40008040000 */
[----:B------:R1:W-:Y:S02]  /*0190*/  UTMACCTL.PF [UR12] ;  /* 0x000000000c0079b9 */ /* 0x0003e40008040000 */
[----:B------:R1:W-:Y:S04]  /*01a0*/  UTMACCTL.PF [UR14] ;  /* 0x000000000e0079b9 */ /* 0x0003e80008040000 */
[----:B------:R1:W-:Y:S02]  /*01b0*/  UTMACCTL.PF [UR4] ;  /* 0x00000000040079b9 */ /* 0x0003e40008040000 */
[----:B-1----:R-:W-:Y:S01]  /*01c0*/  NOP ;  /* 0x0000000000007918 */ /* 0x002fe20000000000 */
.L_x_1:
[----:B------:R-:W-:Y:S05]  /*01d0*/  BSYNC B0 ;  /* 0x0000000000007941 */ /* 0x000fea0003800000 */
.L_x_0:
[----:B------:R-:W-:Y:S01]  /*01e0*/  VOTEU.ANY UP0, P0 ;  /* 0x00000000003f7886 */ /* 0x000fe20000000100 */
[----:B------:R-:W1:Y:S01]  /*01f0*/  SHFL.IDX PT, R4, R2, RZ, 0x1f ;  /* 0x00001fff02047589 */ /* 0x000e6200000e0000 */
[----:B------:R-:W-:Y:S01]  /*0200*/  UMOV UR4, 0x1 ;  /* 0x0000000100047882 */ /* 0x000fe20000000000 */
[----:B------:R-:W-:Y:S01]  /*0210*/  VOTEU.ANY UP1, P0 ;  /* 0x00000000003f7886 */ /* 0x000fe20000020100 */
[----:B------:R-:W-:Y:S01]  /*0220*/  UMOV UR38, 0x1 ;  /* 0x0000000100267882 */ /* 0x000fe20000000000 */
[----:B------:R-:W2:Y:S01]  /*0230*/  @UP0 S2UR UR7, SR_CgaCtaId ;  /* 0x00000000000709c3 */ /* 0x000ea20000008800 */
[----:B------:R-:W3:Y:S01]  /*0240*/  SHFL.IDX PT, R3, R0, RZ, 0x1f ;  /* 0x00001fff00037589 */ /* 0x000ee200000e0000 */
[----:B------:R-:W-:Y:S01]  /*0250*/  @UP0 UMOV UR6, 0x400 ;  /* 0x0000040000060882 */ /* 0x000fe20000000000 */
[----:B------:R-:W-:-:S04]  /*0260*/  @UP0 UIADD3 UR4, -UR4, 0x100000, URZ ;  /* 0x0010000004040890 */ /* 0x000fc8000fffe13f */
[----:B------:R-:W-:Y:S02]  /*0270*/  @UP0 USHF.L.U32 UR5, UR4, 0xb, URZ ;  /* 0x0000000b04050899 */ /* 0x000fe4000800063f */
[----:B------:R-:W-:Y:S01]  /*0280*/  @UP0 USHF.L.U32 UR4, UR4, 0x1, URZ ;  /* 0x0000000104040899 */ /* 0x000fe2000800063f */
[----:B-1----:R-:W-:Y:S01]  /*0290*/  R2UR UR8, R4 ;  /* 0x00000000040872ca */ /* 0x002fe200000e0000 */
[----:B--2---:R-:W-:Y:S01]  /*02a0*/  @UP0 ULEA UR6, UR7, UR6, 0x18 ;  /* 0x0000000607060291 */ /* 0x004fe2000f8ec03f */
[----:B---3--:R-:W-:-:S11]  /*02b0*/  ISETP.NE.AND P1, PT, R3, RZ, PT ;  /* 0x000000ff0300720c */ /* 0x008fd60003f25270 */
[----:B------:R-:W-:Y:S01]  /*02c0*/  UISETP.NE.AND UP0, UPT, UR8, URZ, UPT ;  /* 0x0000003f0800728c */ /* 0x000fe2000bf05270 */
[----:B------:R-:W1:Y:S02]  /*02d0*/  FENCE.VIEW.ASYNC.S ;  /* 0x00000000000073c6 */ /* 0x000e640000000000 */
[----:B-1----:R1:W2:Y:S01]  /*02e0*/  @UP1 SYNCS.EXCH.64 URZ, [UR6+0x26800], UR4 ;  /* 0x02680004063f15b2 */ /* 0x0022a20008000100 */
[----:B------:R-:W-:Y:S01]  /*02f0*/  USEL UR38, UR38, 0x2, !UP0 ;  /* 0x0000000226267887 */ /* 0x000fe2000c000000 */
[----:B------:R-:W-:Y:S11]  /*0300*/  @P1 BRA `(.L_x_2) ;  /* 0x0000000000481947 */ /* 0x000ff60003800000 */
[----:B-1----:R-:W1:Y:S01]  /*0310*/  S2UR UR5, SR_CgaCtaId ;  /* 0x00000000000579c3 */ /* 0x002e620000008800 */
[----:B------:R-:W-:Y:S01]  /*0320*/  UMOV UR4, 0x400 ;  /* 0x0000040000047882 */ /* 0x000fe20000000000 */
[----:B------:R-:W-:Y:S01]  /*0330*/  UMOV UR6, 0x1 ;  /* 0x0000000100067882 */ /* 0x000fe20000000000 */
[----:B------:R-:W-:Y:S01]  /*0340*/  UMOV UR9, 0x100 ;  /* 0x0000010000097882 */ /* 0x000fe20000000000 */
[----:B------:R-:W-:-:S04]  /*0350*/  UIADD3 UR6, -UR6, 0x100000, URZ ;  /* 0x0010000006067890 */ /* 0x000fc8000fffe13f */
[----:B------:R-:W-:Y:S02]  /*0360*/  USHF.L.U32 UR7, UR6, 0xb, URZ ;  /* 0x0000000b06077899 */ /* 0x000fe4000800063f */
[----:B------:R-:W-:Y:S01]  /*0370*/  USHF.L.U32 UR6, UR6, 0x1, URZ ;  /* 0x0000000106067899 */ /* 0x000fe2000800063f */
[----:B------:R-:W-:Y:S01]  /*0380*/  ELECT P0, URZ, PT ;  /* 0x00000000003f782f */ /* 0x000fe20003800000 */
[----:B-1----:R-:W-:Y:S02]  /*0390*/  ULEA UR8, UR5, UR4, 0x18 ;  /* 0x0000000405087291 */ /* 0x002fe4000f8ec03f */
[----:B------:R-:W-:-:S04]  /*03a0*/  UIADD3 UR4, -UR9, 0x100000, URZ ;  /* 0x0010000009047890 */ /* 0x000fc8000fffe13f */
[----:B------:R-:W-:Y:S02]  /*03b0*/  USHF.L.U32 UR5, UR4, 0xb, URZ ;  /* 0x0000000b04057899 */ /* 0x000fe4000800063f */
[----:B------:R-:W-:Y:S01]  /*03c0*/  USHF.L.U32 UR4, UR4, 0x1, URZ ;  /* 0x0000000104047899 */ /* 0x000fe2000800063f */
[----:B------:R-:W1:Y:S03]  /*03d0*/  FENCE.VIEW.ASYNC.S ;  /* 0x00000000000073c6 */ /* 0x000e660000000000 */
[----:B-1----:R3:W4:Y:S08]  /*03e0*/  SYNCS.EXCH.64 URZ, [UR8+0x26810], UR6 ;  /* 0x02681006083f75b2 */ /* 0x0027300008000100 */
[----:B------:R3:W5:Y:S01]  /*03f0*/  SYNCS.EXCH.64 URZ, [UR8+0x26820], UR4 ;  /* 0x02682004083f75b2 */ /* 0x0007620008000100 */
[----:B------:R3:W1:Y:S01]  /*0400*/  SYNCS.EXCH.64 URZ, [UR8+0x26818], UR6 ;  /* 0x02681806083f75b2 */ /* 0x0006620008000100 */
[----:B------:R3:W1:Y:S02]  /*0410*/  SYNCS.EXCH.64 URZ, [UR8+0x26828], UR4 ;  /* 0x02682804083f75b2 */ /* 0x0006640008000100 */
[----:B---3--:R-:W-:Y:S01]  /*0420*/  NOP ;  /* 0x0000000000007918 */ /* 0x008fe20000000000 */
.L_x_2:
[----:B------:R-:W3:Y:S01]  /*0430*/  SHFL.IDX PT, R3, R0, RZ, 0x1f ;  /* 0x00001fff00037589 */ /* 0x000ee200000e0000 */
[----:B------:R-:W-:Y:S01]  /*0440*/  NOP ;  /* 0x0000000000007918 */ /* 0x000fe20000000000 */
[----:B---3--:R-:W-:-:S13]  /*0450*/  ISETP.NE.AND P0, PT, R3, RZ, PT ;  /* 0x000000ff0300720c */ /* 0x008fda0003f05270 */
[----:B------:R-:W-:Y:S05]  /*0460*/  @P0 BRA `(.L_x_3) ;  /* 0x0000000000480947 */ /* 0x000fea0003800000 */
[----:B-1----:R-:W1:Y:S01]  /*0470*/  S2UR UR5, SR_CgaCtaId ;  /* 0x00000000000579c3 */ /* 0x002e620000008800 */
[----:B------:R-:W-:Y:S01]  /*0480*/  UMOV UR4, 0x400 ;  /* 0x0000040000047882 */ /* 0x000fe20000000000 */
[----:B------:R-:W-:Y:S01]  /*0490*/  UMOV UR6, 0x1 ;  /* 0x0000000100067882 */ /* 0x000fe20000000000 */
[----:B------:R-:W-:Y:S01]  /*04a0*/  UMOV UR7, 0x100 ;  /* 0x0000010000077882 */ /* 0x000fe20000000000 */
[----:B------:R-:W-:Y:S01]  /*04b0*/  ELECT P0, URZ, PT ;  /* 0x00000000003f782f */ /* 0x000fe20003800000 */
[----:B-1----:R-:W-:Y:S02]  /*04c0*/  ULEA UR8, UR5, UR4, 0x18 ;  /* 0x0000000405087291 */ /* 0x002fe4000f8ec03f */
[----:B------:R-:W-:-:S04]  /*04d0*/  UIADD3 UR4, -UR6, 0x100000, URZ ;  /* 0x0010000006047890 */ /* 0x000fc8000fffe13f */
[----:B------:R-:W-:Y:S02]  /*04e0*/  USHF.L.U32 UR5, UR4, 0xb, URZ ;  /* 0x0000000b04057899 */ /* 0x000fe4000800063f */
[----:B------:R-:W-:Y:S02]  /*04f0*/  USHF.L.U32 UR4, UR4, 0x1, URZ ;  /* 0x0000000104047899 */ /* 0x000fe4000800063f */
[----:B------:R-:W-:-:S04]  /*0500*/  UIADD3 UR6, -UR7, 0x100000, URZ ;  /* 0x0010000007067890 */ /* 0x000fc8000fffe13f */
[----:B------:R-:W-:Y:S02]  /*0510*/  USHF.L.U32 UR7, UR6, 0xb, URZ ;  /* 0x0000000b06077899 */ /* 0x000fe4000800063f */
[----:B------:R-:W-:Y:S01]  /*0520*/  USHF.L.U32 UR6, UR6, 0x1, URZ ;  /* 0x0000000106067899 */ /* 0x000fe2000800063f */
[----:B------:R-:W1:Y:S03]  /*0530*/  FENCE.VIEW.ASYNC.S ;  /* 0x00000000000073c6 */ /* 0x000e660000000000 */
[----:B-1----:R3:W1:Y:S08]  /*0540*/  SYNCS.EXCH.64 URZ, [UR8+0x26830], UR4 ;  /* 0x02683004083f75b2 */ /* 0x0026700008000100 */
[----:B------:R3:W1:Y:S01]  /*0550*/  SYNCS.EXCH.64 URZ, [UR8+0x26840], UR6 ;  /* 0x02684006083f75b2 */ /* 0x0006620008000100 */
[----:B------:R3:W1:Y:S01]  /*0560*/  SYNCS.EXCH.64 URZ, [UR8+0x26838], UR4 ;  /* 0x02683804083f75b2 */ /* 0x0006620008000100 */
[----:B------:R3:W1:Y:S02]  /*0570*/  SYNCS.EXCH.64 URZ, [UR8+0x26848], UR6 ;  /* 0x02684806083f75b2 */ /* 0x0006640008000100 */
[----:B---3--:R-:W-:Y:S01]  /*0580*/  NOP ;  /* 0x0000000000007918 */ /* 0x008fe20000000000 */
.L_x_3:
[----:B------:R-:W-:Y:S01]  /*0590*/  PLOP3.LUT P0, PT, PT, PT, UP0, 0x80, 0x0 ;  /* 0x000000000000781c */ /* 0x000fe20003f0f008 */
[----:B------:R-:W-:Y:S01]  /*05a0*/  NOP ;  /* 0x0000000000007918 */ /* 0x000fe20000000000 */
[----:B-12-45:R-:W-:Y:S11]  /*05b0*/  BAR.SYNC.DEFER_BLOCKING 0x0 ;  /* 0x0000000000007b1d */ /* 0x036ff60000010000 */
[----:B------:R-:W-:Y:S05]  /*05c0*/  @!P0 BRA `(.L_x_4) ;  /* 0x0000004c00108947 */ /* 0x000fea0003800000 */
.L_x_5:
[----:B------:R-:W-:-:S08]  /*05d0*/  NOP ;  /* 0x0000000000007918 */ /* 0x000fd00000000000 */
[----:B------:R-:W1:Y:S02]  /*05e0*/  USETMAXREG.TRY_ALLOC.CTAPOOL UP0, 0xf0 ;  /* 0x000000f0000079c8 */ /* 0x000e640008000600 */
[----:B-1----:R-:W-:-:S13]  /*05f0*/  PLOP3.LUT P0, PT, PT, PT, UP0, 0x80, 0x0 ;  /* 0x000000000000781c */ /* 0x002fda0003f0f008 */
[----:B------:R-:W-:Y:S05]  /*0600*/  @!P0 BRA `(.L_x_5) ;  /* 0xfffffffc00f08947 */ /* 0x000fea000383ffff */
[----:B------:R-:W-:Y:S01]  /*0610*/  LOP3.LUT R0, R0, 0x3, RZ, 0xc0, !PT ;  /* 0x0000000300007812 */ /* 0x000fe200078ec0ff */
[----:B------:R-:W1:Y:S05]  /*0620*/  S2UR UR4, SR_CTAID.Z ;  /* 0x00000000000479c3 */ /* 0x000e6a0000002700 */
[----:B------:R-:W2:Y:S02]  /*0630*/  SHFL.IDX PT, R0, R0, RZ, 0x1f ;  /* 0x00001fff00007589 */ /* 0x000ea400000e0000 */
[----:B--2---:R-:W-:-:S13]  /*0640*/  ISETP.NE.AND P0, PT, R0, RZ, PT ;  /* 0x000000ff0000720c */ /* 0x004fda0003f05270 */
[----:B------:R-:W-:-:S05]  /*0650*/  @!P0 VIADD R3, R2, 0x9 ;  /* 0x0000000902038836 */ /* 0x000fca0000000000 */
[----:B------:R2:W-:Y:S06]  /*0660*/  @!P0 BAR.ARV R3, 0xa0 ;  /* 0x000280030000851d */ /* 0x0005ec0000002000 */
[----:B-1----:R-:W-:-:S13]  /*0670*/  ISETP.LE.AND P0, PT, RZ, UR4, PT ;  /* 0x00000004ff007c0c */ /* 0x002fda000bf03270 */
[----:B--2---:R-:W-:Y:S05]  /*0680*/  @!P0 EXIT ;  /* 0x000000000000894d */ /* 0x004fea0003800000 */
[----:B------:R-:W1:Y:S01]  /*0690*/  S2R R4, SR_TID.X ;  /* 0x0000000000047919 */ /* 0x000e620000002100 */
[----:B------:R-:W-:-:S04]  /*06a0*/  MOV R0, RZ ;  /* 0x000000ff00007202 */ /* 0x000fc80000000f00 */
[----:B------:R-:W-:Y:S01]  /*06b0*/  LOP3.LUT P0, RZ, R0, 0x3ff, RZ, 0xc0, !PT ;  /* 0x000003ff00ff7812 */ /* 0x000fe2000780c0ff */
[----:B-1----:R-:W-:-:S12]  /*06c0*/  VIADD R121, R4, 0xffffff80 ;  /* 0xffffff8004797836 */ /* 0x002fd80000000000 */
[----:B------:R-:W-:Y:S05]  /*06d0*/  @!P0 BRA `(.L_x_6) ;  /* 0x00000000007c8947 */ /* 0x000fea0003800000 */
[----:B------:R-:W-:Y:S01]  /*06e0*/  MOV R16, 0x0 ;  /* 0x0000000000107802 */ /* 0x000fe20000000f00 */
[----:B------:R-:W-:Y:S01]  /*06f0*/  ULDC.64 UR4, c[0x4][0x88] ;  /* 0x0100220000047ab9 */ /* 0x000fe20000000a00 */
[----:B------:R-:W-:Y:S01]  /*0700*/  ULDC.64 UR6, c[0x4][0x8] ;  /* 0x0100020000067ab9 */ /* 0x000fe20000000a00 */
[----:B------:R-:W-:Y:S01]  /*0710*/  IMAD.U32 R4, RZ, RZ, UR4 ;  /* 0x00000004ff047e24 */ /* 0x000fe2000f8e00ff */
[----:B------:R1:W2:Y:S01]  /*0720*/  LDC.64 R14, c[0x4][R16] ;  /* 0x01000000100e7b82 */ /* 0x0002a20000000a00 */
[----:B------:R-:W-:Y:S01]  /*0730*/  IMAD.U32 R5, RZ, RZ, UR5 ;  /* 0x00000005ff057e24 */ /* 0x000fe2000f8e00ff */
[----:B------:R-:W-:Y:S01]  /*0740*/  ULDC.64 UR4, c[0x4][0x90] ;  /* 0x0100240000047ab9 */ /* 0x000fe20000000a00 */
[----:B------:R-:W-:Y:S02]  /*0750*/  IMAD.U32 R10, RZ, RZ, UR6 ;  /* 0x00000006ff0a7e24 */ /* 0x000fe4000f8e00ff */
[----:B------:R-:W-:Y:S02]  /*0760*/  IMAD.U32 R6, RZ, RZ, UR4 ;  /* 0x00000004ff067e24 */ /* 0x000fe4000f8e00ff */
[----:B------:R-:W-:-:S02]  /*0770*/  IMAD.U32 R7, RZ, RZ, UR5 ;  /* 0x00000005ff077e24 */ /* 0x000fc4000f8e00ff */
[----:B------:R-:W-:Y:S02]  /*0780*/  IMAD.U32 R11, RZ, RZ, UR7 ;  /* 0x00000007ff0b7e24 */ /* 0x000fe4000f8e00ff */
[----:B------:R-:W-:Y:S02]  /*0790*/  IMAD.MOV.U32 R8, RZ, RZ, 0x70 ;  /* 0x00000070ff087424 */ /* 0x000fe400078e00ff */
[----:B------:R-:W-:Y:S02]  /*07a0*/  IMAD.MOV.U32 R12, RZ, RZ, 0x1 ;  /* 0x00000001ff0c7424 */ /* 0x000fe400078e00ff */
[----:B-1----:R-:W-:-:S07]  /*07b0*/  IMAD.MOV.U32 R13, RZ, RZ, RZ ;  /* 0x000000ffff0d7224 */ /* 0x002fce00078e00ff */
[----:B------:R-:W-:-:S07]  /*07c0*/  LEPC R20, `(.L_x_7) ;  /* 0x000000001014794e */ /* 0x000fce0000000000 */
[----:B--2---:R-:W-:Y:S05]  /*07d0*/  CALL.ABS.NOINC R14 ;  /* 0x000000000e007343 */ /* 0x004fea0003c00000 */
.L_x_7:
[----:B------:R-:W1:Y:S01]  /*07e0*/  LDC.64 R16, c[0x4][R16] ;  /* 0x0100000010107b82 */ /* 0x000e620000000a00 */
[----:B------:R-:W-:Y:S01]  /*07f0*/  ULDC.64 UR4, c[0x4][0x88] ;  /* 0x0100220000047ab9 */ /* 0x000fe20000000a00 */
[----:B------:R-:W-:Y:S01]  /*0800*/  ULDC.64 UR6, c[0x4][0x90] ;  /* 0x0100240000067ab9 */ /* 0x000fe20000000a00 */
[----:B------:R-:W-:Y:S01]  /*0810*/  MOV R4, UR4 ;  /* 0x0000000400047c02 */ /* 0x000fe20008000f00 */
        /* <DEDUP_REMOVED lines=8> */
[----:B------:R-:W-:-:S07]  /*08a0*/  IMAD.MOV.U32 R13, RZ, RZ, RZ ;  /* 0x000000ffff0d7224 */ /* 0x000fce00078e00ff */
[----:B------:R-:W-:-:S07]  /*08b0*/  LEPC R20, `(.L_x_6) ;  /* 0x000000001014794e */ /* 0x000fce0000000000 */
[----:B-1----:R-:W-:Y:S05]  /*08c0*/  CALL.ABS.NOINC R16 ;  /* 0x0000000010007343 */ /* 0x002fea0003c00000 */
.L_x_6:
[----:B------:R-:W1:Y:S01]  /*08d0*/  S2R R3, SR_CgaCtaId ;  /* 0x0000000000037919 */ /* 0x000e620000008800 */
[----:B------:R-:W-:-:S04]  /*08e0*/  MOV R16, 0x400 ;  /* 0x0000040000107802 */ /* 0x000fc80000000f00 */
[----:B-1----:R-:W-:-:S05]  /*08f0*/  LEA R16, R3, R16, 0x18 ;  /* 0x0000001003107211 */ /* 0x002fca00078ec0ff */
[----:B------:R-:W-:-:S05]  /*0900*/  VIADD R17, R16, 0x1e800 ;  /* 0x0001e80010117836 */ /* 0x000fca0000000000 */
[----:B------:R-:W-:-:S13]  /*0910*/  LOP3.LUT P0, RZ, R17, 0x3ff, RZ, 0xc0, !PT ;  /* 0x000003ff11ff7812 */ /* 0x000fda000780c0ff */
[----:B------:R-:W-:Y:S05]  /*0920*/  @!P0 BRA `(.L_x_8) ;  /* 0x00000000007c8947 */ /* 0x000fea0003800000 */
[----:B------:R-:W-:Y:S01]  /*0930*/  MOV R18, 0x0 ;  /* 0x0000000000127802 */ /* 0x000fe20000000f00 */
[----:B------:R-:W-:Y:S01]  /*0940*/  ULDC.64 UR4, c[0x4][0x88] ;  /* 0x0100220000047ab9 */ /* 0x000fe20000000a00 */
[----:B------:R-:W-:Y:S01]  /*0950*/  ULDC.64 UR6, c[0x4][0x8] ;  /* 0x0100020000067ab9 */ /* 0x000fe20000000a00 */
[----:B------:R-:W-:Y:S01]  /*0960*/  IMAD.U32 R4, RZ, RZ, UR4 ;  /* 0x00000004ff047e24 */ /* 0x000fe2000f8e00ff */
[----:B------:R1:W2:Y:S01]  /*0970*/  LDC.64 R14, c[0x4][R18] ;  /* 0x01000000120e7b82 */ /* 0x0002a20000000a00 */
[----:B------:R-:W-:Y:S01]  /*0980*/  MOV R5, UR5 ;  /* 0x0000000500057c02 */ /* 0x000fe20008000f00 */
        /* <DEDUP_REMOVED lines=10> */
.L_x_9:
[----:B------:R-:W1:Y:S01]  /*0a30*/  LDC.64 R18, c[0x4][R18] ;  /* 0x0100000012127b82 */ /* 0x000e620000000a00 */
[----:B------:R-:W-:Y:S01]  /*0a40*/  ULDC.64 UR4, c[0x4][0x88] ;  /* 0x0100220000047ab9 */ /* 0x000fe20000000a00 */
[----:B------:R-:W-:Y:S01]  /*0a50*/  ULDC.64 UR6, c[0x4][0x10] ;  /* 0x0100040000067ab9 */ /* 0x000fe20000000a00 */
[----:B------:R-:W-:Y:S02]  /*0a60*/  IMAD.U32 R4, RZ, RZ, UR4 ;  /* 0x00000004ff047e24 */ /* 0x000fe4000f8e00ff */
[----:B------:R-:W-:Y:S01]  /*0a70*/  IMAD.U32 R5, RZ, RZ, UR5 ;  /* 0x00000005ff057e24 */ /* 0x000fe2000f8e00ff */
[----:B------:R-:W-:Y:S01]  /*0a80*/  ULDC.64 UR4, c[0x4][0x90] ;  /* 0x0100240000047ab9 */ /* 0x000fe20000000a00 */
[----:B------:R-:W-:Y:S01]  /*0a90*/  IMAD.U32 R10, RZ, RZ, UR6 ;  /* 0x00000006ff0a7e24 */ /* 0x000fe2000f8e00ff */
[----:B------:R-:W-:Y:S01]  /*0aa0*/  MOV R7, UR5 ;  /* 0x0000000500077c02 */ /* 0x000fe20008000f00 */
[----:B------:R-:W-:Y:S02]  /*0ab0*/  IMAD.U32 R6, RZ, RZ, UR4 ;  /* 0x00000004ff067e24 */ /* 0x000fe4000f8e00ff */
[----:B------:R-:W-:-:S02]  /*0ac0*/  IMAD.U32 R11, RZ, RZ, UR7 ;  /* 0x00000007ff0b7e24 */ /* 0x000fc4000f8e00ff */
[----:B------:R-:W-:Y:S02]  /*0ad0*/  IMAD.MOV.U32 R8, RZ, RZ, 0x70 ;  /* 0x00000070ff087424 */ /* 0x000fe400078e00ff */
[----:B------:R-:W-:Y:S02]  /*0ae0*/  IMAD.MOV.U32 R12, RZ, RZ, 0x1 ;  /* 0x00000001ff0c7424 */ /* 0x000fe400078e00ff */
[----:B------:R-:W-:-:S07]  /*0af0*/  IMAD.MOV.U32 R13, RZ, RZ, RZ ;  /* 0x000000ffff0d7224 */ /* 0x000fce00078e00ff */
[----:B------:R-:W-:-:S07]  /*0b00*/  LEPC R20, `(.L_x_8) ;  /* 0x000000001014794e */ /* 0x000fce0000000000 */
[----:B-1----:R-:W-:Y:S05]  /*0b10*/  CALL.ABS.NOINC R18 ;  /* 0x0000000012007343 */ /* 0x002fea0003c00000 */
.L_x_8:
[----:B------:R-:W-:Y:S01]  /*0b20*/  SHF.R.S32.HI R122, RZ, 0x1f, R121 ;  /* 0x0000001fff7a7819 */ /* 0x000fe20000011479 */
[----:B------:R-:W-:-:S03]  /*0b30*/  UMOV UR4, 0xffffffff ;  /* 0xffffffff00047882 */ /* 0x000fc60000000000 */
[----:B------:R-:W-:-:S04]  /*0b40*/  LEA.HI R0, R122, R121, RZ, 0x7 ;  /* 0x000000797a007211 */ /* 0x000fc800078f38ff */
[----:B------:R-:W-:Y:S01]  /*0b50*/  SHF.R.S32.HI R120, RZ, 0x7, R0 ;  /* 0x00000007ff787819 */ /* 0x000fe20000011400 */
[----:B------:R-:W-:Y:S06]  /*0b60*/  BRA.DIV UR4, `(.L_x_10) ;  /* 0x0000007604307947 */ /* 0x000fec000b800000 */
[----:B------:R1:W2:Y:S02]  /*0b70*/  SHFL.IDX PT, R14, R120, RZ, 0x1f ;  /* 0x00001fff780e7589 */ /* 0x0002a400000e0000 */
.L_x_84:
[----:B------:R-:W-:Y:S01]  /*0b80*/  SHF.L.U32 R7, RZ, 0x1f, RZ ;  /* 0x0000001fff077819 */ /* 0x000fe200000006ff */
[----:B------:R-:W-:Y:S01]  /*0b90*/  VIADD R228, R16, 0x6000 ;  /* 0x0000600010e47836 */ /* 0x000fe20000000000 */
[----:B------:R-:W-:Y:S02]  /*0ba0*/  LEA.HI R22, R122, R121, RZ, 0x4 ;  /* 0x000000797a167211 */ /* 0x000fe400078f20ff */
[----:B------:R-:W3:Y:S01]  /*0bb0*/  SYNCS.PHASECHK.TRANS64.TRYWAIT P0, [R16+URZ+0x26800], R7 ;  /* 0x02680007100075a7 */ /* 0x000ee2000800017f */
[----:B------:R-:W-:Y:S02]  /*0bc0*/  LOP3.LUT R0, R0, 0xffffff80, RZ, 0xc0, !PT ;  /* 0xffffff8000007812 */ /* 0x000fe400078ec0ff */
[----:B------:R-:W-:Y:S02]  /*0bd0*/  SHF.R.S32.HI R5, RZ, 0x4, R22 ;  /* 0x00000004ff057819 */ /* 0x000fe40000011416 */
[----:B------:R-:W-:Y:S01]  /*0be0*/  LOP3.LUT P1, RZ, R228, 0x1bf, RZ, 0xc0, !PT ;  /* 0x000001bfe4ff7812 */ /* 0x000fe2000782c0ff */
[----:B------:R-:W-:Y:S01]  /*0bf0*/  IMAD.IADD R123, R121, 0x1, -R0 ;  /* 0x00000001797b7824 */ /* 0x000fe200078e0a00 */
[----:B------:R-:W-:-:S02]  /*0c00*/  LEA.HI R4, R22, R5, RZ, 0x1 ;  /* 0x0000000516047211 */ /* 0x000fc400078f08ff */
[----:B--2---:R-:W-:Y:S02]  /*0c10*/  LEA.HI R0, R14, R14, RZ, 0x1 ;  /* 0x0000000e0e007211 */ /* 0x004fe400078f08ff */
[----:B------:R-:W-:Y:S02]  /*0c20*/  SHF.R.S32.HI R126, RZ, 0x1f, R123 ;  /* 0x0000001fff7e7819 */ /* 0x000fe4000001147b */
[----:B------:R-:W-:Y:S02]  /*0c30*/  LOP3.LUT R4, R4, 0xfffffffe, RZ, 0xc0, !PT ;  /* 0xfffffffe04047812 */ /* 0x000fe400078ec0ff */
[----:B------:R-:W-:Y:S02]  /*0c40*/  LOP3.LUT R3, R0, 0xfffffffe, RZ, 0xc0, !PT ;  /* 0xfffffffe00037812 */ /* 0x000fe400078ec0ff */
[----:B------:R-:W-:Y:S01]  /*0c50*/  LEA.HI R127, R126, R123, RZ, 0x2 ;  /* 0x0000007b7e7f7211 */ /* 0x000fe200078f10ff */
[----:B------:R-:W-:Y:S01]  /*0c60*/  IMAD.IADD R125, R5, 0x1, -R4 ;  /* 0x00000001057d7824 */ /* 0x000fe200078e0a04 */
[----:B------:R-:W-:Y:S01]  /*0c70*/  LEA.HI R0, R122, R121, RZ, 0x5 ;  /* 0x000000797a007211 */ /* 0x000fe200078f28ff */
[----:B------:R-:W-:Y:S01]  /*0c80*/  IMAD.IADD R18, R14, 0x1, -R3 ;  /* 0x000000010e127824 */ /* 0x000fe200078e0a03 */
[----:B------:R-:W-:Y:S01]  /*0c90*/  LOP3.LUT R4, R127, 0x7ffffffc, RZ, 0xc0, !PT ;  /* 0x7ffffffc7f047812 */ /* 0x000fe200078ec0ff */
[----:B---3--:R-:W-:Y:S06]  /*0ca0*/  @P0 BRA `(.L_x_11) ;  /* 0x0000000000080947 */ /* 0x008fec0003800000 */
[----:B------:R-:W2:Y:S02]  /*0cb0*/  SYNCS.PHASECHK.TRANS64.TRYWAIT P0, [R16+URZ+0x26800], R7 ;  /* 0x02680007100075a7 */ /* 0x000ea4000800017f */
[----:B--2---:R-:W-:Y:S05]  /*0cc0*/  @!P0 BRA `(.L_x_12) ;  /* 0x0000007000f88947 */ /* 0x004fea0003800000 */
.L_x_11:
[----:B------:R-:W-:Y:S01]  /*0cd0*/  LOP3.LUT P0, RZ, R228, 0x1bf, RZ, 0xc0, !PT ;  /* 0x000001bfe4ff7812 */ /* 0x000fe2000780c0ff */
[----:B------:R-:W-:Y:S01]  /*0ce0*/  IMAD.IADD R19, R123, 0x1, -R4 ;  /* 0x000000017b137824 */ /* 0x000fe200078e0a04 */
[----:B------:R-:W-:-:S11]  /*0cf0*/  SHF.R.S32.HI R124, RZ, 0x5, R0 ;  /* 0x00000005ff7c7819 */ /* 0x000fd60000011400 */
[----:B------:R-:W-:Y:S05]  /*0d00*/  @!P0 BRA `(.L_x_13) ;  /* 0x0000000000408947 */ /* 0x000fea0003800000 */
[----:B------:R-:W-:Y:S01]  /*0d10*/  MOV R0, 0x0 ;  /* 0x0000000000007802 */ /* 0x000fe20000000f00 */
[----:B------:R-:W-:Y:S01]  /*0d20*/  ULDC.64 UR4, c[0x4][0x88] ;  /* 0x0100220000047ab9 */ /* 0x000fe20000000a00 */
[----:B------:R-:W-:Y:S01]  /*0d30*/  ULDC.64 UR6, c[0x4][0x90] ;  /* 0x0100240000067ab9 */ /* 0x000fe20000000a00 */
[----:B------:R-:W-:Y:S01]  /*0d40*/  MOV R4, UR4 ;  /* 0x0000000400047c02 */ /* 0x000fe20008000f00 */
[----:B------:R3:W4:Y:S01]  /*0d50*/  LDC.64 R14, c[0x4][R0] ;  /* 0x01000000000e7b82 */ /* 0x0007220000000a00 */
[----:B------:R-:W-:Y:S01]  /*0d60*/  IMAD.U32 R5, RZ, RZ, UR5 ;  /* 0x00000005ff057e24 */ /* 0x000fe2000f8e00ff */
[----:B------:R-:W-:Y:S01]  /*0d70*/  ULDC.64 UR4, c[0x4][0x18] ;  /* 0x0100060000047ab9 */ /* 0x000fe20000000a00 */
[----:B------:R-:W-:Y:S02]  /*0d80*/  IMAD.U32 R6, RZ, RZ, UR6 ;  /* 0x00000006ff067e24 */ /* 0x000fe4000f8e00ff */
[----:B--2---:R-:W-:Y:S02]  /*0d90*/  IMAD.U32 R7, RZ, RZ, UR7 ;  /* 0x00000007ff077e24 */ /* 0x004fe4000f8e00ff */
[----:B------:R-:W-:-:S02]  /*0da0*/  IMAD.U32 R10, RZ, RZ, UR4 ;  /* 0x00000004ff0a7e24 */ /* 0x000fc4000f8e00ff */
[----:B------:R-:W-:Y:S02]  /*0db0*/  IMAD.U32 R11, RZ, RZ, UR5 ;  /* 0x00000005ff0b7e24 */ /* 0x000fe4000f8e00ff */
[----:B------:R-:W-:Y:S02]  /*0dc0*/  IMAD.MOV.U32 R8, RZ, RZ, 0x70 ;  /* 0x00000070ff087424 */ /* 0x000fe400078e00ff */
[----:B------:R-:W-:Y:S02]  /*0dd0*/  IMAD.MOV.U32 R12, RZ, RZ, 0x1 ;  /* 0x00000001ff0c7424 */ /* 0x000fe400078e00ff */
[----:B---3--:R-:W-:-:S07]  /*0de0*/  IMAD.MOV.U32 R13, RZ, RZ, RZ ;  /* 0x000000ffff0d7224 */ /* 0x008fce00078e00ff */
[----:B------:R-:W-:-:S07]  /*0df0*/  LEPC R20, `(.L_x_13) ;  /* 0x000000001014794e */ /* 0x000fce0000000000 */
[----:B-1--4-:R-:W-:Y:S05]  /*0e00*/  CALL.ABS.NOINC R14 ;  /* 0x000000000e007343 */ /* 0x012fea0003c00000 */
.L_x_13:
[----:B------:R-:W-:Y:S01]  /*0e10*/  LOP3.LUT R22, R22, 0xfffffff0, RZ, 0xc0, !PT ;  /* 0xfffffff016167812 */ /* 0x000fe200078ec0ff */
[----:B------:R-:W-:Y:S01]  /*0e20*/  IMAD.SHL.U32 R6, R125, 0x8, RZ ;  /* 0x000000087d067824 */ /* 0x000fe200078e00ff */
[----:B------:R-:W-:Y:S05]  /*0e30*/  WARPSYNC.ALL ;  /* 0x0000000000007948 */ /* 0x000fea0003800000 */
[----:B------:R-:W-:Y:S01]  /*0e40*/  IMAD.IADD R22, R121, 0x1, -R22 ;  /* 0x0000000179167824 */ /* 0x000fe200078e0a16 */
[----:B------:R-:W-:Y:S01]  /*0e50*/  ULDC UR4, c[0x0][0x280] ;  /* 0x0000a00000047ab9 */ /* 0x000fe20000000800 */
[----:B------:R-:W-:Y:S01]  /*0e60*/  IMAD.MOV.U32 R23, RZ, RZ, 0x20 ;  /* 0x00000020ff177424 */ /* 0x000fe200078e00ff */
[----:B------:R-:W-:Y:S01]  /*0e70*/  UISETP.GE.AND UP0, UPT, UR4, 0x1, UPT ;  /* 0x000000010400788c */ /* 0x000fe2000bf06270 */
[----:B------:R-:W-:-:S02]  /*0e80*/  CS2R R118, SRZ ;  /* 0x0000000000767805 */ /* 0x000fc4000001ff00 */
[----:B------:R-:W-:Y:S02]  /*0e90*/  LEA.HI R0, R22, R22, RZ, 0x1 ;  /* 0x0000001616007211 */ /* 0x000fe400078f08ff */
[----:B------:R-:W-:Y:S02]  /*0ea0*/  CS2R R116, SRZ ;  /* 0x0000000000747805 */ /* 0x000fe4000001ff00 */
[----:B------:R-:W-:Y:S02]  /*0eb0*/  SHF.R.S32.HI R5, RZ, 0x1f, R22 ;  /* 0x0000001fff057819 */ /* 0x000fe40000011416 */
[----:B------:R-:W-:Y:S02]  /*0ec0*/  CS2R R114, SRZ ;  /* 0x0000000000727805 */ /* 0x000fe4000001ff00 */
[----:B------:R-:W-:Y:S02]  /*0ed0*/  SHF.R.S32.HI R3, RZ, 0x1, R0 ;  /* 0x00000001ff037819 */ /* 0x000fe40000011400 */
[----:B------:R-:W-:-:S02]  /*0ee0*/  CS2R R112, SRZ ;  /* 0x0000000000707805 */ /* 0x000fc4000001ff00 */
[----:B------:R-:W-:Y:S02]  /*0ef0*/  SHF.R.S32.HI R4, RZ, 0x1f, R0 ;  /* 0x0000001fff047819 */ /* 0x000fe40000011400 */
[----:B------:R-:W-:Y:S02]  /*0f00*/  CS2R R110, SRZ ;  /* 0x00000000006e7805 */ /* 0x000fe4000001ff00 */
[----:B------:R-:W-:Y:S02]  /*0f10*/  LEA.HI R5, R5, R22, RZ, 0x3 ;  /* 0x0000001605057211 */ /* 0x000fe400078f18ff */
[----:B------:R-:W-:Y:S02]  /*0f20*/  CS2R R108, SRZ ;  /* 0x00000000006c7805 */ /* 0x000fe4000001ff00 */
[----:B------:R-:W-:Y:S02]  /*0f30*/  LEA.HI R4, R4, R3, RZ, 0x2 ;  /* 0x0000000304047211 */ /* 0x000fe400078f10ff */
[----:B------:R-:W-:-:S02]  /*0f40*/  CS2R R106, SRZ ;  /* 0x00000000006a7805 */ /* 0x000fc4000001ff00 */
[----:B--2---:R-:W-:Y:S02]  /*0f50*/  SHF.L.U32 R7, R5, 0x5, RZ ;  /* 0x0000000505077819 */ /* 0x004fe400000006ff */
[----:B------:R-:W-:Y:S02]  /*0f60*/  CS2R R104, SRZ ;  /* 0x0000000000687805 */ /* 0x000fe4000001ff00 */
[----:B------:R-:W-:Y:S02]  /*0f70*/  LOP3.LUT R4, R4, 0xfffffffc, RZ, 0xc0, !PT ;  /* 0xfffffffc04047812 */ /* 0x000fe400078ec0ff */
[----:B------:R-:W-:Y:S02]  /*0f80*/  CS2R R102, SRZ ;  /* 0x0000000000667805 */ /* 0x000fe4000001ff00 */
[----:B------:R-:W-:Y:S02]  /*0f90*/  LOP3.LUT R5, R0, 0x7fffffe, RZ, 0xc0, !PT ;  /* 0x07fffffe00057812 */ /* 0x000fe400078ec0ff */
[----:B------:R-:W-:-:S02]  /*0fa0*/  CS2R R100, SRZ ;  /* 0x0000000000647805 */ /* 0x000fc4000001ff00 */
[----:B------:R-:W-:Y:S01]  /*0fb0*/  LOP3.LUT R7, R7, 0xffffff00, RZ, 0xc0, !PT ;  /* 0xffffff0007077812 */ /* 0x000fe200078ec0ff */
[----:B------:R-:W-:Y:S01]  /*0fc0*/  IMAD.IADD R4, R3, 0x1, -R4 ;  /* 0x0000000103047824 */ /* 0x000fe200078e0a04 */
[----:B------:R-:W-:Y:S01]  /*0fd0*/  CS2R R98, SRZ ;  /* 0x0000000000627805 */ /* 0x000fe2000001ff00 */
[----:B------:R-:W-:Y:S01]  /*0fe0*/  IMAD.IADD R5, R22, 0x1, -R5 ;  /* 0x0000000116057824 */ /* 0x000fe200078e0a05 */
[----:B------:R-:W-:Y:S01]  /*0ff0*/  CS2R R96, SRZ ;  /* 0x0000000000607805 */ /* 0x000fe2000001ff00 */
[C---:B------:R-:W-:Y:S01]  /*1000*/  IMAD.SHL.U32 R3, R4.reuse, 0x40, RZ ;  /* 0x0000004004037824 */ /* 0x040fe200078e00ff */
[----:B------:R-:W-:Y:S01]  /*1010*/  LOP3.LUT P0, RZ, R4, 0x2, RZ, 0xc0, !PT ;  /* 0x0000000204ff7812 */ /* 0x000fe2000780c0ff */
[----:B------:R-:W-:Y:S01]  /*1020*/  IMAD R0, R124, 0x200, R7 ;  /* 0x000002007c007824 */ /* 0x000fe200078e0207 */
[----:B------:R-:W-:Y:S02]  /*1030*/  CS2R R94, SRZ ;  /* 0x00000000005e7805 */ /* 0x000fe4000001ff00 */
[----:B------:R-:W-:-:S02]  /*1040*/  CS2R R92, SRZ ;  /* 0x00000000005c7805 */ /* 0x000fc4000001ff00 */
[----:B------:R-:W-:Y:S01]  /*1050*/  LOP3.LUT R3, R3, 0xc0, RZ, 0xc0, !PT ;  /* 0x000000c003037812 */ /* 0x000fe200078ec0ff */
[----:B------:R-:W-:Y:S01]  /*1060*/  IMAD R0, R5, 0x20, R0 ;  /* 0x0000002005007824 */ /* 0x000fe200078e0200 */
[----:B------:R-:W-:Y:S02]  /*1070*/  SEL R23, R23, 0xffffffe0, !P0 ;  /* 0xffffffe017177807 */ /* 0x000fe40004000000 */
[----:B------:R-:W-:Y:S02]  /*1080*/  CS2R R90, SRZ ;  /* 0x00000000005a7805 */ /* 0x000fe4000001ff00 */
[----:B------:R-:W-:Y:S02]  /*1090*/  LOP3.LUT R6, R3, 0x8, R6, 0xf8, !PT ;  /* 0x0000000803067812 */ /* 0x000fe400078ef806 */
[----:B------:R-:W-:Y:S02]  /*10a0*/  CS2R R88, SRZ ;  /* 0x0000000000587805 */ /* 0x000fe4000001ff00 */
[----:B------:R-:W-:-:S02]  /*10b0*/  SHF.R.U32.HI R3, RZ, 0x3, R3 ;  /* 0x00000003ff037819 */ /* 0x000fc40000011603 */
[----:B------:R-:W-:Y:S02]  /*10c0*/  CS2R R86, SRZ ;  /* 0x0000000000567805 */ /* 0x000fe4000001ff00 */
[----:B------:R-:W-:Y:S02]  /*10d0*/  PLOP3.LUT P0, PT, PT, PT, UP0, 0x80, 0x0 ;  /* 0x000000000000781c */ /* 0x000fe40003f0f008 */
[----:B------:R-:W-:Y:S02]  /*10e0*/  CS2R R84, SRZ ;  /* 0x0000000000547805 */ /* 0x000fe4000001ff00 */
[----:B------:R-:W-:Y:S02]  /*10f0*/  LOP3.LUT R3, R6, R3, RZ, 0x3c, !PT ;  /* 0x0000000306037212 */ /* 0x000fe400078e3cff */
[----:B------:R-:W-:Y:S02]  /*1100*/  CS2R R82, SRZ ;  /* 0x0000000000527805 */ /* 0x000fe4000001ff00 */
[----:B------:R-:W-:-:S02]  /*1110*/  CS2R R80, SRZ ;  /* 0x0000000000507805 */ /* 0x000fc4000001ff00 */
[----:B------:R-:W-:Y:S02]  /*1120*/  CS2R R78, SRZ ;  /* 0x00000000004e7805 */ /* 0x000fe4000001ff00 */
[----:B------:R-:W-:Y:S01]  /*1130*/  CS2R R76, SRZ ;  /* 0x00000000004c7805 */ /* 0x000fe2000001ff00 */
[----:B------:R-:W-:Y:S01]  /*1140*/  IMAD.IADD R3, R3, 0x1, R0 ;  /* 0x0000000103037824 */ /* 0x000fe200078e0200 */
[----:B------:R-:W-:Y:S02]  /*1150*/  CS2R R74, SRZ ;  /* 0x00000000004a7805 */ /* 0x000fe4000001ff00 */
[----:B------:R-:W-:Y:S02]  /*1160*/  CS2R R72, SRZ ;  /* 0x0000000000487805 */ /* 0x000fe4000001ff00 */
[----:B------:R-:W-:Y:S01]  /*1170*/  CS2R R70, SRZ ;  /* 0x0000000000467805 */ /* 0x000fe2000001ff00 */
[----:B------:R-:W-:Y:S01]  /*1180*/  IMAD R22, R3, 0x2, R16 ;  /* 0x0000000203167824 */ /* 0x000fe200078e0210 */
[----:B------:R-:W-:-:S02]  /*1190*/  CS2R R68, SRZ ;  /* 0x0000000000447805 */ /* 0x000fc4000001ff00 */
[----:B------:R-:W-:Y:S02]  /*11a0*/  CS2R R66, SRZ ;  /* 0x0000000000427805 */ /* 0x000fe4000001ff00 */
[----:B------:R-:W-:Y:S01]  /*11b0*/  CS2R R64, SRZ ;  /* 0x0000000000407805 */ /* 0x000fe2000001ff00 */
[----:B------:R-:W-:Y:S01]  /*11c0*/  IMAD.IADD R23, R22, 0x1, R23 ;  /* 0x0000000116177824 */ /* 0x000fe200078e0217 */
[----:B------:R2:W3:Y:S01]  /*11d0*/  LDSM.16.M88.4 R184, [R22+0x6000] ;  /* 0x0060000016b8783b */ /* 0x0004e20000000200 */
[----:B------:R-:W-:Y:S02]  /*11e0*/  CS2R R62, SRZ ;  /* 0x00000000003e7805 */ /* 0x000fe4000001ff00 */
[----:B------:R-:W-:Y:S02]  /*11f0*/  CS2R R60, SRZ ;  /* 0x00000000003c7805 */ /* 0x000fe4000001ff00 */
[----:B------:R-:W-:Y:S01]  /*1200*/  CS2R R58, SRZ ;  /* 0x00000000003a7805 */ /* 0x000fe2000001ff00 */
[----:B------:R2:W4:Y:S01]  /*1210*/  LDSM.16.M88.4 R188, [R22+0x8000] ;  /* 0x0080000016bc783b */ /* 0x0005220000000200 */
[----:B------:R-:W-:-:S02]  /*1220*/  CS2R R56, SRZ ;  /* 0x0000000000387805 */ /* 0x000fc4000001ff00 */
[----:B------:R-:W-:Y:S02]  /*1230*/  CS2R R54, SRZ ;  /* 0x0000000000367805 */ /* 0x000fe4000001ff00 */
[----:B------:R-:W-:Y:S01]  /*1240*/  CS2R R52, SRZ ;  /* 0x0000000000347805 */ /* 0x000fe2000001ff00 */
[----:B------:R2:W5:Y:S01]  /*1250*/  LDSM.16.M88.4 R192, [R22+0xa000] ;  /* 0x00a0000016c0783b */ /* 0x0005620000000200 */
[----:B------:R-:W-:Y:S02]  /*1260*/  CS2R R50, SRZ ;  /* 0x0000000000327805 */ /* 0x000fe4000001ff00 */
[----:B------:R-:W-:Y:S02]  /*1270*/  CS2R R48, SRZ ;  /* 0x0000000000307805 */ /* 0x000fe4000001ff00 */
[----:B------:R-:W-:Y:S01]  /*1280*/  CS2R R46, SRZ ;  /* 0x00000000002e7805 */ /* 0x000fe2000001ff00 */
[----:B------:R2:W1:Y:S01]  /*1290*/  LDSM.16.M88.4 R196, [R23+0x6000] ;  /* 0x0060000017c4783b */ /* 0x0004620000000200 */
[----:B------:R-:W-:-:S02]  /*12a0*/  CS2R R44, SRZ ;  /* 0x00000000002c7805 */ /* 0x000fc4000001ff00 */
[----:B------:R-:W-:Y:S02]  /*12b0*/  CS2R R42, SRZ ;  /* 0x00000000002a7805 */ /* 0x000fe4000001ff00 */
[----:B------:R-:W-:Y:S01]  /*12c0*/  CS2R R40, SRZ ;  /* 0x0000000000287805 */ /* 0x000fe2000001ff00 */
[----:B------:R2:W1:Y:S01]  /*12d0*/  LDSM.16.M88.4 R200, [R23+0x8000] ;  /* 0x0080000017c8783b */ /* 0x0004620000000200 */
[----:B------:R-:W-:Y:S02]  /*12e0*/  CS2R R38, SRZ ;  /* 0x0000000000267805 */ /* 0x000fe4000001ff00 */
[----:B------:R-:W-:Y:S02]  /*12f0*/  CS2R R36, SRZ ;  /* 0x0000000000247805 */ /* 0x000fe4000001ff00 */
[----:B------:R-:W-:Y:S01]  /*1300*/  CS2R R34, SRZ ;  /* 0x0000000000227805 */ /* 0x000fe2000001ff00 */
[----:B------:R2:W1:Y:S01]  /*1310*/  LDSM.16.M88.4 R204, [R23+0xa000] ;  /* 0x00a0000017cc783b */ /* 0x0004620000000200 */
[----:B------:R-:W-:-:S02]  /*1320*/  CS2R R32, SRZ ;  /* 0x0000000000207805 */ /* 0x000fc4000001ff00 */
[----:B------:R-:W-:Y:S02]  /*1330*/  CS2R R30, SRZ ;  /* 0x00000000001e7805 */ /* 0x000fe4000001ff00 */
[----:B------:R-:W-:Y:S02]  /*1340*/  CS2R R28, SRZ ;  /* 0x00000000001c7805 */ /* 0x000fe4000001ff00 */
[----:B------:R-:W-:Y:S02]  /*1350*/  CS2R R26, SRZ ;  /* 0x00000000001a7805 */ /* 0x000fe4000001ff00 */
[----:B------:R-:W-:Y:S01]  /*1360*/  CS2R R24, SRZ ;  /* 0x0000000000187805 */ /* 0x000fe2000001ff00 */
[----:B--23--:R-:W-:Y:S06]  /*1370*/  @!P0 BRA `(.L_x_14) ;  /* 0x0000002c00d48947 */ /* 0x00cfec0003800000 */
[----:B------:R-:W2:Y:S01]  /*1380*/  S2R R6, SR_CTAID.X ;  /* 0x0000000000067919 */ /* 0x000ea20000002500 */
[----:B------:R-:W2:Y:S01]  /*1390*/  LDC R7, c[0x0][0x290] ;  /* 0x0000a400ff077b82 */ /* 0x000ea20000000800 */
[----:B------:R-:W-:Y:S01]  /*13a0*/  IMAD.SHL.U32 R0, R121, 0x40, RZ ;  /* 0x0000004079007824 */ /* 0x000fe200078e00ff */
[----:B------:R-:W-:Y:S01]  /*13b0*/  SHF.L.U32 R3, R124, 0x4, RZ ;  /* 0x000000047c037819 */ /* 0x000fe200000006ff */
[----:B------:R-:W-:Y:S01]  /*13c0*/  UIADD3 UR4, UR4, 0x3f, URZ ;  /* 0x0000003f04047890 */ /* 0x000fe2000fffe03f */
[----:B------:R-:W-:Y:S01]  /*13d0*/  LEA.HI R122, R122, R121, RZ, 0x3 ;  /* 0x000000797a7a7211 */ /* 0x000fe200078f18ff */
[----:B------:R-:W-:Y:S01]  /*13e0*/  IMAD R125, R120, 0x8, R125 ;  /* 0x00000008787d7824 */ /* 0x000fe200078e027d */
[----:B------:R-:W-:Y:S01]  /*13f0*/  LOP3.LUT R0, R0, 0x1c0, RZ, 0xc0, !PT ;  /* 0x000001c000007812 */ /* 0x000fe200078ec0ff */
[----:B------:R-:W-:Y:S01]  /*1400*/  USHF.R.S32.HI UR5, URZ, 0x1f, UR4 ;  /* 0x0000001f3f057899 */ /* 0x000fe20008011404 */
[----:B------:R-:W-:Y:S01]  /*1410*/  LEA.HI R126, R126, R123, RZ, 0x5 ;  /* 0x0000007b7e7e7211 */ /* 0x000fe200078f28ff */
[----:B------:R-:W-:Y:S01]  /*1420*/  IMAD.MOV.U32 R119, RZ, RZ, RZ ;  /* 0x000000ffff777224 */ /* 0x000fe200078e00ff */
[----:B------:R-:W-:Y:S01]  /*1430*/  LOP3.LUT R3, R0, 0x30, R3, 0xf8, !PT ;  /* 0x0000003000037812 */ /* 0x000fe200078ef803 */
[----:B------:R-:W-:Y:S01]  /*1440*/  ULEA.HI UR5, UR5, UR4, URZ, 0x6 ;  /* 0x0000000405057291 */ /* 0x000fe2000f8f303f */
[----:B------:R-:W-:Y:S01]  /*1450*/  SHF.R.S32.HI R126, RZ, 0x5, R126 ;  /* 0x00000005ff7e7819 */ /* 0x000fe2000001147e */
[----:B------:R-:W-:Y:S01]  /*1460*/  ULOP3.LUT UR11, UR38, 0x1, URZ, 0xfc, !UPT ;  /* 0x00000001260b7892 */ /* 0x000fe2000f8efc3f */
[----:B------:R-:W-:Y:S01]  /*1470*/  LOP3.LUT R5, R3, 0x8, R122, 0xf8, !PT ;  /* 0x0000000803057812 */ /* 0x000fe200078ef87a */
[----:B------:R-:W-:Y:S01]  /*1480*/  USHF.R.S32.HI UR7, URZ, 0x6, UR5 ;  /* 0x000000063f077899 */ /* 0x000fe20008011405 */
[----:B------:R-:W-:Y:S01]  /*1490*/  SHF.R.U32.HI R4, RZ, 0x3, R0 ;  /* 0x00000003ff047819 */ /* 0x000fe20000011600 */
[----:B------:R-:W-:Y:S01]  /*14a0*/  UMOV UR4, URZ ;  /* 0x0000003f00047c82 */ /* 0x000fe20008000000 */
[--C-:B------:R-:W-:Y:S01]  /*14b0*/  SHF.R.S32.HI R0, RZ, 0x2, R127.reuse ;  /* 0x00000002ff007819 */ /* 0x100fe2000001147f */
[----:B------:R-:W-:Y:S01]  /*14c0*/  UMOV UR5, URZ ;  /* 0x0000003f00057c82 */ /* 0x000fe20008000000 */
[----:B------:R-:W-:Y:S01]  /*14d0*/  SHF.R.S32.HI R127, RZ, 0x1f, R127 ;  /* 0x0000001fff7f7819 */ /* 0x000fe2000001147f */
[----:B------:R-:W-:Y:S01]  /*14e0*/  UMOV UR6, URZ ;  /* 0x0000003f00067c82 */ /* 0x000fe20008000000 */
[----:B------:R-:W-:Y:S01]  /*14f0*/  LOP3.LUT R4, R5, R4, RZ, 0x3c, !PT ;  /* 0x0000000405047212 */ /* 0x000fe200078e3cff */
[----:B------:R-:W-:Y:S01]  /*1500*/  IMAD R5, R120, 0x300, R123 ;  /* 0x0000030078057824 */ /* 0x000fe200078e027b */
[----:B------:R-:W-:Y:S01]  /*1510*/  LEA.HI R127, R127, R0, RZ, 0x3 ;  /* 0x000000007f7f7211 */ /* 0x000fe200078f18ff */
[----:B------:R-:W-:Y:S01]  /*1520*/  ULDC UR13, c[0x0][0x75c] ;  /* 0x0001d700000d7ab9 */ /* 0x000fe20000000800 */
[----:B------:R-:W-:Y:S01]  /*1530*/  ULDC UR14, c[0x0][0x744] ;  /* 0x0001d100000e7ab9 */ /* 0x000fe20000000800 */
[----:B------:R-:W-:Y:S01]  /*1540*/  IMAD.SHL.U32 R5, R5, 0x4, RZ ;  /* 0x0000000405057824 */ /* 0x000fe200078e00ff */
[----:B------:R-:W-:Y:S01]  /*1550*/  LOP3.LUT R127, R127, 0xfffffff8, RZ, 0xc0, !PT ;  /* 0xfffffff87f7f7812 */ /* 0x000fe200078ec0ff */
[----:B------:R-:W-:-:S02]  /*1560*/  IMAD.U32 R4, R125, 0x200, R4 ;  /* 0x000002007d047824 */ /* 0x000fc400078e0004 */
[----:B--2---:R-:W-:-:S04]  /*1570*/  IMAD R3, R6, -0x80, R7 ;  /* 0xffffff8006037824 */ /* 0x004fc800078e0207 */
[----:B------:R-:W-:Y:S01]  /*1580*/  IMAD R126, R126, -0x10, R3 ;  /* 0xfffffff07e7e7824 */ /* 0x000fe200078e0203 */
[----:B------:R-:W-:-:S04]  /*1590*/  LEA.HI R3, R120, R120, RZ, 0x1 ;  /* 0x0000007878037211 */ /* 0x000fc800078f08ff */
[----:B------:R-:W-:Y:S02]  /*15a0*/  LOP3.LUT R3, R3, 0xfffffffe, RZ, 0xc0, !PT ;  /* 0xfffffffe03037812 */ /* 0x000fe400078ec0ff */
[----:B------:R-:W-:Y:S01]  /*15b0*/  IADD3 R126, R126, R127, -R0 ;  /* 0x0000007f7e7e7210 */ /* 0x000fe20007ffe800 */
[----:B------:R-:W-:Y:S02]  /*15c0*/  IMAD R0, R5, 0x4, R16 ;  /* 0x0000000405007824 */ /* 0x000fe400078e0210 */
[----:B------:R-:W-:-:S04]  /*15d0*/  IMAD.IADD R3, R120, 0x1, -R3 ;  /* 0x0000000178037824 */ /* 0x000fc800078e0a03 */
[----:B------:R-:W-:-:S07]  /*15e0*/  IMAD R3, R3, -0x40, R126 ;  /* 0xffffffc003037824 */ /* 0x000fce00078e027e */
.L_x_25:
[----:B------:R-:W-:-:S06]  /*15f0*/  UISETP.NE.AND UP0, UPT, UR11, 0x3, UPT ;  /* 0x000000030b00788c */ /* 0x000fcc000bf05270 */
[----:B------:R-:W-:-:S13]  /*1600*/  PLOP3.LUT P0, PT, PT, PT, UP0, 0x80, 0x0 ;  /* 0x000000000000781c */ /* 0x000fda0003f0f008 */
[----:B-1----:R-:W-:Y:S05]  /*1610*/  @!P0 BRA `(.L_x_15) ;  /* 0x0000000000048947 */ /* 0x002fea0003800000 */
[----:B------:R-:W-:Y:S01]  /*1620*/  BPT.TRAP 0x1 ;  /* 0x000000040000795c */ /* 0x000fe20000300000 */
.L_x_15:
[----:B------:R-:W-:Y:S01]  /*1630*/  R2UR UR8, R16 ;  /* 0x00000000100872ca */ /* 0x000fe200000e0000 */
[----:B------:R-:W-:-:S05]  /*1640*/  IMAD.U32 R6, RZ, RZ, UR5 ;  /* 0x00000005ff067e24 */ /* 0x000fca000f8e00ff */
[----:B------:R-:W-:-:S07]  /*1650*/  SHF.L.U32 R6, R6, 0x1f, RZ ;  /* 0x0000001f06067819 */ /* 0x000fce00000006ff */
[----:B------:R-:W-:-:S09]  /*1660*/  ULEA UR8, UR6, UR8, 0x3 ;  /* 0x0000000806087291 */ /* 0x000fd2000f8e183f */
[----:B------:R2:W3:Y:S01]  /*1670*/  SYNCS.PHASECHK.TRANS64.TRYWAIT P1, [UR8+0x26810], R6 ;  /* 0x02681006ff0075a7 */ /* 0x0004e20008020148 */
[----:B------:R-:W-:Y:S05]  /*1680*/  @!P0 BRA `(.L_x_16) ;  /* 0x0000000000048947 */ /* 0x000fea0003800000 */
[----:B------:R-:W-:Y:S01]  /*1690*/  BPT.TRAP 0x1 ;  /* 0x000000040000795c */ /* 0x000fe20000300000 */
.L_x_16:
[----:B---3--:R-:W-:Y:S05]  /*16a0*/  @P1 BRA `(.L_x_17) ;  /* 0x0000000000081947 */ /* 0x008fea0003800000 */
[----:B------:R-:W3:Y:S02]  /*16b0*/  SYNCS.PHASECHK.TRANS64.TRYWAIT P1, [UR8+0x26810], R6 ;  /* 0x02681006ff0075a7 */ /* 0x000ee40008020148 */
[----:B---3--:R-:W-:Y:S05]  /*16c0*/  @!P1 BRA `(.L_x_18) ;  /* 0x00000068008c9947 */ /* 0x008fea0003800000 */
.L_x_17:
[----:B------:R-:W-:Y:S01]  /*16d0*/  R2UR UR9, R16 ;  /* 0x00000000100972ca */ /* 0x000fe200000e0000 */
[----:B---3--:R-:W-:Y:S01]  /*16e0*/  IMAD R5, R18, 0x800, R16 ;  /* 0x0000080012057824 */ /* 0x008fe200078e0210 */
[----:B------:R-:W-:Y:S01]  /*16f0*/  WARPGROUP.ARRIVE ;  /* 0x00000000000079c5 */ /* 0x000fe20000000000 */
[----:B------:R-:W-:Y:S01]  /*1700*/  UMOV UR17, 0xc0000010 ;  /* 0xc000001000117882 */ /* 0x000fe20000000000 */
[----:B------:R-:W-:Y:S01]  /*1710*/  UMOV UR19, 0x80000020 ;  /* 0x8000002000137882 */ /* 0x000fe20000000000 */
[----:B------:R-:W-:Y:S01]  /*1720*/  IMAD.U32 R8, RZ, RZ, UR6 ;  /* 0x00000006ff087e24 */ /* 0x000fe2000f8e00ff */
[----:B------:R-:W-:-:S03]  /*1730*/  R2UR UR10, R5 ;  /* 0x00000000050a72ca */ /* 0x000fc600000e0000 */
[----:B------:R-:W-:-:S04]  /*1740*/  IMAD R5, R8, 0x20, R19 ;  /* 0x0000002008057824 */ /* 0x000fc800078e0213 */
[----:B------:R-:W-:Y:S01]  /*1750*/  UIADD3 UR9, UR9, 0x12000, URZ ;  /* 0x0001200009097890 */ /* 0x000fe2000fffe03f */
[----:B------:R-:W-:-:S03]  /*1760*/  SHF.L.U32 R5, R5, 0x1, RZ ;  /* 0x0000000105057819 */ /* 0x000fc600000006ff */
[----:B------:R-:W-:Y:S02]  /*1770*/  USHF.R.U32.HI UR9, URZ, 0x4, UR9 ;  /* 0x000000043f097899 */ /* 0x000fe40008011609 */
[----:B------:R-:W-:Y:S01]  /*1780*/  USHF.R.U32.HI UR10, URZ, 0x4, UR10 ;  /* 0x000000043f0a7899 */ /* 0x000fe2000801160a */
[----:B------:R-:W-:Y:S01]  /*1790*/  IMAD R5, R5, 0x4, R16 ;  /* 0x0000000405057824 */ /* 0x000fe200078e0210 */
[----:B------:R-:W-:Y:S02]  /*17a0*/  ULOP3.LUT UR9, UR9, 0x3fff, URZ, 0xc0, !UPT ;  /* 0x00003fff09097892 */ /* 0x000fe4000f8ec03f */
[----:B------:R-:W-:Y:S02]  /*17b0*/  ULOP3.LUT UR10, UR10, 0x3fff, URZ, 0xc0, !UPT ;  /* 0x00003fff0a0a7892 */ /* 0x000fe4000f8ec03f */
[----:B------:R-:W-:Y:S02]  /*17c0*/  ULOP3.LUT UR15, UR9, 0x10000, URZ, 0xfc, !UPT ;  /* 0x00010000090f7892 */ /* 0x000fe4000f8efc3f */
[----:B------:R-:W-:-:S02]  /*17d0*/  ULOP3.LUT UR12, UR10, 0x10000, URZ, 0xfc, !UPT ;  /* 0x000100000a0c7892 */ /* 0x000fc4000f8efc3f */
[----:B------:R-:W-:-:S05]  /*17e0*/  UIMAD UR10, UR6, 0x300, UR15 ;  /* 0x00000300060a78a4 */ /* 0x000fca000f8e020f */
[----:B------:R-:W-:Y:S02]  /*17f0*/  UMOV UR16, UR12 ;  /* 0x0000000c00107c82 */ /* 0x000fe40008000000 */
[----:B------:R-:W-:Y:S02]  /*1800*/  UMOV UR18, UR10 ;  /* 0x0000000a00127c82 */ /* 0x000fe40008000000 */
[----:B------:R-:W-:Y:S01]  /*1810*/  HGMMA.64x64x16.F32 R152, gdesc[UR16], RZ, !UPT, gsb0 ;  /* 0x00e00000109879f0 */ /* 0x000fe2000c0008ff */
[----:B------:R-:W-:Y:S02]  /*1820*/  UIADD3 UR16, UR12, 0x100, URZ ;  /* 0x000001000c107890 */ /* 0x000fe4000fffe03f */
[----:B------:R-:W-:Y:S01]  /*1830*/  UIADD3 UR18, UR10, 0x2, URZ ;  /* 0x000000020a127890 */ /* 0x000fe2000fffe03f */
[----:B------:R-:W-:Y:S01]  /*1840*/  UMOV UR17, 0xc0000010 ;  /* 0xc000001000117882 */ /* 0x000fe20000000000 */
[----:B------:R-:W-:Y:S01]  /*1850*/  UMOV UR19, 0x80000020 ;  /* 0x8000002000137882 */ /* 0x000fe20000000000 */
[----:B------:R-:W-:-:S02]  /*1860*/  WARPGROUP.DEPBAR.LE gsb0, 0x0 ;  /* 0x00008000000079c5 */ /* 0x000fc40000010000 */
[----:B------:R-:W-:-:S06]  /*1870*/  WARPGROUP.ARRIVE ;  /* 0x00000000000079c5 */ /* 0x000fcc0000000000 */
[----:B------:R-:W-:Y:S01]  /*1880*/  HGMMA.64x64x16.F32 R152, gdesc[UR16], R152, gsb0 ;  /* 0x00e00000109879f0 */ /* 0x000fe20008000898 */
[----:B------:R-:W-:Y:S02]  /*1890*/  UIADD3 UR16, UR12, 0x200, URZ ;  /* 0x000002000c107890 */ /* 0x000fe4000fffe03f */
[----:B------:R-:W-:Y:S01]  /*18a0*/  UIADD3 UR18, UR10, 0x100, URZ ;  /* 0x000001000a127890 */ /* 0x000fe2000fffe03f */
[----:B------:R-:W-:Y:S01]  /*18b0*/  UMOV UR17, 0xc0000010 ;  /* 0xc000001000117882 */ /* 0x000fe20000000000 */
[----:B------:R-:W-:Y:S01]  /*18c0*/  UMOV UR19, 0x80000020 ;  /* 0x8000002000137882 */ /* 0x000fe20000000000 */
[----:B------:R-:W-:Y:S02]  /*18d0*/  WARPGROUP.DEPBAR.LE gsb0, 0x0 ;  /* 0x00008000000079c5 */ /* 0x000fe40000010000 */
        /* <DEDUP_REMOVED lines=22> */
[----:B------:R-:W-:Y:S03]  /*1a40*/  HGMMA.64x64x16.F32 R152, gdesc[UR16], R152, gsb0 ;  /* 0x00e00000109879f0 */ /* 0x000fe60008000898 */
[----:B------:R-:W-:Y:S02]  /*1a50*/  WARPGROUP.DEPBAR.LE gsb0, 0x0 ;  /* 0x00008000000079c5 */ /* 0x000fe40000010000 */
[----:B------:R3:W1:Y:S04]  /*1a60*/  LDS.64 R216, [R5+0x1e000] ;  /* 0x01e0000005d87984 */ /* 0x0006680000000a00 */
[----:B------:R3:W1:Y:S04]  /*1a70*/  LDS.64 R218, [R5+0x1e020] ;  /* 0x01e0200005da7984 */ /* 0x0006680000000a00 */
[----:B------:R3:W1:Y:S04]  /*1a80*/  LDS.64 R208, [R5+0x1e040] ;  /* 0x01e0400005d07984 */ /* 0x0006680000000a00 */
[----:B------:R3:W1:Y:S04]  /*1a90*/  LDS.64 R212, [R5+0x1e060] ;  /* 0x01e0600005d47984 */ /* 0x0006680000000a00 */
[----:B------:R3:W1:Y:S04]  /*1aa0*/  LDS.64 R20, [R5+0x1e080] ;  /* 0x01e0800005147984 */ /* 0x0006680000000a00 */
[----:B------:R3:W1:Y:S04]  /*1ab0*/  LDS.64 R214, [R5+0x1e0a0] ;  /* 0x01e0a00005d67984 */ /* 0x0006680000000a00 */
[----:B------:R3:W1:Y:S04]  /*1ac0*/  LDS.64 R210, [R5+0x1e0c0] ;  /* 0x01e0c00005d27984 */ /* 0x0006680000000a00 */
[----:B------:R3:W1:Y:S01]  /*1ad0*/  LDS.64 R14, [R5+0x1e0e0] ;  /* 0x01e0e000050e7984 */ /* 0x0006620000000a00 */
[----:B------:R-:W-:Y:S05]  /*1ae0*/  @!P0 BRA `(.L_x_19) ;  /* 0x0000000000048947 */ /* 0x000fea0003800000 */
[----:B------:R-:W-:Y:S01]  /*1af0*/  BPT.TRAP 0x1 ;  /* 0x000000040000795c */ /* 0x000fe20000300000 */
.L_x_19:
[----:B------:R1:W1:Y:S01]  /*1b00*/  SYNCS.PHASECHK.TRANS64.TRYWAIT P1, [UR8+0x26830], R6 ;  /* 0x02683006ff0075a7 */ /* 0x0002620008020148 */
[----:B------:R-:W-:Y:S05]  /*1b10*/  @!P0 BRA `(.L_x_20) ;  /* 0x0000000000048947 */ /* 0x000fea0003800000 */
[----:B------:R-:W-:Y:S01]  /*1b20*/  BPT.TRAP 0x1 ;  /* 0x000000040000795c */ /* 0x000fe20000300000 */
.L_x_20:
[----:B-1----:R-:W-:Y:S05]  /*1b30*/  @P1 BRA `(.L_x_21) ;  /* 0x0000000000081947 */ /* 0x002fea0003800000 */
[----:B------:R-:W1:Y:S02]  /*1b40*/  SYNCS.PHASECHK.TRANS64.TRYWAIT P1, [UR8+0x26830], R6 ;  /* 0x02683006ff0075a7 */ /* 0x000e640008020148 */
[----:B-1----:R-:W-:Y:S05]  /*1b50*/  @!P1 BRA `(.L_x_22) ;  /* 0x0000006400809947 */ /* 0x002fea0003800000 */
.L_x_21:
[----:B------:R-:W-:Y:S01]  /*1b60*/  R2UR UR10, R16 ;  /* 0x00000000100a72ca */ /* 0x000fe200000e0000 */
[----:B------:R-:W-:Y:S01]  /*1b70*/  WARPGROUP.ARRIVE ;  /* 0x00000000000079c5 */ /* 0x000fe20000000000 */
[----:B------:R-:W-:Y:S01]  /*1b80*/  UMOV UR19, 0x80000020 ;  /* 0x8000002000137882 */ /* 0x000fe20000000000 */
[----:B------:R-:W-:Y:S01]  /*1b90*/  FMUL.FTZ R8, R154, UR13 ;  /* 0x0000000d9a087c20 */ /* 0x000fe20008410000 */
[----:B--2---:R-:W-:Y:S01]  /*1ba0*/  FMUL.FTZ R6, R152, UR13 ;  /* 0x0000000d98067c20 */ /* 0x004fe20008410000 */
[----:B------:R-:W-:Y:S01]  /*1bb0*/  FMUL.FTZ R12, R158, UR13 ;  /* 0x0000000d9e0c7c20 */ /* 0x000fe20008410000 */
[----:B------:R-:W-:Y:S01]  /*1bc0*/  FMUL.FTZ R7, R153, UR13 ;  /* 0x0000000d99077c20 */ /* 0x000fe20008410000 */
[----:B------:R-:W-:Y:S01]  /*1bd0*/  FMUL.FTZ R13, R159, UR13 ;  /* 0x0000000d9f0d7c20 */ /* 0x000fe20008410000 */
[----:B------:R-:W-:Y:S01]  /*1be0*/  FMUL.FTZ R158, R166, UR13 ;  /* 0x0000000da69e7c20 */ /* 0x000fe20008410000 */
[----:B------:R-:W1:Y:S01]  /*1bf0*/  MUFU.TANH R8, R8 ;  /* 0x0000000800087308 */ /* 0x000e620000002400 */
[----:B------:R-:W-:Y:S01]  /*1c00*/  FMUL.FTZ R159, R167, UR13 ;  /* 0x0000000da79f7c20 */ /* 0x000fe20008410000 */
[----:B------:R-:W-:Y:S01]  /*1c10*/  FMUL.FTZ R152, R160, UR13 ;  /* 0x0000000da0987c20 */ /* 0x000fe20008410000 */
[----:B------:R-:W-:Y:S01]  /*1c20*/  ISETP.GT.AND P1, PT, R3, 0x8, PT ;  /* 0x000000080300780c */ /* 0x000fe20003f24270 */
[----:B------:R-:W-:Y:S01]  /*1c30*/  UIADD3 UR10, UR10, 0x18000, URZ ;  /* 0x000180000a0a7890 */ /* 0x000fe2000fffe03f */
[----:B------:R-:W-:Y:S01]  /*1c40*/  FMUL.FTZ R9, R155, UR13 ;  /* 0x0000000d9b097c20 */ /* 0x000fe20008410000 */
[----:B------:R-:W-:Y:S01]  /*1c50*/  FMUL.FTZ R220, R171, UR13 ;  /* 0x0000000dabdc7c20 */ /* 0x000fe20008410000 */
[----:B------:R-:W-:Y:S01]  /*1c60*/  FMUL.FTZ R154, R162, UR13 ;  /* 0x0000000da29a7c20 */ /* 0x000fe20008410000 */
[----:B------:R-:W-:Y:S01]  /*1c70*/  USHF.R.U32.HI UR10, URZ, 0x4, UR10 ;  /* 0x000000043f0a7899 */ /* 0x000fe2000801160a */
[----:B------:R-:W2:Y:S01]  /*1c80*/  MUFU.TANH R6, R6 ;  /* 0x0000000600067308 */ /* 0x000ea20000002400 */
[----:B------:R-:W-:Y:S01]  /*1c90*/  ISETP.GT.AND P2, PT, R3, RZ, PT ;  /* 0x000000ff0300720c */ /* 0x000fe20003f44270 */
[----:B------:R-:W-:Y:S01]  /*1ca0*/  FMUL.FTZ R153, R161, UR13 ;  /* 0x0000000da1997c20 */ /* 0x000fe20008410000 */
[----:B------:R-:W-:Y:S01]  /*1cb0*/  ULOP3.LUT UR10, UR10, 0x3fff, URZ, 0xc0, !UPT ;  /* 0x00003fff0a0a7892 */ /* 0x000fe2000f8ec03f */
[----:B------:R-:W-:Y:S01]  /*1cc0*/  FMUL.FTZ R155, R163, UR13 ;  /* 0x0000000da39b7c20 */ /* 0x000fe20008410000 */
[----:B------:R-:W-:Y:S01]  /*1cd0*/  FMUL.FTZ R11, R157, UR13 ;  /* 0x0000000d9d0b7c20 */ /* 0x000fe20008410000 */
[----:B------:R-:W-:Y:S01]  /*1ce0*/  FMUL.FTZ R157, R165, UR13 ;  /* 0x0000000da59d7c20 */ /* 0x000fe20008410000 */
[----:B------:R-:W-:Y:S01]  /*1cf0*/  ULOP3.LUT UR12, UR10, 0x10000, URZ, 0xfc, !UPT ;  /* 0x000100000a0c7892 */ /* 0x000fe2000f8efc3f */
[----:B------:R-:W3:Y:S01]  /*1d00*/  MUFU.TANH R12, R12 ;  /* 0x0000000c000c7308 */ /* 0x000ee20000002400 */
[----:B-1----:R-:W-:Y:S01]  /*1d10*/  FSEL R171, R8, -INF , P1 ;  /* 0xff80000008ab7808 */ /* 0x002fe20000800000 */
[----:B------:R-:W-:Y:S01]  /*1d20*/  FMUL.FTZ R163, R168, UR13 ;  /* 0x0000000da8a37c20 */ /* 0x000fe20008410000 */
[----:B------:R-:W-:Y:S01]  /*1d30*/  UIMAD UR12, UR6, 0x300, UR12 ;  /* 0x00000300060c78a4 */ /* 0x000fe2000f8e020c */
[----:B------:R-:W-:Y:S01]  /*1d40*/  FMUL.FTZ R165, R169, UR13 ;  /* 0x0000000da9a57c20 */ /* 0x000fe20008410000 */
[----:B------:R-:W-:Y:S01]  /*1d50*/  FMUL.FTZ R10, R156, UR13 ;  /* 0x0000000d9c0a7c20 */ /* 0x000fe20008410000 */
[----:B------:R-:W-:Y:S01]  /*1d60*/  FFMA.FTZ R162, R171, UR14, -R216 ;  /* 0x0000000eaba27c23 */ /* 0x000fe200080108d8 */
[----:B------:R-:W-:Y:S01]  /*1d70*/  UIADD3 UR16, UR12, 0x2, URZ ;  /* 0x000000020c107890 */ /* 0x000fe2000fffe03f */
[----:B------:R-:W1:Y:S01]  /*1d80*/  MUFU.TANH R7, R7 ;  /* 0x0000000700077308 */ /* 0x000e620000002400 */
[----:B--2---:R-:W-:Y:S01]  /*1d90*/  FSEL R161, R6, -INF , P2 ;  /* 0xff80000006a17808 */ /* 0x004fe20001000000 */
[----:B------:R-:W-:Y:S01]  /*1da0*/  UMOV UR18, UR12 ;  /* 0x0000000c00127c82 */ /* 0x000fe20008000000 */
[----:B------:R-:W-:-:S05]  /*1db0*/  FMUL.FTZ R169, R170, UR13 ;  /* 0x0000000daaa97c20 */ /* 0x000fca0008410000 */
[----:B------:R-:W-:Y:S01]  /*1dc0*/  HGMMA.64x64x16.F32 R120, R184, gdesc[UR16], RZ, !UPT, gsb0 ;  /* 0x00e00010b8787df0 */ /* 0x000fe2000c0008ff */
[----:B------:R-:W-:Y:S01]  /*1dd0*/  UMOV UR19, 0x80000020 ;  /* 0x8000002000137882 */ /* 0x000fe20000000000 */
[----:B------:R-:W-:Y:S01]  /*1de0*/  UMOV UR18, UR16 ;  /* 0x0000001000127c82 */ /* 0x000fe20008000000 */
[----:B------:R-:W-:Y:S01]  /*1df0*/  UIADD3 UR16, UR12, 0x100, URZ ;  /* 0x000001000c107890 */ /* 0x000fe2000fffe03f */
[----:B------:R-:W2:Y:S01]  /*1e00*/  MUFU.TANH R13, R13 ;  /* 0x0000000d000d7308 */ /* 0x000ea20000002400 */
[----:B---3--:R-:W-:Y:S01]  /*1e10*/  FSEL R171, R12, -INF , P1 ;  /* 0xff8000000cab7808 */ /* 0x008fe20000800000 */
[----:B------:R-:W-:Y:S01]  /*1e20*/  FFMA.FTZ R226, R161, UR14, -R216 ;  /* 0x0000000ea1e27c23 */ /* 0x000fe200080108d8 */
[----:B------:R-:W-:Y:S01]  /*1e30*/  FMUL.FTZ R227, R183, UR13 ;  /* 0x0000000db7e37c20 */ /* 0x000fe20008410000 */
[----:B------:R-:W-:Y:S01]  /*1e40*/  FMUL.FTZ R221, R172, UR13 ;  /* 0x0000000dacdd7c20 */ /* 0x000fe20008410000 */
[----:B------:R-:W-:Y:S01]  /*1e50*/  FMUL.FTZ R222, R173, UR13 ;  /* 0x0000000dadde7c20 */ /* 0x000fe20008410000 */
[----:B------:R-:W-:Y:S01]  /*1e60*/  FFMA.FTZ R168, R171, UR14, -R218 ;  /* 0x0000000eaba87c23 */ /* 0x000fe200080108da */
[----:B------:R-:W-:Y:S01]  /*1e70*/  FMUL.FTZ R156, R164, UR13 ;  /* 0x0000000da49c7c20 */ /* 0x000fe20008410000 */
[----:B------:R-:W3:Y:S01]  /*1e80*/  MUFU.TANH R152, R152 ;  /* 0x0000009800987308 */ /* 0x000ee20000002400 */
[----:B-1----:R-:W-:Y:S01]  /*1e90*/  FSEL R160, R7, -INF , P2 ;  /* 0xff80000007a07808 */ /* 0x002fe20001000000 */
[----:B------:R-:W-:Y:S01]  /*1ea0*/  FMUL.FTZ R225, R181, UR13 ;  /* 0x0000000db5e17c20 */ /* 0x000fe20008410000 */
[----:B------:R-:W-:Y:S01]  /*1eb0*/  FMUL.FTZ R224, R178, UR13 ;  /* 0x0000000db2e07c20 */ /* 0x000fe20008410000 */
[----:B------:R-:W-:Y:S01]  /*1ec0*/  FFMA.FTZ R6, -R6, R6, 1 ;  /* 0x3f80000006067423 */ /* 0x000fe20000010106 */
[----:B------:R-:W-:Y:S01]  /*1ed0*/  FMUL.FTZ R223, R174, UR13 ;  /* 0x0000000daedf7c20 */ /* 0x000fe20008410000 */
[----:B------:R-:W-:Y:S01]  /*1ee0*/  FFMA.FTZ R183, R160, UR14, -R217 ;  /* 0x0000000ea0b77c23 */ /* 0x000fe200080108d9 */
[----:B------:R-:W-:Y:S01]  /*1ef0*/  FMUL.FTZ R176, R176, UR13 ;  /* 0x0000000db0b07c20 */ /* 0x000fe20008410000 */
[----:B------:R-:W1:Y:S01]  /*1f00*/  MUFU.TANH R9, R9 ;  /* 0x0000000900097308 */ /* 0x000e620000002400 */
[----:B--2---:R-:W-:Y:S01]  /*1f10*/  FSEL R170, R13, -INF , P1 ;  /* 0xff8000000daa7808 */ /* 0x004fe20000800000 */
[----:B------:R-:W-:Y:S01]  /*1f20*/  FMUL.FTZ R175, R175, UR13 ;  /* 0x0000000dafaf7c20 */ /* 0x000fe20008410000 */
[----:B------:R-:W-:Y:S01]  /*1f30*/  FMUL.FTZ R177, R177, UR13 ;  /* 0x0000000db1b17c20 */ /* 0x000fe20008410000 */
[----:B------:R-:W-:Y:S01]  /*1f40*/  FMUL.FTZ R179, R179, UR13 ;  /* 0x0000000db3b37c20 */ /* 0x000fe20008410000 */
[----:B------:R-:W-:Y:S01]  /*1f50*/  FMUL.FTZ R180, R180, UR13 ;  /* 0x0000000db4b47c20 */ /* 0x000fe20008410000 */
[----:B------:R-:W-:Y:S01]  /*1f60*/  FFMA.FTZ R173, R170, UR14, -R219 ;  /* 0x0000000eaaad7c23 */ /* 0x000fe200080108db */
[----:B------:R-:W-:Y:S01]  /*1f70*/  FMUL.FTZ R182, R182, UR13 ;  /* 0x0000000db6b67c20 */ /* 0x000fe20008410000 */
[----:B------:R-:W2:Y:S01]  /*1f80*/  MUFU.TANH R154, R154 ;  /* 0x0000009a009a7308 */ /* 0x000ea20000002400 */
[C---:B---3--:R-:W-:Y:S01]  /*1f90*/  FSEL R171, R152.reuse, -INF , P2 ;  /* 0xff80000098ab7808 */ /* 0x048fe20001000000 */
[----:B------:R-:W-:Y:S01]  /*1fa0*/  FFMA.FTZ R152, -R152, R152, 1 ;  /* 0x3f80000098987423 */ /* 0x000fe20000010198 */
[----:B------:R-:W-:-:S03]  /*1fb0*/  ULOP3.LUT UR10, UR10, 0x1000000, URZ, 0xfc, !UPT ;  /* 0x010000000a0a7892 */ /* 0x000fc6000f8efc3f */
[----:B------:R-:W-:Y:S01]  /*1fc0*/  FFMA.FTZ R172, R171, UR14, -R208 ;  /* 0x0000000eabac7c23 */ /* 0x000fe200080108d0 */
[----:B------:R-:W-:Y:S01]  /*1fd0*/  UIMAD UR10, UR6, 0x300, UR10 ;  /* 0x00000300060a78a4 */ /* 0x000fe2000f8e020a */
[----:B------:R-:W-:Y:S01]  /*1fe0*/  MUFU.TANH R155, R155 ;  /* 0x0000009b009b7308 */ /* 0x000fe20000002400 */
[----:B-1----:R-:W-:-:S05]  /*1ff0*/  FSEL R164, R9, -INF , P1 ;  /* 0xff80000009a47808 */ /* 0x002fca0000800000 */
[----:B------:R-:W-:Y:S02]  /*2000*/  FFMA.FTZ R164, R164, UR14, -R217 ;  /* 0x0000000ea4a47c23 */ /* 0x000fe400080108d9 */
[----:B------:R-:W-:Y:S01]  /*2010*/  MUFU.TANH R153, R153 ;  /* 0x0000009900997308 */ /* 0x000fe20000002400 */
[C---:B--2---:R-:W-:Y:S01]  /*2020*/  FSEL R181, R154.reuse, -INF , P1 ;  /* 0xff8000009ab57808 */ /* 0x044fe20000800000 */
[----:B------:R-:W-:-:S04]  /*2030*/  FFMA.FTZ R154, -R154, R154, 1 ;  /* 0x3f8000009a9a7423 */ /* 0x000fc8000001019a */
[----:B------:R-:W-:Y:S02]  /*2040*/  FFMA.FTZ R208, R181, UR14, -R208 ;  /* 0x0000000eb5d07c23 */ /* 0x000fe400080108d0 */
[----:B------:R-:W-:Y:S08]  /*2050*/  MUFU.EX2 R226, R226 ;  /* 0x000000e200e27308 */ /* 0x000ff00000000800 */
[----:B------:R-:W1:Y:S08]  /*2060*/  MUFU.TANH R10, R10 ;  /* 0x0000000a000a7308 */ /* 0x000e700000002400 */
[----:B------:R-:W2:Y:S08]  /*2070*/  MUFU.TANH R11, R11 ;  /* 0x0000000b000b7308 */ /* 0x000eb00000002400 */
[----:B------:R-:W-:Y:S01]  /*2080*/  MUFU.TANH R157, R157 ;  /* 0x0000009d009d7308 */ /* 0x000fe20000002400 */
[----:B-1----:R-:W-:Y:S01]  /*2090*/  FSEL R161, R10, -INF , P2 ;  /* 0xff8000000aa17808 */ /* 0x002fe20001000000 */
[----:B------:R-:W-:-:S02]  /*20a0*/  WARPGROUP.DEPBAR.LE gsb0, 0x0 ;  /* 0x00008000000079c5 */ /* 0x000fc40000010000 */
[----:B------:R-:W-:Y:S02]  /*20b0*/  WARPGROUP.ARRIVE ;  /* 0x00000000000079c5 */ /* 0x000fe40000000000 */
[----:B------:R-:W-:Y:S02]  /*20c0*/  FFMA.FTZ R161, R161, UR14, -R218 ;  /* 0x0000000ea1a17c23 */ /* 0x000fe400080108da */
[----:B------:R-:W1:Y:S01]  /*20d0*/  MUFU.EX2 R183, R183 ;  /* 0x000000b700b77308 */ /* 0x000e620000000800 */
[----:B--2---:R-:W-:Y:S01]  /*20e0*/  FSEL R160, R11, -INF , P2 ;  /* 0xff8000000ba07808 */ /* 0x004fe20001000000 */
[----:B------:R-:W-:Y:S01]  /*20f0*/  HGMMA.64x64x16.F32 R120, R196, gdesc[UR16], R120, gsb0 ;  /* 0x00e00010c4787df0 */ /* 0x000fe20008000878 */
[----:B------:R-:W-:Y:S01]  /*2100*/  UMOV UR18, UR16 ;  /* 0x0000001000127c82 */ /* 0x000fe20008000000 */
[----:B------:R-:W-:Y:S01]  /*2110*/  UMOV UR19, 0x80000020 ;  /* 0x8000002000137882 */ /* 0x000fe20000000000 */
[----:B------:R-:W-:Y:S01]  /*2120*/  UIADD3 UR16, UR12, 0x102, URZ ;  /* 0x000001020c107890 */ /* 0x000fe2000fffe03f */
[----:B------:R-:W-:-:S02]  /*2130*/  FFMA.FTZ R160, R160, UR14, -R219 ;  /* 0x0000000ea0a07c23 */ /* 0x000fc400080108db */
[----:B------:R-:W2:Y:S08]  /*2140*/  MUFU.TANH R156, R156 ;  /* 0x0000009c009c7308 */ /* 0x000eb00000002400 */
[----:B------:R-:W-:Y:S08]  /*2150*/  MUFU.EX2 R164, R164 ;  /* 0x000000a400a47308 */ /* 0x000ff00000000800 */
[----:B------:R-:W3:Y:S08]  /*2160*/  MUFU.TANH R158, R158 ;  /* 0x0000009e009e7308 */ /* 0x000ef00000002400 */
[----:B------:R-:W-:Y:S08]  /*2170*/  MUFU.TANH R159, R159 ;  /* 0x0000009f009f7308 */ /* 0x000ff00000002400 */
[----:B------:R-:W-:Y:S08]  /*2180*/  MUFU.TANH R163, R163 ;  /* 0x000000a300a37308 */ /* 0x000ff00000002400 */
[----:B------:R-:W-:Y:S08]  /*2190*/  MUFU.TANH R165, R165 ;  /* 0x000000a500a57308 */ /* 0x000ff00000002400 */
[----:B------:R-:W3:Y:S08]  /*21a0*/  MUFU.EX2 R162, R162 ;  /* 0x000000a200a27308 */ /* 0x000ef00000000800 */
[----:B------:R-:W3:Y:S08]  /*21b0*/  MUFU.EX2 R161, R161 ;  /* 0x000000a100a17308 */ /* 0x000ef00000000800 */
[----:B------:R-:W-:Y:S01]  /*21c0*/  MUFU.EX2 R160, R160 ;  /* 0x000000a000a07308 */ /* 0x000fe20000000800 */
[----:B------:R-:W-:-:S02]  /*21d0*/  WARPGROUP.DEPBAR.LE gsb0, 0x0 ;  /* 0x00008000000079c5 */ /* 0x000fc40000010000 */
[----:B----4-:R-:W-:-:S05]  /*21e0*/  WARPGROUP.ARRIVE ;  /* 0x00000000000079c5 */ /* 0x010fca0000000000 */
[----:B------:R-:W4:Y:S01]  /*21f0*/  MUFU.EX2 R168, R168 ;  /* 0x000000a800a87308 */ /* 0x000f220000000800 */
[----:B------:R-:W-:Y:S01]  /*2200*/  HGMMA.64x64x16.F32 R120, R188, gdesc[UR16], R120, gsb0 ;  /* 0x00e00010bc787df0 */ /* 0x000fe20008000878 */
[----:B------:R-:W-:Y:S01]  /*2210*/  UMOV UR18, UR16 ;  /* 0x0000001000127c82 */ /* 0x000fe20008000000 */
[----:B------:R-:W-:Y:S01]  /*2220*/  UMOV UR19, 0x80000020 ;  /* 0x8000002000137882 */ /* 0x000fe20000000000 */
[----:B------:R-:W-:-:S04]  /*2230*/  UIADD3 UR16, UR12, 0x200, URZ ;  /* 0x000002000c107890 */ /* 0x000fc8000fffe03f */
[----:B------:R-:W4:Y:S01]  /*2240*/  MUFU.TANH R169, R169 ;  /* 0x000000a900a97308 */ /* 0x000f220000002400 */
[----:B------:R-:W-:-:S07]  /*2250*/  UIADD3 UR12, UR12, 0x202, URZ ;  /* 0x000002020c0c7890 */ /* 0x000fce000fffe03f */
[----:B------:R-:W4:Y:S08]  /*2260*/  MUFU.TANH R220, R220 ;  /* 0x000000dc00dc7308 */ /* 0x000f300000002400 */
[----:B------:R-:W-:Y:S08]  /*2270*/  MUFU.TANH R222, R222 ;  /* 0x000000de00de7308 */ /* 0x000ff00000002400 */
[----:B------:R-:W4:Y:S08]  /*2280*/  MUFU.TANH R176, R176 ;  /* 0x000000b000b07308 */ /* 0x000f300000002400 */
[----:B------:R-:W-:Y:S08]  /*2290*/  MUFU.TANH R224, R224 ;  /* 0x000000e000e07308 */ /* 0x000ff00000002400 */
[----:B------:R-:W-:Y:S08]  /*22a0*/  MUFU.TANH R175, R175 ;  /* 0x000000af00af7308 */ /* 0x000ff00000002400 */
[----:B------:R-:W-:Y:S08]  /*22b0*/  MUFU.TANH R177, R177 ;  /* 0x000000b100b17308 */ /* 0x000ff00000002400 */
[----:B------:R-:W-:Y:S08]  /*22c0*/  MUFU.TANH R179, R179 ;  /* 0x000000b300b37308 */ /* 0x000ff00000002400 */
[----:B------:R-:W4:Y:S08]  /*22d0*/  MUFU.TANH R180, R180 ;  /* 0x000000b400b47308 */ /* 0x000f300000002400 */
[----:B------:R-:W-:Y:S01]  /*22e0*/  MUFU.EX2 R172, R172 ;  /* 0x000000ac00ac7308 */ /* 0x000fe20000000800 */
[----:B------:R-:W-:-:S02]  /*22f0*/  WARPGROUP.DEPBAR.LE gsb0, 0x0 ;  /* 0x00008000000079c5 */ /* 0x000fc40000010000 */
[----:B------:R-:W-:-:S05]  /*2300*/  WARPGROUP.ARRIVE ;  /* 0x00000000000079c5 */ /* 0x000fca0000000000 */
[----:B------:R-:W-:Y:S01]  /*2310*/  MUFU.TANH R182, R182 ;  /* 0x000000b600b67308 */ /* 0x000fe20000002400 */
[----:B------:R-:W-:Y:S01]  /*2320*/  HGMMA.64x64x16.F32 R120, R200, gdesc[UR16], R120, gsb0 ;  /* 0x00e00010c8787df0 */ /* 0x000fe20008000878 */
[----:B------:R-:W-:Y:S01]  /*2330*/  UMOV UR18, UR16 ;  /* 0x0000001000127c82 */ /* 0x000fe20008000000 */
[----:B------:R-:W-:Y:S01]  /*2340*/  UMOV UR19, 0x80000020 ;  /* 0x8000002000137882 */ /* 0x000fe20000000000 */
[----:B------:R-:W-:-:S04]  /*2350*/  UIADD3 UR16, UR10, 0xc0, URZ ;  /* 0x000000c00a107890 */ /* 0x000fc8000fffe03f */
[----:B------:R-:W4:Y:S08]  /*2360*/  MUFU.TANH R223, R223 ;  /* 0x000000df00df7308 */ /* 0x000f300000002400 */
[----:B------:R-:W4:Y:S08]  /*2370*/  MUFU.TANH R221, R221 ;  /* 0x000000dd00dd7308 */ /* 0x000f300000002400 */
[----:B------:R-:W-:Y:S08]  /*2380*/  MUFU.TANH R225, R225 ;  /* 0x000000e100e17308 */ /* 0x000ff00000002400 */
[----:B------:R-:W-:Y:S08]  /*2390*/  MUFU.TANH R227, R227 ;  /* 0x000000e300e37308 */ /* 0x000ff00000002400 */
[----:B------:R-:W4:Y:S01]  /*23a0*/  MUFU.EX2 R173, R173 ;  /* 0x000000ad00ad7308 */ /* 0x000f220000000800 */
[----:B------:R-:W-:-:S02]  /*23b0*/  WARPGROUP.DEPBAR.LE gsb0, 0x0 ;  /* 0x00008000000079c5 */ /* 0x000fc40000010000 */
[----:B-----5:R-:W-:-:S06]  /*23c0*/  WARPGROUP.ARRIVE ;  /* 0x00000000000079c5 */ /* 0x020fcc0000000000 */
[----:B------:R-:W-:Y:S01]  /*23d0*/  HGMMA.64x64x16.F32 R120, R192, gdesc[UR16], R120, gsb0 ;  /* 0x00e00010c0787df0 */ /* 0x000fe20008000878 */
[----:B------:R-:W-:Y:S01]  /*23e0*/  UMOV UR18, UR12 ;  /* 0x0000000c00127c82 */ /* 0x000fe20008000000 */
[----:B------:R-:W-:Y:S01]  /*23f0*/  UMOV UR19, 0x80000020 ;  /* 0x8000002000137882 */ /* 0x000fe20000000000 */
[----:B------:R-:W-:Y:S01]  /*2400*/  UIADD3 UR12, UR10, 0x40, URZ ;  /* 0x000000400a0c7890 */ /* 0x000fe2000fffe03f */
[----:B------:R-:W-:Y:S02]  /*2410*/  WARPGROUP.DEPBAR.LE gsb0, 0x0 ;  /* 0x00008000000079c5 */ /* 0x000fe40000010000 */
[----:B------:R-:W-:-:S06]  /*2420*/  WARPGROUP.ARRIVE ;  /* 0x00000000000079c5 */ /* 0x000fcc0000000000 */
[----:B------:R-:W-:Y:S01]  /*2430*/  HGMMA.64x64x16.F32 R120, R204, gdesc[UR16], R120, gsb0 ;  /* 0x00e00010cc787df0 */ /* 0x000fe20008000878 */
[----:B------:R-:W-:Y:S01]  /*2440*/  UMOV UR18, UR10 ;  /* 0x0000000a00127c82 */ /* 0x000fe20008000000 */
[----:B------:R-:W-:Y:S01]  /*2450*/  UMOV UR19, 0x80000020 ;  /* 0x8000002000137882 */ /* 0x000fe20000000000 */
[----:B------:R-:W-:Y:S02]  /*2460*/  WARPGROUP.DEPBAR.LE gsb0, 0x0 ;  /* 0x00008000000079c5 */ /* 0x000fe40000010000 */
[----:B------:R-:W5:Y:S04]  /*2470*/  LDS.64 R166, [R5+0x1e200] ;  /* 0x01e2000005a67984 */ /* 0x000f680000000a00 */
[----:B------:R-:W4:Y:S01]  /*2480*/  LDS.64 R170, [R5+0x1e220] ;  /* 0x01e2200005aa7984 */ /* 0x000f220000000a00 */
[--C-:B-----5:R-:W-:Y:S01]  /*2490*/  FADD.FTZ R217, R120, -R166.reuse ;  /* 0x800000a678d97221 */ /* 0x120fe20000010000 */
[----:B------:R-:W-:Y:S01]  /*24a0*/  FADD.FTZ R181, R122, -R166 ;  /* 0x800000a67ab57221 */ /* 0x000fe20000010000 */
[----:B------:R-:W-:Y:S01]  /*24b0*/  FSEL R122, R155, -INF , P1 ;  /* 0xff8000009b7a7808 */ /* 0x000fe20000800000 */
[--C-:B------:R-:W-:Y:S01]  /*24c0*/  FADD.FTZ R178, R121, -R167.reuse ;  /* 0x800000a779b27221 */ /* 0x100fe20000010000 */
[----:B------:R-:W-:Y:S01]  /*24d0*/  FSEL R120, R153, -INF , P2 ;  /* 0xff80000099787808 */ /* 0x000fe20001000000 */
[----:B------:R-:W-:Y:S01]  /*24e0*/  FMUL.FTZ R217, R226, R217 ;  /* 0x000000d9e2d97220 */ /* 0x000fe20000410000 */
[----:B------:R-:W-:Y:S01]  /*24f0*/  FADD.FTZ R219, R123, -R167 ;  /* 0x800000a77bdb7221 */ /* 0x000fe20000010000 */
[--C-:B------:R-:W-:Y:S01]  /*2500*/  FFMA.FTZ R216, R122, UR14, -R209.reuse ;  /* 0x0000000e7ad87c23 */ /* 0x100fe200080108d1 */
[----:B------:R-:W-:Y:S01]  /*2510*/  FFMA.FTZ R122, -R7, R7, 1 ;  /* 0x3f800000077a7423 */ /* 0x000fe20000010107 */
[----:B------:R-:W-:Y:S01]  /*2520*/  FMUL.FTZ R121, R6, R217 ;  /* 0x000000d906797220 */ /* 0x000fe20000410000 */
[----:B------:R-:W-:Y:S01]  /*2530*/  FFMA.FTZ R120, R120, UR14, -R209 ;  /* 0x0000000e78787c23 */ /* 0x000fe200080108d1 */
[----:B-1----:R-:W-:Y:S01]  /*2540*/  FMUL.FTZ R7, R183, R178 ;  /* 0x000000b2b7077220 */ /* 0x002fe20000410000 */
[----:B------:R-:W-:Y:S01]  /*2550*/  FSEL R6, R157, -INF , P2 ;  /* 0xff8000009d067808 */ /* 0x000fe20001000000 */
[----:B------:R1:W5:Y:S01]  /*2560*/  MUFU.EX2 R166, R208 ;  /* 0x000000d000a67308 */ /* 0x0003620000000800 */
[----:B--2---:R-:W-:Y:S01]  /*2570*/  FSEL R123, R156, -INF , P2 ;  /* 0xff8000009c7b7808 */ /* 0x004fe20001000000 */
[----:B------:R-:W-:Y:S01]  /*2580*/  FMUL.FTZ R122, R122, R7 ;  /* 0x000000077a7a7220 */ /* 0x000fe20000410000 */
[----:B---3--:R-:W-:Y:S01]  /*2590*/  FSEL R209, R158, -INF , P1 ;  /* 0xff8000009ed17808 */ /* 0x008fe20000800000 */
[----:B----4-:R-:W-:Y:S01]  /*25a0*/  FADD.FTZ R218, R124, -R170 ;  /* 0x800000aa7cda7221 */ /* 0x010fe20000010000 */
[----:B------:R-:W-:Y:S01]  /*25b0*/  FMUL.FTZ R181, R162, R181 ;  /* 0x000000b5a2b57220 */ /* 0x000fe20000410000 */
[--C-:B------:R-:W-:Y:S01]  /*25c0*/  FFMA.FTZ R178, R123, UR14, -R212.reuse ;  /* 0x0000000e7bb27c23 */ /* 0x100fe200080108d4 */
[----:B------:R-:W-:Y:S01]  /*25d0*/  FFMA.FTZ R123, -R9, R9, 1 ;  /* 0x3f800000097b7423 */ /* 0x000fe20000010109 */
[----:B------:R2:W3:Y:S01]  /*25e0*/  MUFU.EX2 R174, R120 ;  /* 0x0000007800ae7308 */ /* 0x0004e20000000800 */
[----:B-1----:R-:W-:Y:S01]  /*25f0*/  FFMA.FTZ R208, -R8, R8, 1 ;  /* 0x3f80000008d07423 */ /* 0x002fe20000010108 */
[----:B------:R-:W-:Y:S01]  /*2600*/  FMUL.FTZ R8, R164, R219 ;  /* 0x000000dba4087220 */ /* 0x000fe20000410000 */
[----:B------:R-:W-:Y:S01]  /*2610*/  FFMA.FTZ R212, R209, UR14, -R212 ;  /* 0x0000000ed1d47c23 */ /* 0x000fe200080108d4 */
[----:B------:R-:W-:Y:S01]  /*2620*/  FSEL R209, R163, -INF , P2 ;  /* 0xff800000a3d17808 */ /* 0x000fe20001000000 */
[----:B------:R-:W-:Y:S01]  /*2630*/  FADD.FTZ R9, R126, -R170 ;  /* 0x800000aa7e097221 */ /* 0x000fe20000010000 */
[----:B------:R-:W-:Y:S01]  /*2640*/  FMUL.FTZ R123, R123, R8 ;  /* 0x000000087b7b7220 */ /* 0x000fe20000410000 */
[----:B------:R-:W-:Y:S01]  /*2650*/  FSEL R8, R159, -INF , P1 ;  /* 0xff8000009f087808 */ /* 0x000fe20000800000 */
[----:B------:R1:W4:Y:S01]  /*2660*/  MUFU.EX2 R167, R216 ;  /* 0x000000d800a77308 */ /* 0x0003220000000800 */
[----:B--2---:R-:W-:Y:S01]  /*2670*/  FFMA.FTZ R120, R6, UR14, -R213 ;  /* 0x0000000e06787c23 */ /* 0x004fe200080108d5 */
[--C-:B------:R-:W-:Y:S01]  /*2680*/  FFMA.FTZ R217, R209, UR14, -R20.reuse ;  /* 0x0000000ed1d97c23 */ /* 0x100fe20008010814 */
[----:B------:R-:W2:Y:S01]  /*2690*/  LDS.64 R6, [R5+0x1e240] ;  /* 0x01e2400005067984 */ /* 0x000ea20000000a00 */
[----:B------:R-:W-:Y:S01]  /*26a0*/  FFMA.FTZ R170, -R10, R10, 1 ;  /* 0x3f8000000aaa7423 */ /* 0x000fe2000001010a */
[----:B------:R-:W-:Y:S01]  /*26b0*/  FMUL.FTZ R209, R161, R218 ;  /* 0x000000daa1d17220 */ /* 0x000fe20000410000 */
[----:B------:R-:W-:Y:S01]  /*26c0*/  FADD.FTZ R219, R125, -R171 ;  /* 0x800000ab7ddb7221 */ /* 0x000fe20000010000 */
[----:B------:R-:W-:Y:S01]  /*26d0*/  FMUL.FTZ R208, R208, R181 ;  /* 0x000000b5d0d07220 */ /* 0x000fe20000410000 */
[----:B------:R5:W-:Y:S01]  /*26e0*/  MUFU.EX2 R124, R120 ;  /* 0x00000078007c7308 */ /* 0x000be20000000800 */
[----:B-1----:R-:W-:Y:S01]  /*26f0*/  FFMA.FTZ R216, R8, UR14, -R213 ;  /* 0x0000000e08d87c23 */ /* 0x002fe200080108d5 */
[----:B------:R-:W-:Y:S01]  /*2700*/  FSEL R8, R165, -INF , P2 ;  /* 0xff800000a5087808 */ /* 0x000fe20001000000 */
[----:B------:R-:W-:Y:S01]  /*2710*/  FMUL.FTZ R170, R170, R209 ;  /* 0x000000d1aaaa7220 */ /* 0x000fe20000410000 */
[----:B------:R-:W-:Y:S01]  /*2720*/  FMUL.FTZ R9, R168, R9 ;  /* 0x00000009a8097220 */ /* 0x000fe20000410000 */
[----:B------:R-:W-:Y:S01]  /*2730*/  FFMA.FTZ R209, -R11, R11, 1 ;  /* 0x3f8000000bd17423 */ /* 0x000fe2000001010b */
[----:B------:R-:W-:Y:S01]  /*2740*/  FSEL R213, R169, -INF , P1 ;  /* 0xff800000a9d57808 */ /* 0x000fe20000800000 */
[----:B------:R-:W-:Y:S01]  /*2750*/  FADD.FTZ R218, R127, -R171 ;  /* 0x800000ab7fda7221 */ /* 0x000fe20000010000 */
[----:B------:R1:W-:Y:S01]  /*2760*/  MUFU.EX2 R181, R212 ;  /* 0x000000d400b57308 */ /* 0x0003e20000000800 */
[--C-:B-----5:R-:W-:Y:S01]  /*2770*/  FFMA.FTZ R120, R8, UR14, -R21.reuse ;  /* 0x0000000e08787c23 */ /* 0x120fe20008010815 */
[----:B------:R-:W-:Y:S01]  /*2780*/  FMUL.FTZ R8, R160, R219 ;  /* 0x000000dba0087220 */ /* 0x000fe20000410000 */
[----:B------:R-:W-:Y:S01]  /*2790*/  FSEL R126, R220, -INF , P1 ;  /* 0xff800000dc7e7808 */ /* 0x000fe20000800000 */
[----:B------:R-:W-:Y:S01]  /*27a0*/  FFMA.FTZ R213, R213, UR14, -R20 ;  /* 0x0000000ed5d57c23 */ /* 0x000fe20008010814 */
[----:B------:R-:W-:Y:S01]  /*27b0*/  FFMA.FTZ R171, -R13, R13, 1 ;  /* 0x3f8000000dab7423 */ /* 0x000fe2000001010d */
[----:B------:R-:W-:Y:S01]  /*27c0*/  FMUL.FTZ R209, R209, R8 ;  /* 0x00000008d1d17220 */ /* 0x000fe20000410000 */
[----:B------:R-:W-:Y:S01]  /*27d0*/  FSEL R13, R176, -INF , P2 ;  /* 0xff800000b00d7808 */ /* 0x000fe20001000000 */
[----:B------:R-:W-:Y:S01]  /*27e0*/  MUFU.EX2 R20, R217 ;  /* 0x000000d900147308 */ /* 0x000fe20000000800 */
[----:B-1----:R-:W-:Y:S01]  /*27f0*/  FFMA.FTZ R212, -R12, R12, 1 ;  /* 0x3f8000000cd47423 */ /* 0x002fe2000001010c */
[----:B------:R-:W-:Y:S01]  /*2800*/  FFMA.FTZ R126, R126, UR14, -R21 ;  /* 0x0000000e7e7e7c23 */ /* 0x000fe20008010815 */
[----:B------:R-:W-:Y:S01]  /*2810*/  FFMA.FTZ R153, -R153, R153, 1 ;  /* 0x3f80000099997423 */ /* 0x000fe20000010199 */
[----:B------:R-:W-:Y:S01]  /*2820*/  FFMA.FTZ R12, R13, UR14, -R210 ;  /* 0x0000000e0d0c7c23 */ /* 0x000fe200080108d2 */
[----:B------:R-:W-:Y:S01]  /*2830*/  FMUL.FTZ R212, R212, R9 ;  /* 0x00000009d4d47220 */ /* 0x000fe20000410000 */
[----:B------:R-:W-:Y:S01]  /*2840*/  FSEL R13, R180, -INF , P2 ;  /* 0xff800000b40d7808 */ /* 0x000fe20001000000 */
[----:B------:R-:W1:Y:S01]  /*2850*/  LDS.64 R8, [R5+0x1e260] ;  /* 0x01e2600005087984 */ /* 0x000e620000000a00 */
[----:B------:R5:W-:Y:S01]  /*2860*/  MUFU.EX2 R21, R213 ;  /* 0x000000d500157308 */ /* 0x000be20000000800 */
[----:B------:R-:W-:Y:S01]  /*2870*/  FSEL R127, R223, -INF , P1 ;  /* 0xff800000df7f7808 */ /* 0x000fe20000800000 */
[----:B------:R-:W-:Y:S01]  /*2880*/  FFMA.FTZ R163, -R163, R163, 1 ;  /* 0x3f800000a3a37423 */ /* 0x000fe200000101a3 */
[----:B------:R-:W-:Y:S01]  /*2890*/  FSEL R125, R221, -INF , P2 ;  /* 0xff800000dd7d7808 */ /* 0x000fe20001000000 */
[----:B------:R-:W-:Y:S01]  /*28a0*/  FFMA.FTZ R159, -R159, R159, 1 ;  /* 0x3f8000009f9f7423 */ /* 0x000fe2000001019f */
[----:B------:R-:W-:Y:S01]  /*28b0*/  FFMA.FTZ R221, -R221, R221, 1 ;  /* 0x3f800000dddd7423 */ /* 0x000fe200000101dd */
[--C-:B------:R-:W-:Y:S01]  /*28c0*/  FFMA.FTZ R127, R127, UR14, -R214.reuse ;  /* 0x0000000e7f7f7c23 */ /* 0x100fe200080108d6 */
[----:B------:R-:W-:Y:S01]  /*28d0*/  FMUL.FTZ R218, R173, R218 ;  /* 0x000000daadda7220 */ /* 0x000fe20000410000 */
[----:B------:R-:W1:Y:S01]  /*28e0*/  MUFU.EX2 R178, R178 ;  /* 0x000000b200b27308 */ /* 0x000e620000000800 */
[----:B-----5:R-:W-:Y:S01]  /*28f0*/  FSEL R213, R224, -INF , P1 ;  /* 0xff800000e0d57808 */ /* 0x020fe20000800000 */
[----:B------:R-:W-:Y:S01]  /*2900*/  FFMA.FTZ R125, R125, UR14, -R214 ;  /* 0x0000000e7d7d7c23 */ /* 0x000fe200080108d6 */
[--C-:B--2---:R-:W-:Y:S01]  /*2910*/  FADD.FTZ R217, R128, -R6.reuse ;  /* 0x8000000680d97221 */ /* 0x104fe20000010000 */
[----:B------:R-:W-:Y:S01]  /*2920*/  FADD.FTZ R219, R130, -R6 ;  /* 0x8000000682db7221 */ /* 0x000fe20000010000 */
[----:B------:R-:W-:Y:S01]  /*2930*/  FSEL R128, R222, -INF , P2 ;  /* 0xff800000de807808 */ /* 0x000fe20001000000 */
[----:B------:R-:W-:Y:S01]  /*2940*/  FFMA.FTZ R213, R213, UR14, -R210 ;  /* 0x0000000ed5d57c23 */ /* 0x000fe200080108d2 */
[----:B------:R-:W-:Y:S01]  /*2950*/  FSEL R6, R175, -INF , P1 ;  /* 0xff800000af067808 */ /* 0x000fe20000800000 */
[--C-:B------:R-:W-:Y:S01]  /*2960*/  FADD.FTZ R129, R129, -R7.reuse ;  /* 0x8000000781817221 */ /* 0x100fe20000010000 */
[----:B------:R-:W-:Y:S01]  /*2970*/  FADD.FTZ R210, R131, -R7 ;  /* 0x8000000783d27221 */ /* 0x000fe20000010000 */
[--C-:B------:R-:W-:Y:S01]  /*2980*/  FFMA.FTZ R128, R128, UR14, -R215.reuse ;  /* 0x0000000e80807c23 */ /* 0x100fe200080108d7 */
[----:B------:R2:W5:Y:S01]  /*2990*/  MUFU.EX2 R11, R120 ;  /* 0x00000078000b7308 */ /* 0x0005620000000800 */
[----:B------:R-:W-:Y:S01]  /*29a0*/  FFMA.FTZ R215, R6, UR14, -R215 ;  /* 0x0000000e06d77c23 */ /* 0x000fe200080108d7 */
[C---:B------:R-:W-:Y:S01]  /*29b0*/  FSEL R130, R177.reuse, -INF , P2 ;  /* 0xff800000b1827808 */ /* 0x040fe20001000000 */
[----:B------:R-:W5:Y:S01]  /*29c0*/  LDS.64 R6, [R5+0x1e280] ;  /* 0x01e2800005067984 */ /* 0x000f620000000a00 */
[----:B------:R-:W-:Y:S01]  /*29d0*/  FMUL.FTZ R217, R172, R217 ;  /* 0x000000d9acd97220 */ /* 0x000fe20000410000 */
[----:B------:R-:W-:Y:S01]  /*29e0*/  FMUL.FTZ R219, R166, R219 ;  /* 0x000000dba6db7220 */ /* 0x000fe20000410000 */
[----:B------:R-:W-:Y:S01]  /*29f0*/  FFMA.FTZ R177, -R177, R177, 1 ;  /* 0x3f800000b1b17423 */ /* 0x000fe200000101b1 */
[--C-:B------:R-:W-:Y:S01]  /*2a00*/  FFMA.FTZ R130, R130, UR14, -R211.reuse ;  /* 0x0000000e82827c23 */ /* 0x100fe200080108d3 */
[----:B------:R-:W-:Y:S01]  /*2a10*/  FMUL.FTZ R152, R152, R217 ;  /* 0x000000d998987220 */ /* 0x000fe20000410000 */
[----:B--2---:R-:W-:Y:S01]  /*2a20*/  FSEL R120, R179, -INF , P1 ;  /* 0xff800000b3787808 */ /* 0x004fe20000800000 */
[----:B------:R-:W-:Y:S01]  /*2a30*/  FMUL.FTZ R131, R154, R219 ;  /* 0x000000db9a837220 */ /* 0x000fe20000410000 */
[----:B---3--:R-:W-:Y:S01]  /*2a40*/  FMUL.FTZ R154, R174, R129 ;  /* 0x00000081ae9a7220 */ /* 0x008fe20000410000 */
[----:B------:R-:W-:Y:S01]  /*2a50*/  FSEL R129, R182, -INF , P1 ;  /* 0xff800000b6817808 */ /* 0x000fe20000800000 */
[----:B------:R-:W2:Y:S01]  /*2a60*/  MUFU.EX2 R126, R126 ;  /* 0x0000007e007e7308 */ /* 0x000ea20000000800 */
[----:B------:R-:W-:Y:S01]  /*2a70*/  FFMA.FTZ R211, R120, UR14, -R211 ;  /* 0x0000000e78d37c23 */ /* 0x000fe200080108d3 */
[--C-:B------:R-:W-:Y:S01]  /*2a80*/  FFMA.FTZ R120, R13, UR14, -R14.reuse ;  /* 0x0000000e0d787c23 */ /* 0x100fe2000801080e */
[----:B------:R-:W-:Y:S01]  /*2a90*/  FMUL.FTZ R153, R153, R154 ;  /* 0x0000009a99997220 */ /* 0x000fe20000410000 */
[----:B------:R-:W-:Y:S01]  /*2aa0*/  FFMA.FTZ R154, -R155, R155, 1 ;  /* 0x3f8000009b9a7423 */ /* 0x000fe2000001019b */
[----:B----4-:R-:W-:Y:S01]  /*2ab0*/  FMUL.FTZ R155, R167, R210 ;  /* 0x000000d2a79b7220 */ /* 0x010fe20000410000 */
[----:B------:R-:W-:Y:S01]  /*2ac0*/  FFMA.FTZ R210, R129, UR14, -R14 ;  /* 0x0000000e81d27c23 */ /* 0x000fe2000801080e */
[--C-:B-1----:R-:W-:Y:S01]  /*2ad0*/  FADD.FTZ R13, R132, -R8.reuse ;  /* 0x80000008840d7221 */ /* 0x102fe20000010000 */
[----:B------:R-:W-:Y:S01]  /*2ae0*/  FADD.FTZ R132, R134, -R8 ;  /* 0x8000000886847221 */ /* 0x000fe20000010000 */
[--C-:B------:R-:W-:Y:S01]  /*2af0*/  FADD.FTZ R133, R133, -R9.reuse ;  /* 0x8000000985857221 */ /* 0x100fe20000010000 */
[----:B------:R-:W-:Y:S01]  /*2b00*/  FADD.FTZ R217, R135, -R9 ;  /* 0x8000000987d97221 */ /* 0x000fe20000010000 */
[----:B------:R-:W-:Y:S01]  /*2b10*/  FMUL.FTZ R13, R178, R13 ;  /* 0x0000000db20d7220 */ /* 0x000fe20000410000 */
[----:B------:R-:W1:Y:S01]  /*2b20*/  LDS.64 R8, [R5+0x1e2a0] ;  /* 0x01e2a00005087984 */ /* 0x000e620000000a00 */
[----:B------:R-:W-:Y:S01]  /*2b30*/  FFMA.FTZ R134, -R156, R156, 1 ;  /* 0x3f8000009c867423 */ /* 0x000fe2000001019c */
[----:B------:R3:W-:Y:S01]  /*2b40*/  MUFU.EX2 R129, R12 ;  /* 0x0000000c00817308 */ /* 0x0007e20000000800 */
[----:B------:R-:W-:Y:S01]  /*2b50*/  FMUL.FTZ R154, R154, R155 ;  /* 0x0000009b9a9a7220 */ /* 0x000fe20000410000 */
[----:B------:R-:W-:Y:S01]  /*2b60*/  FFMA.FTZ R155, -R158, R158, 1 ;  /* 0x3f8000009e9b7423 */ /* 0x000fe2000001019e */
[----:B------:R-:W-:Y:S01]  /*2b70*/  FMUL.FTZ R134, R134, R13 ;  /* 0x0000000d86867220 */ /* 0x000fe20000410000 */
[----:B------:R-:W-:Y:S01]  /*2b80*/  FMUL.FTZ R132, R181, R132 ;  /* 0x00000084b5847220 */ /* 0x000fe20000410000 */
[----:B------:R-:W-:Y:S01]  /*2b90*/  FFMA.FTZ R135, -R157, R157, 1 ;  /* 0x3f8000009d877423 */ /* 0x000fe2000001019d */
[----:B------:R-:W-:Y:S01]  /*2ba0*/  FSEL R156, R225, -INF , P2 ;  /* 0xff800000e19c7808 */ /* 0x000fe20001000000 */
[----:B------:R-:W-:Y:S01]  /*2bb0*/  FFMA.FTZ R179, -R179, R179, 1 ;  /* 0x3f800000b3b37423 */ /* 0x000fe200000101b3 */
[----:B------:R-:W-:Y:S01]  /*2bc0*/  FMUL.FTZ R155, R155, R132 ;  /* 0x000000849b9b7220 */ /* 0x000fe20000410000 */
[----:B---3--:R-:W3:Y:S01]  /*2bd0*/  LDS.64 R12, [R5+0x1e2c0] ;  /* 0x01e2c000050c7984 */ /* 0x008ee20000000a00 */
[----:B------:R4:W2:Y:S01]  /*2be0*/  MUFU.EX2 R10, R216 ;  /* 0x000000d8000a7308 */ /* 0x0008a20000000800 */
[----:B------:R-:W-:Y:S01]  /*2bf0*/  FMUL.FTZ R132, R124, R133 ;  /* 0x000000857c847220 */ /* 0x000fe20000410000 */
[----:B------:R-:W-:Y:S01]  /*2c00*/  FSEL R158, R227, -INF , P1 ;  /* 0xff800000e39e7808 */ /* 0x000fe20000800000 */
[----:B------:R-:W-:Y:S01]  /*2c10*/  FFMA.FTZ R156, R156, UR14, -R15 ;  /* 0x0000000e9c9c7c23 */ /* 0x000fe2000801080f */
[----:B------:R-:W-:Y:S01]  /*2c20*/  FFMA.FTZ R180, -R180, R180, 1 ;  /* 0x3f800000b4b47423 */ /* 0x000fe200000101b4 */
[----:B------:R-:W-:Y:S01]  /*2c30*/  FMUL.FTZ R135, R135, R132 ;  /* 0x0000008487877220 */ /* 0x000fe20000410000 */
[--C-:B-----5:R-:W-:Y:S01]  /*2c40*/  FADD.FTZ R133, R136, -R6.reuse ;  /* 0x8000000688857221 */ /* 0x120fe20000010000 */
[----:B------:R-:W-:Y:S01]  /*2c50*/  FADD.FTZ R6, R138, -R6 ;  /* 0x800000068a067221 */ /* 0x000fe20000010000 */
[----:B------:R-:W5:Y:S01]  /*2c60*/  MUFU.EX2 R127, R127 ;  /* 0x0000007f007f7308 */ /* 0x000f620000000800 */
[--C-:B----4-:R-:W-:Y:S01]  /*2c70*/  FADD.FTZ R216, R137, -R7.reuse ;  /* 0x8000000789d87221 */ /* 0x110fe20000010000 */
[----:B------:R-:W-:Y:S01]  /*2c80*/  FADD.FTZ R7, R139, -R7 ;  /* 0x800000078b077221 */ /* 0x000fe20000010000 */
[----:B------:R-:W-:Y:S01]  /*2c90*/  FMUL.FTZ R132, R20, R133 ;  /* 0x0000008514847220 */ /* 0x000fe20000410000 */
[----:B------:R-:W-:Y:S01]  /*2ca0*/  FMUL.FTZ R133, R21, R6 ;  /* 0x0000000615857220 */ /* 0x000fe20000410000 */
[----:B------:R-:W-:Y:S01]  /*2cb0*/  FMUL.FTZ R157, R11, R216 ;  /* 0x000000d80b9d7220 */ /* 0x000fe20000410000 */
[----:B--2---:R-:W-:Y:S01]  /*2cc0*/  FMUL.FTZ R216, R126, R7 ;  /* 0x000000077ed87220 */ /* 0x004fe20000410000 */
[----:B------:R-:W-:Y:S01]  /*2cd0*/  FFMA.FTZ R139, -R220, R220, 1 ;  /* 0x3f800000dc8b7423 */ /* 0x000fe200000101dc */
[----:B------:R-:W2:Y:S01]  /*2ce0*/  LDS.64 R6, [R5+0x1e2e0] ;  /* 0x01e2e00005067984 */ /* 0x000ea20000000a00 */
[----:B------:R-:W4:Y:S01]  /*2cf0*/  MUFU.EX2 R14, R215 ;  /* 0x000000d7000e7308 */ /* 0x000f220000000800 */
[----:B------:R-:W-:Y:S01]  /*2d00*/  FFMA.FTZ R158, R158, UR14, -R15 ;  /* 0x0000000e9e9e7c23 */ /* 0x000fe2000801080f */
[----:B------:R-:W-:Y:S01]  /*2d10*/  FMUL.FTZ R139, R139, R216 ;  /* 0x000000d88b8b7220 */ /* 0x000fe20000410000 */
[----:B------:R-:W-:Y:S01]  /*2d20*/  FFMA.FTZ R138, -R169, R169, 1 ;  /* 0x3f800000a98a7423 */ /* 0x000fe200000101a9 */
[----:B------:R-:W-:Y:S01]  /*2d30*/  FMUL.FTZ R137, R163, R132 ;  /* 0x00000084a3897220 */ /* 0x000fe20000410000 */
[----:B------:R-:W-:Y:S01]  /*2d40*/  FMUL.FTZ R214, R10, R217 ;  /* 0x000000d90ad67220 */ /* 0x000fe20000410000 */
[----:B------:R-:W-:Y:S01]  /*2d50*/  FFMA.FTZ R182, -R182, R182, 1 ;  /* 0x3f800000b6b67423 */ /* 0x000fe200000101b6 */
[----:B------:R-:W-:Y:S01]  /*2d60*/  FMUL.FTZ R138, R138, R133 ;  /* 0x000000858a8a7220 */ /* 0x000fe20000410000 */
[----:B------:R-:W3:Y:S01]  /*2d70*/  MUFU.EX2 R128, R128 ;  /* 0x0000008000807308 */ /* 0x000ee20000000800 */
[----:B------:R-:W-:Y:S01]  /*2d80*/  FMUL.FTZ R136, R159, R214 ;  /* 0x000000d69f887220 */ /* 0x000fe20000410000 */
[----:B------:R-:W-:Y:S01]  /*2d90*/  FFMA.FTZ R214, -R165, R165, 1 ;  /* 0x3f800000a5d67423 */ /* 0x000fe200000101a5 */
[--C-:B-1----:R-:W-:Y:S01]  /*2da0*/  FADD.FTZ R216, R140, -R8.reuse ;  /* 0x800000088cd87221 */ /* 0x102fe20000010000 */
[----:B------:R-:W-:Y:S01]  /*2db0*/  FADD.FTZ R8, R142, -R8 ;  /* 0x800000088e087221 */ /* 0x000fe20000010000 */
[--C-:B------:R-:W-:Y:S01]  /*2dc0*/  FADD.FTZ R143, R143, -R9.reuse ;  /* 0x800000098f8f7221 */ /* 0x100fe20000010000 */
[----:B------:R-:W-:Y:S01]  /*2dd0*/  FADD.FTZ R141, R141, -R9 ;  /* 0x800000098d8d7221 */ /* 0x000fe20000010000 */
[----:B------:R-:W-:Y:S01]  /*2de0*/  FFMA.FTZ R142, -R175, R175, 1 ;  /* 0x3f800000af8e7423 */ /* 0x000fe200000101af */
[----:B------:R-:W-:Y:S01]  /*2df0*/  MUFU.EX2 R15, R213 ;  /* 0x000000d5000f7308 */ /* 0x000fe20000000800 */
[----:B-----5:R-:W-:Y:S01]  /*2e00*/  FMUL.FTZ R8, R127, R8 ;  /* 0x000000087f087220 */ /* 0x020fe20000410000 */
[----:B----4-:R-:W-:Y:S01]  /*2e10*/  FMUL.FTZ R143, R14, R143 ;  /* 0x0000008f0e8f7220 */ /* 0x010fe20000410000 */
[----:B------:R-:W-:Y:S01]  /*2e20*/  FFMA.FTZ R9, -R223, R223, 1 ;  /* 0x3f800000df097423 */ /* 0x000fe200000101df */
[----:B------:R-:W-:Y:S01]  /*2e30*/  FFMA.FTZ R140, -R222, R222, 1 ;  /* 0x3f800000de8c7423 */ /* 0x000fe200000101de */
[----:B------:R-:W-:Y:S01]  /*2e40*/  FFMA.FTZ R225, -R225, R225, 1 ;  /* 0x3f800000e1e17423 */ /* 0x000fe200000101e1 */
[----:B------:R-:W-:Y:S01]  /*2e50*/  FMUL.FTZ R142, R142, R143 ;  /* 0x0000008f8e8e7220 */ /* 0x000fe20000410000 */
[----:B------:R-:W-:Y:S01]  /*2e60*/  FMUL.FTZ R9, R9, R8 ;  /* 0x0000000809097220 */ /* 0x000fe20000410000 */
[----:B------:R-:W1:Y:S01]  /*2e70*/  MUFU.EX2 R125, R125 ;  /* 0x0000007d007d7308 */ /* 0x000e620000000800 */
[--C-:B---3--:R-:W-:Y:S01]  /*2e80*/  FADD.FTZ R143, R145, -R13.reuse ;  /* 0x8000000d918f7221 */ /* 0x108fe20000010000 */
[----:B------:R-:W-:Y:S01]  /*2e90*/  FADD.FTZ R147, R147, -R13 ;  /* 0x8000000d93937221 */ /* 0x000fe20000010000 */
[----:B------:R-:W-:Y:S01]  /*2ea0*/  FMUL.FTZ R141, R128, R141 ;  /* 0x0000008d808d7220 */ /* 0x000fe20000410000 */
[----:B------:R-:W-:Y:S01]  /*2eb0*/  FFMA.FTZ R145, -R224, R224, 1 ;  /* 0x3f800000e0917423 */ /* 0x000fe200000101e0 */
[----:B------:R-:W-:Y:S01]  /*2ec0*/  FFMA.FTZ R227, -R227, R227, 1 ;  /* 0x3f800000e3e37423 */ /* 0x000fe200000101e3 */
[----:B------:R-:W-:Y:S01]  /*2ed0*/  FMUL.FTZ R171, R171, R218 ;  /* 0x000000daabab7220 */ /* 0x000fe20000410000 */
[----:B------:R-:W-:Y:S01]  /*2ee0*/  FMUL.FTZ R140, R140, R141 ;  /* 0x0000008d8c8c7220 */ /* 0x000fe20000410000 */
[----:B------:R-:W3:Y:S01]  /*2ef0*/  MUFU.EX2 R132, R211 ;  /* 0x000000d300847308 */ /* 0x000ee20000000800 */
[----:B------:R-:W-:Y:S01]  /*2f00*/  FMUL.FTZ R214, R214, R157 ;  /* 0x0000009dd6d67220 */ /* 0x000fe20000410000 */
[----:B------:R-:W-:-:S02]  /*2f10*/  F2FP.F16.F32.PACK_AB R152, R153, R152 ;  /* 0x000000989998723e */ /* 0x000fc400000000ff */
[----:B------:R-:W-:Y:S02]  /*2f20*/  F2FP.F16.F32.PACK_AB R157, R123, R208 ;  /* 0x000000d07b9d723e */ /* 0x000fe400000000ff */
[----:B------:R-:W-:Y:S01]  /*2f30*/  F2FP.F16.F32.PACK_AB R159, R171, R212 ;  /* 0x000000d4ab9f723e */ /* 0x000fe200000000ff */
[----:B--2---:R-:W-:Y:S01]  /*2f40*/  FADD.FTZ R148, R148, -R6 ;  /* 0x8000000694947221 */ /* 0x004fe20000010000 */
[----:B------:R-:W2:Y:S01]  /*2f50*/  MUFU.EX2 R130, R130 ;  /* 0x0000008200827308 */ /* 0x000ea20000000800 */
[----:B-1----:R-:W-:Y:S01]  /*2f60*/  FMUL.FTZ R216, R125, R216 ;  /* 0x000000d87dd87220 */ /* 0x002fe20000410000 */
[----:B------:R-:W-:Y:S01]  /*2f70*/  FADD.FTZ R149, R149, -R7 ;  /* 0x8000000795957221 */ /* 0x000fe20000010000 */
[----:B------:R-:W-:Y:S02]  /*2f80*/  F2FP.F16.F32.PACK_AB R153, R154, R131 ;  /* 0x000000839a99723e */ /* 0x000fe400000000ff */
[----:B------:R-:W-:Y:S01]  /*2f90*/  FMUL.FTZ R5, R221, R216 ;  /* 0x000000d8dd057220 */ /* 0x000fe20000410000 */
[----:B------:R-:W-:-:S02]  /*2fa0*/  F2FP.F16.F32.PACK_AB R154, R135, R134 ;  /* 0x00000086879a723e */ /* 0x000fc400000000ff */
[----:B------:R1:W4:Y:S01]  /*2fb0*/  MUFU.EX2 R133, R120 ;  /* 0x0000007800857308 */ /* 0x0003220000000800 */
[----:B------:R-:W-:Y:S02]  /*2fc0*/  F2FP.F16.F32.PACK_AB R155, R136, R155 ;  /* 0x0000009b889b723e */ /* 0x000fe400000000ff */
[----:B------:R-:W-:Y:S02]  /*2fd0*/  F2FP.F16.F32.PACK_AB R123, R173, R168 ;  /* 0x000000a8ad7b723e */ /* 0x000fe400000000ff */
[----:B------:R-:W-:Y:S02]  /*2fe0*/  F2FP.F16.F32.PACK_AB R172, R174, R172 ;  /* 0x000000acaeac723e */ /* 0x000fe400000000ff */
[----:B------:R-:W-:Y:S01]  /*2ff0*/  F2FP.F16.F32.PACK_AB R173, R167, R166 ;  /* 0x000000a6a7ad723e */ /* 0x000fe200000000ff */
[----:B------:R-:W5:Y:S01]  /*3000*/  MUFU.EX2 R210, R210 ;  /* 0x000000d200d27308 */ /* 0x000f620000000800 */
[--C-:B-1----:R-:W-:Y:S01]  /*3010*/  FADD.FTZ R120, R144, -R12.reuse ;  /* 0x8000000c90787221 */ /* 0x102fe20000010000 */
[----:B------:R-:W-:Y:S01]  /*3020*/  FADD.FTZ R12, R146, -R12 ;  /* 0x8000000c920c7221 */ /* 0x000fe20000010000 */
[----:B------:R-:W-:Y:S01]  /*3030*/  FFMA.FTZ R144, -R176, R176, 1 ;  /* 0x3f800000b0907423 */ /* 0x000fe200000101b0 */
[----:B---3--:R-:W-:Y:S01]  /*3040*/  FMUL.FTZ R146, R132, R147 ;  /* 0x0000009384927220 */ /* 0x008fe20000410000 */
[----:B------:R-:W-:Y:S01]  /*3050*/  FMUL.FTZ R141, R129, R120 ;  /* 0x00000078818d7220 */ /* 0x000fe20000410000 */
[----:B------:R-:W-:Y:S01]  /*3060*/  FMUL.FTZ R12, R15, R12 ;  /* 0x0000000c0f0c7220 */ /* 0x000fe20000410000 */
[----:B--2---:R-:W-:Y:S01]  /*3070*/  FMUL.FTZ R120, R130, R143 ;  /* 0x0000008f82787220 */ /* 0x004fe20000410000 */
[----:B------:R1:W2:Y:S01]  /*3080*/  MUFU.EX2 R8, R156 ;  /* 0x0000009c00087308 */ /* 0x0002a20000000800 */
[----:B------:R-:W-:Y:S01]  /*3090*/  FMUL.FTZ R144, R144, R141 ;  /* 0x0000008d90907220 */ /* 0x000fe20000410000 */
[----:B------:R-:W-:Y:S01]  /*30a0*/  FMUL.FTZ R145, R145, R12 ;  /* 0x0000000c91917220 */ /* 0x000fe20000410000 */
[----:B------:R-:W-:Y:S01]  /*30b0*/  FADD.FTZ R141, R150, -R6 ;  /* 0x80000006968d7221 */ /* 0x000fe20000010000 */
[----:B------:R-:W-:Y:S01]  /*30c0*/  FADD.FTZ R12, R151, -R7 ;  /* 0x80000007970c7221 */ /* 0x000fe20000010000 */
[----:B----4-:R-:W-:Y:S01]  /*30d0*/  FMUL.FTZ R7, R133, R148 ;  /* 0x0000009485077220 */ /* 0x010fe20000410000 */
[----:B------:R-:W-:Y:S01]  /*30e0*/  FMUL.FTZ R146, R179, R146 ;  /* 0x00000092b3927220 */ /* 0x000fe20000410000 */
[----:B------:R-:W-:Y:S01]  /*30f0*/  FMUL.FTZ R177, R177, R120 ;  /* 0x00000078b1b17220 */ /* 0x000fe20000410000 */
[----:B------:R3:W4:Y:S01]  /*3100*/  MUFU.EX2 R13, R158 ;  /* 0x0000009e000d7308 */ /* 0x0007220000000800 */
[----:B-1----:R-:W-:Y:S01]  /*3110*/  F2FP.F16.F32.PACK_AB R156, R122, R121 ;  /* 0x000000797a9c723e */ /* 0x002fe200000000ff */
[----:B------:R-:W-:-:S02]  /*3120*/  IMAD.U32 R121, RZ, RZ, UR6 ;  /* 0x00000006ff797e24 */ /* 0x000fc4000f8e00ff */
[----:B-----5:R-:W-:Y:S01]  /*3130*/  FMUL.FTZ R141, R210, R141 ;  /* 0x0000008dd28d7220 */ /* 0x020fe20000410000 */
[----:B------:R-:W-:Y:S01]  /*3140*/  FMUL.FTZ R7, R180, R7 ;  /* 0x00000007b4077220 */ /* 0x000fe20000410000 */
[----:B------:R-:W-:Y:S01]  /*3150*/  F2FP.F16.F32.PACK_AB R150, R140, R5 ;  /* 0x000000058c96723e */ /* 0x000fe200000000ff */
[----:B------:R-:W-:Y:S02]  /*3160*/  IMAD R121, R121, 0x2000, R4 ;  /* 0x0000200079797824 */ /* 0x000fe400078e0204 */
[----:B------:R-:W-:Y:S01]  /*3170*/  FMUL.FTZ R141, R182, R141 ;  /* 0x0000008db68d7220 */ /* 0x000fe20000410000 */
[----:B------:R-:W-:Y:S01]  /*3180*/  F2FP.F16.F32.PACK_AB R148, R214, R137 ;  /* 0x00000089d694723e */ /* 0x000fe200000000ff */
[----:B--2---:R-:W-:Y:S01]  /*3190*/  FMUL.FTZ R6, R8, R149 ;  /* 0x0000009508067220 */ /* 0x004fe20000410000 */
[----:B---3--:R-:W-:Y:S01]  /*31a0*/  F2FP.F16.F32.PACK_AB R158, R209, R170 ;  /* 0x000000aad19e723e */ /* 0x008fe200000000ff */
[----:B------:R-:W-:Y:S01]  /*31b0*/  IMAD R5, R121, 0x2, R16 ;  /* 0x0000000279057824 */ /* 0x000fe200078e0210 */
[----:B------:R-:W-:Y:S01]  /*31c0*/  F2FP.F16.F32.PACK_AB R149, R139, R138 ;  /* 0x0000008a8b95723e */ /* 0x000fe200000000ff */
[----:B------:R-:W-:Y:S01]  /*31d0*/  FMUL.FTZ R6, R225, R6 ;  /* 0x00000006e1067220 */ /* 0x000fe20000410000 */
[----:B------:R-:W-:-:S02]  /*31e0*/  F2FP.F16.F32.PACK_AB R151, R142, R9 ;  /* 0x000000098e97723e */ /* 0x000fc400000000ff */
[----:B------:R-:W-:Y:S01]  /*31f0*/  F2FP.F16.F32.PACK_AB R145, R146, R145 ;  /* 0x000000919291723e */ /* 0x000fe200000000ff */
[----:B----4-:R-:W-:Y:S01]  /*3200*/  FMUL.FTZ R12, R13, R12 ;  /* 0x0000000c0d0c7220 */ /* 0x010fe20000410000 */
[----:B------:R-:W-:Y:S01]  /*3210*/  F2FP.F16.F32.PACK_AB R144, R177, R144 ;  /* 0x00000090b190723e */ /* 0x000fe200000000ff */
[----:B------:R-:W-:Y:S01]  /*3220*/  STSM.16.MT88.4 [R5+0x1e800], R156 ;  /* 0x01e8009c05007844 */ /* 0x000fe20000004200 */
[----:B------:R-:W-:Y:S01]  /*3230*/  F2FP.F16.F32.PACK_AB R146, R6, R7 ;  /* 0x000000070692723e */ /* 0x000fe200000000ff */
[----:B------:R-:W-:Y:S01]  /*3240*/  FMUL.FTZ R12, R227, R12 ;  /* 0x0000000ce30c7220 */ /* 0x000fe20000410000 */
[----:B------:R-:W-:Y:S01]  /*3250*/  F2FP.F16.F32.PACK_AB R120, R183, R226 ;  /* 0x000000e2b778723e */ /* 0x000fe200000000ff */
[----:B------:R-:W-:Y:S01]  /*3260*/  STSM.16.MT88.4 [R5+0x1f000], R152 ;  /* 0x01f0009805007844 */ /* 0x000fe20000004200 */
[----:B------:R-:W-:Y:S02]  /*3270*/  F2FP.F16.F32.PACK_AB R121, R164, R162 ;  /* 0x000000a2a479723e */ /* 0x000fe400000000ff */
[----:B------:R-:W-:Y:S01]  /*3280*/  F2FP.F16.F32.PACK_AB R147, R12, R141 ;  /* 0x0000008d0c93723e */ /* 0x000fe200000000ff */
[----:B------:R-:W-:Y:S01]  /*3290*/  STSM.16.MT88.4 [R5+0x1f800], R148 ;  /* 0x01f8009405007844 */ /* 0x000fe20000004200 */
[----:B------:R-:W-:-:S02]  /*32a0*/  F2FP.F16.F32.PACK_AB R122, R160, R161 ;  /* 0x000000a1a07a723e */ /* 0x000fc400000000ff */
[----:B------:R-:W-:Y:S01]  /*32b0*/  F2FP.F16.F32.PACK_AB R174, R124, R178 ;  /* 0x000000b27cae723e */ /* 0x000fe200000000ff */
[----:B------:R1:W-:Y:S01]  /*32c0*/  STSM.16.MT88.4 [R5+0x20000], R144 ;  /* 0x0200009005007844 */ /* 0x0003e20000004200 */
[----:B------:R-:W-:Y:S01]  /*32d0*/  WARPGROUP.ARRIVE ;  /* 0x00000000000079c5 */ /* 0x000fe20000000000 */
[----:B------:R-:W-:-:S05]  /*32e0*/  F2FP.F16.F32.PACK_AB R175, R10, R181 ;  /* 0x000000b50aaf723e */ /* 0x000fca00000000ff */
[----:B------:R-:W-:Y:S01]  /*32f0*/  HGMMA.64x96x16.F32 R24, R120, gdesc[UR16].tnspB, R24, gsb0 ;  /* 0x4160001078187df0 */ /* 0x000fe20008000818 */
[----:B------:R-:W-:Y:S01]  /*3300*/  UMOV UR18, UR12 ;  /* 0x0000000c00127c82 */ /* 0x000fe20008000000 */
[----:B------:R-:W-:Y:S01]  /*3310*/  UMOV UR19, 0x80000020 ;  /* 0x8000002000137882 */ /* 0x000fe20000000000 */
[----:B------:R-:W-:Y:S01]  /*3320*/  UIADD3 UR12, UR10, 0x80, URZ ;  /* 0x000000800a0c7890 */ /* 0x000fe2000fffe03f */
[----:B-1----:R-:W-:-:S05]  /*3330*/  IMAD R5, R18, 0x1000, R16 ;  /* 0x0000100012057824 */ /* 0x002fca00078e0210 */
[----:B------:R-:W-:-:S13]  /*3340*/  R2UR UR15, R5 ;  /* 0x00000000050f72ca */ /* 0x000fda00000e0000 */
[----:B------:R-:W-:Y:S01]  /*3350*/  USHF.R.U32.HI UR15, URZ, 0x4, UR15 ;  /* 0x000000043f0f7899 */ /* 0x000fe2000801160f */
[----:B------:R-:W-:Y:S02]  /*3360*/  WARPGROUP.DEPBAR.LE gsb0, 0x0 ;  /* 0x00008000000079c5 */ /* 0x000fe40000010000 */
[----:B------:R-:W-:Y:S01]  /*3370*/  WARPGROUP.ARRIVE ;  /* 0x00000000000079c5 */ /* 0x000fe20000000000 */
[----:B------:R-:W-:Y:S02]  /*3380*/  F2FP.F16.F32.PACK_AB R120, R11, R20 ;  /* 0x000000140b78723e */ /* 0x000fe400000000ff */
[----:B------:R-:W-:Y:S02]  /*3390*/  F2FP.F16.F32.PACK_AB R121, R126, R21 ;  /* 0x000000157e79723e */ /* 0x000fe400000000ff */
[----:B------:R-:W-:Y:S01]  /*33a0*/  F2FP.F16.F32.PACK_AB R122, R128, R125 ;  /* 0x0000007d807a723e */ /* 0x000fe200000000ff */
[----:B------:R-:W-:Y:S01]  /*33b0*/  HGMMA.64x96x16.F32 R24, R172, gdesc[UR16].tnspB, R24, gsb0 ;  /* 0x41600010ac187df0 */ /* 0x000fe20008000818 */
[----:B------:R-:W-:Y:S01]  /*33c0*/  F2FP.F16.F32.PACK_AB R123, R14, R127 ;  /* 0x0000007f0e7b723e */ /* 0x000fe200000000ff */
[----:B------:R-:W-:Y:S01]  /*33d0*/  UMOV UR18, UR12 ;  /* 0x0000000c00127c82 */ /* 0x000fe20008000000 */
[----:B------:R-:W-:Y:S01]  /*33e0*/  UMOV UR19, 0x80000020 ;  /* 0x8000002000137882 */ /* 0x000fe20000000000 */
[----:B------:R-:W-:-:S13]  /*33f0*/  R2UR UR12, R17 ;  /* 0x00000000110c72ca */ /* 0x000fda00000e0000 */
[----:B------:R-:W-:-:S04]  /*3400*/  USHF.R.U32.HI UR12, URZ, 0x4, UR12 ;  /* 0x000000043f0c7899 */ /* 0x000fc8000801160c */
[----:B------:R-:W-:-:S04]  /*3410*/  ULOP3.LUT UR12, UR12, 0x3fff, URZ, 0xc0, !UPT ;  /* 0x00003fff0c0c7892 */ /* 0x000fc8000f8ec03f */
[----:B------:R-:W-:Y:S02]  /*3420*/  ULOP3.LUT UR17, UR12, 0x10000, URZ, 0xfc, !UPT ;  /* 0x000100000c117892 */ /* 0x000fe4000f8efc3f */
[----:B------:R-:W-:Y:S02]  /*3430*/  ULOP3.LUT UR12, UR15, 0x3fff, URZ, 0xc0, !UPT ;  /* 0x00003fff0f0c7892 */ /* 0x000fe4000f8ec03f */
[----:B------:R-:W-:Y:S02]  /*3440*/  ULEA UR10, UR6, UR17, 0xa ;  /* 0x00000011060a7291 */ /* 0x000fe4000f8e503f */
[----:B------:R-:W-:Y:S01]  /*3450*/  UIADD3 UR15, UR12, 0x200, URZ ;  /* 0x000002000c0f7890 */ /* 0x000fe2000fffe03f */
[----:B------:R-:W-:Y:S01]  /*3460*/  UMOV UR17, 0x40000040 ;  /* 0x4000004000117882 */ /* 0x000fe20000000000 */
[----:B------:R-:W-:Y:S01]  /*3470*/  UIADD3 UR20, UR12, 0x400, URZ ;  /* 0x000004000c147890 */ /* 0x000fe2000fffe03f */
[----:B------:R-:W-:Y:S02]  /*3480*/  WARPGROUP.DEPBAR.LE gsb0, 0x0 ;  /* 0x00008000000079c5 */ /* 0x000fe40000010000 */
[----:B------:R-:W-:-:S06]  /*3490*/  WARPGROUP.ARRIVE ;  /* 0x00000000000079c5 */ /* 0x000fcc0000000000 */
[----:B------:R-:W-:Y:S01]  /*34a0*/  HGMMA.64x96x16.F32 R24, R120, gdesc[UR16].tnspB, R24, gsb0 ;  /* 0x4160001078187df0 */ /* 0x000fe20008000818 */
[----:B------:R-:W-:Y:S01]  /*34b0*/  UMOV UR18, UR16 ;  /* 0x0000001000127c82 */ /* 0x000fe20008000000 */
[----:B------:R-:W-:Y:S01]  /*34c0*/  UMOV UR19, 0x80000020 ;  /* 0x8000002000137882 */ /* 0x000fe20000000000 */
[----:B------:R-:W-:Y:S01]  /*34d0*/  UMOV UR16, UR10 ;  /* 0x0000000a00107c82 */ /* 0x000fe20008000000 */
[----:B------:R-:W-:Y:S02]  /*34e0*/  WARPGROUP.DEPBAR.LE gsb0, 0x0 ;  /* 0x00008000000079c5 */ /* 0x000fe40000010000 */
[----:B------:R-:W-:Y:S02]  /*34f0*/  F2FP.F16.F32.PACK_AB R120, R130, R129 ;  /* 0x000000818278723e */ /* 0x000fe400000000ff */
[----:B------:R-:W-:Y:S02]  /*3500*/  F2FP.F16.F32.PACK_AB R121, R132, R15 ;  /* 0x0000000f8479723e */ /* 0x000fe400000000ff */
[----:B------:R-:W-:-:S02]  /*3510*/  F2FP.F16.F32.PACK_AB R122, R8, R133 ;  /* 0x00000085087a723e */ /* 0x000fc400000000ff */
[----:B------:R-:W-:-:S04]  /*3520*/  F2FP.F16.F32.PACK_AB R123, R13, R210 ;  /* 0x000000d20d7b723e */ /* 0x000fc800000000ff */
[----:B------:R-:W-:-:S06]  /*3530*/  WARPGROUP.ARRIVE ;  /* 0x00000000000079c5 */ /* 0x000fcc0000000000 */
[----:B------:R-:W-:Y:S01]  /*3540*/  HGMMA.64x96x16.F32 R24, R120, gdesc[UR16].tnspB, R24, gsb0 ;  /* 0x4160001078187df0 */ /* 0x000fe20008000818 */
[----:B------:R-:W-:Y:S01]  /*3550*/  UMOV UR18, UR12 ;  /* 0x0000000c00127c82 */ /* 0x000fe20008000000 */
[----:B------:R-:W-:Y:S01]  /*3560*/  UMOV UR19, 0xc0000010 ;  /* 0xc000001000137882 */ /* 0x000fe20000000000 */
[----:B------:R-:W-:Y:S02]  /*3570*/  WARPGROUP.DEPBAR.LE gsb0, 0x0 ;  /* 0x00008000000079c5 */ /* 0x000fe40000010000 */
[----:B------:R-:W-:Y:S01]  /*3580*/  @!PT LDS RZ, [RZ] ;  /* 0x00000000fffff984 */ /* 0x000fe20000000800 */
[----:B------:R-:W-:Y:S01]  /*3590*/  @!PT LDS RZ, [RZ] ;  /* 0x00000000fffff984 */ /* 0x000fe20000000800 */
[----:B------:R-:W-:Y:S01]  /*35a0*/  @!PT LDS RZ, [RZ] ;  /* 0x00000000fffff984 */ /* 0x000fe20000000800 */
[----:B------:R-:W-:Y:S01]  /*35b0*/  @!PT LDS RZ, [RZ] ;  /* 0x00000000fffff984 */ /* 0x000fe20000000800 */
[----:B------:R1:W-:Y:S06]  /*35c0*/  MEMBAR.ALL.CTA ;  /* 0x0000000000007992 */ /* 0x0003ec0000008000 */
[----:B-1----:R-:W1:Y:S02]  /*35d0*/  FENCE.VIEW.ASYNC.S ;  /* 0x00000000000073c6 */ /* 0x002e640000000000 */
[----:B-1----:R-:W-:Y:S06]  /*35e0*/  BAR.SYNC.DEFER_BLOCKING 0x9, 0x100 ;  /* 0x0244000000007b1d */ /* 0x002fec0000010000 */
[----:B------:R-:W-:-:S06]  /*35f0*/  WARPGROUP.ARRIVE ;  /* 0x00000000000079c5 */ /* 0x000fcc0000000000 */
[----:B------:R-:W-:Y:S01]  /*3600*/  HGMMA.64x16x16.F32 R136, gdesc[UR16].tnspB, RZ, !UPT, gsb0 ;  /* 0x40200000108879f0 */ /* 0x000fe2000c0008ff */
[----:B------:R-:W-:Y:S01]  /*3610*/  UMOV UR18, UR15 ;  /* 0x0000000f00127c82 */ /* 0x000fe20008000000 */
[----:B------:R-:W-:Y:S01]  /*3620*/  UMOV UR19, 0xc0000010 ;  /* 0xc000001000137882 */ /* 0x000fe20000000000 */
[----:B------:R-:W-:Y:S01]  /*3630*/  UIADD3 UR15, UR12, 0x220, URZ ;  /* 0x000002200c0f7890 */ /* 0x000fe2000fffe03f */
[----:B------:R-:W-:Y:S02]  /*3640*/  WARPGROUP.DEPBAR.LE gsb0, 0x0 ;  /* 0x00008000000079c5 */ /* 0x000fe40000010000 */
        /* <DEDUP_REMOVED lines=8> */
[----:B------:R-:W-:Y:S02]  /*36d0*/  UIADD3 UR18, UR12, 0x20, URZ ;  /* 0x000000200c127890 */ /* 0x000fe4000fffe03f */
[----:B------:R-:W-:Y:S01]  /*36e0*/  UIADD3 UR16, UR10, 0x2, URZ ;  /* 0x000000020a107890 */ /* 0x000fe2000fffe03f */
[----:B------:R-:W-:Y:S01]  /*36f0*/  UMOV UR19, 0xc0000010 ;  /* 0xc000001000137882 */ /* 0x000fe20000000000 */
[----:B------:R-:W-:Y:S01]  /*3700*/  UMOV UR17, 0x40000040 ;  /* 0x4000004000117882 */ /* 0x000fe20000000000 */
[----:B------:R-:W-:Y:S02]  /*3710*/  WARPGROUP.DEPBAR.LE gsb0, 0x0 ;  /* 0x00008000000079c5 */ /* 0x000fe40000010000 */
[----:B------:R-:W-:-:S06]  /*3720*/  WARPGROUP.ARRIVE ;  /* 0x00000000000079c5 */ /* 0x000fcc0000000000 */
[----:B------:R-:W-:Y:S01]  /*3730*/  HGMMA.64x16x16.F32 R136, gdesc[UR16].tnspB, R136, gsb0 ;  /* 0x40200000108879f0 */ /* 0x000fe20008000888 */
[----:B------:R-:W-:Y:S01]  /*3740*/  UMOV UR18, UR15 ;  /* 0x0000000f00127c82 */ /* 0x000fe20008000000 */
[----:B------:R-:W-:Y:S01]  /*3750*/  UMOV UR19, 0xc0000010 ;  /* 0xc000001000137882 */ /* 0x000fe20000000000 */
[----:B------:R-:W-:Y:S01]  /*3760*/  UIADD3 UR15, UR12, 0x240, URZ ;  /* 0x000002400c0f7890 */ /* 0x000fe2000fffe03f */
        /* <DEDUP_REMOVED lines=102> */
[----:B------:R-:W-:Y:S02]  /*3dd0*/  UIADD3 UR18, UR12, 0xe0, URZ ;  /* 0x000000e00c127890 */ /* 0x000fe4000fffe03f */
[----:B------:R-:W-:Y:S01]  /*3de0*/  UIADD3 UR16, UR10, 0x206, URZ ;  /* 0x000002060a107890 */ /* 0x000fe2000fffe03f */
[----:B------:R-:W-:Y:S01]  /*3df0*/  UMOV UR19, 0xc0000010 ;  /* 0xc000001000137882 */ /* 0x000fe20000000000 */
[----:B------:R-:W-:Y:S01]  /*3e00*/  UMOV UR17, 0x40000040 ;  /* 0x4000004000117882 */ /* 0x000fe20000000000 */
[----:B------:R-:W-:Y:S02]  /*3e10*/  UIADD3 UR10, UR12, 0x2e0, URZ ;  /* 0x000002e00c0a7890 */ /* 0x000fe4000fffe03f */
[----:B------:R-:W-:Y:S01]  /*3e20*/  UIADD3 UR12, UR12, 0x4e0, URZ ;  /* 0x000004e00c0c7890 */ /* 0x000fe2000fffe03f */
        /* <DEDUP_REMOVED lines=12> */
[----:B------:R-:W-:Y:S03]  /*3ef0*/  HGMMA.64x16x16.F32 R120, gdesc[UR16].tnspB, R120, gsb0 ;  /* 0x40200000107879f0 */ /* 0x000fe60008000878 */
[----:B------:R-:W-:Y:S02]  /*3f00*/  WARPGROUP.DEPBAR.LE gsb0, 0x0 ;  /* 0x00008000000079c5 */ /* 0x000fe40000010000 */
[----:B------:R-:W-:Y:S05]  /*3f10*/  @!P0 BRA `(.L_x_23) ;  /* 0x0000000000048947 */ /* 0x000fea0003800000 */
[----:B------:R-:W-:Y:S01]  /*3f20*/  BPT.TRAP 0x1 ;  /* 0x000000040000795c */ /* 0x000fe20000300000 */
.L_x_23:
[----:B------:R-:W-:Y:S01]  /*3f30*/  UIADD3 UR10, UR8, 0x26840, URZ ;  /* 0x00026840080a7890 */ /* 0x000fe2000fffe03f */
[C---:B------:R-:W-:Y:S01]  /*3f40*/  VIADD R6, R2.reuse, 0x9 ;  /* 0x0000000902067836 */ /* 0x040fe20000000000 */
[----:B------:R-:W-:Y:S01]  /*3f50*/  ULOP3.LUT UR12, UR9, 0x1000000, URZ, 0xfc, !UPT ;  /* 0x01000000090c7892 */ /* 0x000fe2000f8efc3f */
[----:B------:R-:W-:Y:S01]  /*3f60*/  VIADD R5, R2, 0xc ;  /* 0x0000000c02057836 */ /* 0x000fe20000000000 */
[----:B------:R-:W-:Y:S02]  /*3f70*/  UPRMT UR10, URZ, 0x654, UR10 ;  /* 0x000006543f0a7896 */ /* 0x000fe4000800000a */
[----:B------:R-:W-:Y:S01]  /*3f80*/  UIMAD UR12, UR6, 0x300, UR12 ;  /* 0x00000300060c78a4 */ /* 0x000fe2000f8e020c */
[----:B------:R-:W-:-:S06]  /*3f90*/  UMOV UR19, 0x80000020 ;  /* 0x8000002000137882 */ /* 0x000fcc0000000000 */
[----:B------:R-:W-:Y:S01]  /*3fa0*/  SYNCS.ARRIVE.TRANS64.RED.A1T0 RZ, [UR10], RZ ;  /* 0x000000ffffff79a7 */ /* 0x000fe2000810040a */
[----:B------:R-:W-:Y:S01]  /*3fb0*/  WARPGROUP.ARRIVE ;  /* 0x00000000000079c5 */ /* 0x000fe20000000000 */
[----:B------:R-:W-:Y:S01]  /*3fc0*/  UMOV UR18, UR12 ;  /* 0x0000000c00127c82 */ /* 0x000fe20008000000 */
[----:B------:R-:W-:-:S04]  /*3fd0*/  UIADD3 UR10, UR12, 0x40, URZ ;  /* 0x000000400c0a7890 */ /* 0x000fc8000fffe03f */
[----:B------:R-:W-:Y:S01]  /*3fe0*/  HGMMA.64x96x16.F32 R72, R156, gdesc[UR16].tnspB, R72, gsb0 ;  /* 0x416000109c487df0 */ /* 0x000fe20008000848 */
[----:B------:R-:W-:Y:S02]  /*3ff0*/  UMOV UR19, 0x80000020 ;  /* 0x8000002000137882 */ /* 0x000fe40000000000 */
[----:B------:R-:W-:Y:S01]  /*4000*/  UMOV UR18, UR10 ;  /* 0x0000000a00127c82 */ /* 0x000fe20008000000 */
[----:B------:R-:W-:Y:S02]  /*4010*/  UIADD3 UR10, UR12, 0x80, URZ ;  /* 0x000000800c0a7890 */ /* 0x000fe4000fffe03f */
[----:B------:R-:W-:Y:S01]  /*4020*/  UIADD3 UR12, UR12, 0xc0, URZ ;  /* 0x000000c00c0c7890 */ /* 0x000fe2000fffe03f */
[----:B------:R-:W-:Y:S02]  /*4030*/  WARPGROUP.DEPBAR.LE gsb0, 0x0 ;  /* 0x00008000000079c5 */ /* 0x000fe40000010000 */
[----:B------:R-:W-:-:S06]  /*4040*/  WARPGROUP.ARRIVE ;  /* 0x00000000000079c5 */ /* 0x000fcc0000000000 */
[----:B------:R-:W-:Y:S01]  /*4050*/  HGMMA.64x96x16.F32 R72, R152, gdesc[UR16].tnspB, R72, gsb0 ;  /* 0x4160001098487df0 */ /* 0x000fe20008000848 */
[----:B------:R-:W-:Y:S01]  /*4060*/  UMOV UR18, UR10 ;  /* 0x0000000a00127c82 */ /* 0x000fe20008000000 */
[----:B------:R-:W-:Y:S01]  /*4070*/  UMOV UR19, 0x80000020 ;  /* 0x8000002000137882 */ /* 0x000fe20000000000 */
[----:B------:R-:W-:Y:S02]  /*4080*/  WARPGROUP.DEPBAR.LE gsb0, 0x0 ;  /* 0x00008000000079c5 */ /* 0x000fe40000010000 */
[----:B------:R-:W-:-:S06]  /*4090*/  WARPGROUP.ARRIVE ;  /* 0x00000000000079c5 */ /* 0x000fcc0000000000 */
[----:B------:R-:W-:Y:S01]  /*40a0*/  HGMMA.64x96x16.F32 R72, R148, gdesc[UR16].tnspB, R72, gsb0 ;  /* 0x4160001094487df0 */ /* 0x000fe20008000848 */
[----:B------:R-:W-:Y:S01]  /*40b0*/  UMOV UR18, UR12 ;  /* 0x0000000c00127c82 */ /* 0x000fe20008000000 */
[----:B------:R-:W-:Y:S01]  /*40c0*/  UMOV UR19, 0x80000020 ;  /* 0x8000002000137882 */ /* 0x000fe20000000000 */
[----:B------:R-:W-:Y:S02]  /*40d0*/  WARPGROUP.DEPBAR.LE gsb0, 0x0 ;  /* 0x00008000000079c5 */ /* 0x000fe40000010000 */
[----:B------:R-:W-:-:S06]  /*40e0*/  WARPGROUP.ARRIVE ;  /* 0x00000000000079c5 */ /* 0x000fcc0000000000 */
[----:B------:R-:W-:Y:S03]  /*40f0*/  HGMMA.64x96x16.F32 R72, R144, gdesc[UR16].tnspB, R72, gsb0 ;  /* 0x4160001090487df0 */ /* 0x000fe60008000848 */
[----:B------:R-:W-:Y:S02]  /*4100*/  WARPGROUP.DEPBAR.LE gsb0, 0x0 ;  /* 0x00008000000079c5 */ /* 0x000fe40000010000 */
[----:B------:R1:W-:Y:S06]  /*4110*/  BAR.SYNC.DEFER_BLOCKING R6, 0xa0 ;  /* 0x000280060000751d */ /* 0x0003ec0000010000 */
[----:B------:R1:W-:Y:S04]  /*4120*/  STS.128 [R0+0xc000], R136 ;  /* 0x00c0008800007388 */ /* 0x0003e80000000c00 */
[----:B------:R1:W-:Y:S04]  /*4130*/  STS.128 [R0+0xc800], R140 ;  /* 0x00c8008c00007388 */ /* 0x0003e80000000c00 */
[----:B------:R1:W-:Y:S04]  /*4140*/  STS.128 [R0+0xd000], R128 ;  /* 0x00d0008000007388 */ /* 0x0003e80000000c00 */
[----:B------:R1:W-:Y:S04]  /*4150*/  STS.128 [R0+0xd800], R132 ;  /* 0x00d8008400007388 */ /* 0x0003e80000000c00 */
[----:B------:R1:W-:Y:S04]  /*4160*/  STS.128 [R0+0xe000], R120 ;  /* 0x00e0007800007388 */ /* 0x0003e80000000c00 */
[----:B------:R1:W-:Y:S01]  /*4170*/  STS.128 [R0+0xe800], R124 ;  /* 0x00e8007c00007388 */ /* 0x0003e20000000c00 */
[----:B------:R-:W-:Y:S01]  /*4180*/  @!PT LDS RZ, [RZ] ;  /* 0x00000000fffff984 */ /* 0x000fe20000000800 */
[----:B------:R-:W-:Y:S01]  /*4190*/  @!PT LDS RZ, [RZ] ;  /* 0x00000000fffff984 */ /* 0x000fe20000000800 */
[----:B------:R-:W-:Y:S01]  /*41a0*/  @!PT LDS RZ, [RZ] ;  /* 0x00000000fffff984 */ /* 0x000fe20000000800 */
[----:B------:R-:W-:Y:S01]  /*41b0*/  @!PT LDS RZ, [RZ] ;  /* 0x00000000fffff984 */ /* 0x000fe20000000800 */
[----:B------:R2:W-:Y:S06]  /*41c0*/  MEMBAR.ALL.CTA ;  /* 0x0000000000007992 */ /* 0x0005ec0000008000 */
[----:B--2---:R-:W2:Y:S02]  /*41d0*/  FENCE.VIEW.ASYNC.S ;  /* 0x00000000000073c6 */ /* 0x004ea40000000000 */
[----:B--2---:R1:W-:Y:S06]  /*41e0*/  BAR.ARV R5, 0xa0 ;  /* 0x000280050000751d */ /* 0x0043ec0000002000 */
[----:B------:R-:W-:Y:S05]  /*41f0*/  @!P0 BRA `(.L_x_24) ;  /* 0x0000000000048947 */ /* 0x000fea0003800000 */
[----:B------:R-:W-:Y:S01]  /*4200*/  BPT.TRAP 0x1 ;  /* 0x000000040000795c */ /* 0x000fe20000300000 */
.L_x_24:
[----:B------:R-:W-:Y:S02]  /*4210*/  UIADD3 UR4, UR4, 0x1, URZ ;  /* 0x0000000104047890 */ /* 0x000fe4000fffe03f */
[----:B------:R-:W-:Y:S02]  /*4220*/  UIADD3 UR8, UR8, 0x26820, URZ ;  /* 0x0002682008087890 */ /* 0x000fe4000fffe03f */
[----:B------:R-:W-:Y:S02]  /*4230*/  UISETP.GE.AND UP1, UPT, UR4, UR7, UPT ;  /* 0x000000070400728c */ /* 0x000fe4000bf26270 */
[----:B------:R-:W-:Y:S02]  /*4240*/  UPRMT UR8, URZ, 0x654, UR8 ;  /* 0x000006543f087896 */ /* 0x000fe40008000008 */
[----:B------:R-:W-:Y:S02]  /*4250*/  UIADD3 UR6, UR6, 0x1, URZ ;  /* 0x0000000106067890 */ /* 0x000fe4000fffe03f */
[----:B------:R-:W-:-:S02]  /*4260*/  PLOP3.LUT P0, PT, PT, PT, UP1, 0x80, 0x0 ;  /* 0x000000000000781c */ /* 0x000fc40003f0f018 */
[----:B------:R-:W-:-:S03]  /*4270*/  UISETP.NE.AND UP0, UPT, UR6, 0x2, UPT ;  /* 0x000000020600788c */ /* 0x000fc6000bf05270 */
[----:B------:R-:W-:Y:S01]  /*4280*/  SYNCS.ARRIVE.TRANS64.RED.A1T0 RZ, [UR8], RZ ;  /* 0x000000ffffff79a7 */ /* 0x000fe20008100408 */
[----:B------:R-:W-:Y:S02]  /*4290*/  USEL UR8, URZ, 0x1, UP0 ;  /* 0x000000013f087887 */ /* 0x000fe40008000000 */
[----:B------:R-:W-:Y:S02]  /*42a0*/  USEL UR6, UR6, URZ, UP0 ;  /* 0x0000003f06067287 */ /* 0x000fe40008000000 */
[----:B------:R-:W-:-:S03]  /*42b0*/  ULOP3.LUT UR5, UR5, UR8, URZ, 0x3c, !UPT ;  /* 0x0000000805057292 */ /* 0x000fc6000f8e3c3f */
[----:B------:R-:W-:Y:S09]  /*42c0*/  @!P0 BRA `(.L_x_25) ;  /* 0xffffffd000c88947 */ /* 0x000ff2000383ffff */
.L_x_14:
[----:B------:R-:W-:Y:S01]  /*42d0*/  LOP3.LUT P0, RZ, R16, 0x1bf, RZ, 0xc0, !PT ;  /* 0x000001bf10ff7812 */ /* 0x000fe2000780c0ff */
[----:B------:R-:W-:Y:S02]  /*42e0*/  ULDC UR4, c[0x0][0x740] ;  /* 0x0001d00000047ab9 */ /* 0x000fe40000000800 */
[----:B------:R-:W-:Y:S01]  /*42f0*/  FMUL.FTZ R72, R72, UR4 ;  /* 0x0000000448487c20 */ /* 0x000fe20008410000 */
        /* <DEDUP_REMOVED lines=47> */
[----:B------:R-:W-:Y:S06]  /*45f0*/  @!P0 BRA `(.L_x_26) ;  /* 0x0000000000408947 */ /* 0x000fec0003800000 */
[----:B-1----:R-:W-:Y:S01]  /*4600*/  MOV R0, 0x0 ;  /* 0x0000000000007802 */ /* 0x002fe20000000f00 */
[----:B------:R-:W-:Y:S01]  /*4610*/  ULDC.64 UR4, c[0x4][0x88] ;  /* 0x0100220000047ab9 */ /* 0x000fe20000000a00 */
[----:B------:R-:W-:Y:S01]  /*4620*/  ULDC.64 UR6, c[0x4][0x90] ;  /* 0x0100240000067ab9 */ /* 0x000fe20000000a00 */
[----:B------:R-:W-:Y:S01]  /*4630*/  IMAD.U32 R4, RZ, RZ, UR4 ;  /* 0x00000004ff047e24 */ /* 0x000fe2000f8e00ff */
[----:B------:R1:W2:Y:S01]  /*4640*/  LDC.64 R2, c[0x4][R0] ;  /* 0x0100000000027b82 */ /* 0x0002a20000000a00 */
        /* <DEDUP_REMOVED lines=8> */
[----:B-1----:R-:W-:-:S07]  /*46d0*/  IMAD.MOV.U32 R13, RZ, RZ, RZ ;  /* 0x000000ffff0d7224 */ /* 0x002fce00078e00ff */
[----:B------:R-:W-:-:S07]  /*46e0*/  LEPC R20, `(.L_x_26) ;  /* 0x000000001014794e */ /* 0x000fce0000000000 */
[----:B--2-45:R-:W-:Y:S05]  /*46f0*/  CALL.ABS.NOINC R2 ;  /* 0x0000000002007343 */ /* 0x034fea0003c00000 */
.L_x_26:
[----:B------:R-:W-:-:S13]  /*4700*/  LOP3.LUT P6, RZ, R228, 0x1bf, RZ, 0xc0, !PT ;  /* 0x000001bfe4ff7812 */ /* 0x000fda00078cc0ff */
[----:B------:R-:W-:Y:S05]  /*4710*/  @!P6 BRA `(.L_x_27) ;  /* 0x000000000040e947 */ /* 0x000fea0003800000 */
        /* <DEDUP_REMOVED lines=16> */
.L_x_27:
        /* <DEDUP_REMOVED lines=10> */
[----:B------:R-:W-:Y:S01]  /*48c0*/  MOV R12, 0x1 ;  /* 0x00000001000c7802 */ /* 0x000fe20000000f00 */
[----:B------:R-:W-:Y:S02]  /*48d0*/  IMAD.U32 R7, RZ, RZ, UR7 ;  /* 0x00000007ff077e24 */ /* 0x000fe4000f8e00ff */
[----:B------:R-:W-:-:S02]  /*48e0*/  IMAD.U32 R10, RZ, RZ, UR4 ;  /* 0x00000004ff0a7e24 */ /* 0x000fc4000f8e00ff */
[----:B------:R-:W-:Y:S02]  /*48f0*/  IMAD.U32 R11, RZ, RZ, UR5 ;  /* 0x00000005ff0b7e24 */ /* 0x000fe4000f8e00ff */
[----:B------:R-:W-:Y:S02]  /*4900*/  IMAD.MOV.U32 R8, RZ, RZ, 0x70 ;  /* 0x00000070ff087424 */ /* 0x000fe400078e00ff */
[----:B-1----:R-:W-:-:S07]  /*4910*/  IMAD.MOV.U32 R13, RZ, RZ, RZ ;  /* 0x000000ffff0d7224 */ /* 0x002fce00078e00ff */
[----:B------:R-:W-:-:S07]  /*4920*/  LEPC R20, `(.L_x_28) ;  /* 0x000000001014794e */ /* 0x000fce0000000000 */
[----:B--2-45:R-:W-:Y:S05]  /*4930*/  CALL.ABS.NOINC R2 ;  /* 0x0000000002007343 */ /* 0x034fea0003c00000 */
.L_x_28:
        /* <DEDUP_REMOVED lines=10> */
[----:B------:R-:W-:Y:S01]  /*49e0*/  MOV R13, RZ ;  /* 0x000000ff000d7202 */ /* 0x000fe20000000f00 */
[----:B------:R-:W-:Y:S02]  /*49f0*/  IMAD.U32 R6, RZ, RZ, UR4 ;  /* 0x00000004ff067e24 */ /* 0x000fe4000f8e00ff */
[----:B------:R-:W-:-:S02]  /*4a00*/  IMAD.U32 R7, RZ, RZ, UR5 ;  /* 0x00000005ff077e24 */ /* 0x000fc4000f8e00ff */
[----:B------:R-:W-:Y:S02]  /*4a10*/  IMAD.U32 R11, RZ, RZ, UR7 ;  /* 0x00000007ff0b7e24 */ /* 0x000fe4000f8e00ff */
[----:B------:R-:W-:Y:S02]  /*4a20*/  IMAD.MOV.U32 R8, RZ, RZ, 0x70 ;  /* 0x00000070ff087424 */ /* 0x000fe400078e00ff */
[----:B-1----:R-:W-:-:S07]  /*4a30*/  IMAD.MOV.U32 R12, RZ, RZ, 0x1 ;  /* 0x00000001ff0c7424 */ /* 0x002fce00078e00ff */
[----:B------:R-:W-:-:S07]  /*4a40*/  LEPC R20, `(.L_x_29) ;  /* 0x000000001014794e */ /* 0x000fce0000000000 */
[----:B--2-45:R-:W-:Y:S05]  /*4a50*/  CALL.ABS.NOINC R2 ;  /* 0x0000000002007343 */ /* 0x034fea0003c00000 */
.L_x_29:
[----:B-1----:R-:W1:Y:S01]  /*4a60*/  S2R R0, SR_TID.X ;  /* 0x0000000000007919 */ /* 0x002e620000002100 */
[----:B------:R-:W-:Y:S05]  /*4a70*/  WARPSYNC.ALL ;  /* 0x0000000000007948 */ /* 0x000fea0003800000 */
[----:B------:R-:W-:Y:S01]  /*4a80*/  BAR.SYNC.DEFER_BLOCKING 0x1, 0x100 ;  /* 0x0044000000007b1d */ /* 0x000fe20000010000 */
[----:B------:R-:W-:Y:S02]  /*4a90*/  F2FP.F16.F32.PACK_AB R24, R25, R24 ;  /* 0x000000181918723e */ /* 0x000fe400000000ff */
[----:B------:R-:W-:Y:S02]  /*4aa0*/  F2FP.F16.F32.PACK_AB R25, R27, R26 ;  /* 0x0000001a1b19723e */ /* 0x000fe400000000ff */
[----:B------:R-:W-:-:S02]  /*4ab0*/  F2FP.F16.F32.PACK_AB R32, R33, R32 ;  /* 0x000000202120723e */ /* 0x000fc400000000ff */
[----:B------:R-:W-:Y:S02]  /*4ac0*/  F2FP.F16.F32.PACK_AB R26, R29, R28 ;  /* 0x0000001c1d1a723e */ /* 0x000fe400000000ff */
[----:B------:R-:W-:Y:S02]  /*4ad0*/  F2FP.F16.F32.PACK_AB R27, R31, R30 ;  /* 0x0000001e1f1b723e */ /* 0x000fe400000000ff */
[----:B------:R-:W-:Y:S02]  /*4ae0*/  F2FP.F16.F32.PACK_AB R33, R35, R34 ;  /* 0x000000222321723e */ /* 0x000fe400000000ff */
[----:B------:R-:W-:Y:S02]  /*4af0*/  F2FP.F16.F32.PACK_AB R40, R41, R40 ;  /* 0x000000282928723e */ /* 0x000fe400000000ff */
[----:B------:R-:W-:Y:S02]  /*4b00*/  F2FP.F16.F32.PACK_AB R34, R37, R36 ;  /* 0x000000242522723e */ /* 0x000fe400000000ff */
[----:B------:R-:W-:-:S02]  /*4b10*/  F2FP.F16.F32.PACK_AB R35, R39, R38 ;  /* 0x000000262723723e */ /* 0x000fc400000000ff */
[----:B------:R-:W-:Y:S02]  /*4b20*/  F2FP.F16.F32.PACK_AB R41, R43, R42 ;  /* 0x0000002a2b29723e */ /* 0x000fe400000000ff */
[----:B------:R-:W-:Y:S02]  /*4b30*/  F2FP.F16.F32.PACK_AB R48, R49, R48 ;  /* 0x000000303130723e */ /* 0x000fe400000000ff */
[----:B------:R-:W-:Y:S01]  /*4b40*/  F2FP.F16.F32.PACK_AB R42, R45, R44 ;  /* 0x0000002c2d2a723e */ /* 0x000fe200000000ff */
[----:B------:R2:W-:Y:S01]  /*4b50*/  STSM.16.M88.4 [R22+0x6000], R24 ;  /* 0x0060001816007844 */ /* 0x0005e20000000200 */
[----:B------:R-:W-:Y:S01]  /*4b60*/  F2FP.F16.F32.PACK_AB R43, R47, R46 ;  /* 0x0000002e2f2b723e */ /* 0x000fe200000000ff */
[----:B-1----:R-:W-:Y:S01]  /*4b70*/  VIADD R0, R0, 0xffffff80 ;  /* 0xffffff8000007836 */ /* 0x002fe20000000000 */
[----:B------:R-:W-:Y:S01]  /*4b80*/  F2FP.F16.F32.PACK_AB R49, R51, R50 ;  /* 0x000000323331723e */ /* 0x000fe200000000ff */
[----:B------:R-:W-:Y:S01]  /*4b90*/  STSM.16.M88.4 [R23+0x6000], R32 ;  /* 0x0060002017007844 */ /* 0x000fe20000000200 */
[----:B------:R-:W-:-:S02]  /*4ba0*/  F2FP.F16.F32.PACK_AB R56, R57, R56 ;  /* 0x000000383938723e */ /* 0x000fc400000000ff */
[----:B------:R-:W-:Y:S01]  /*4bb0*/  SHF.R.S32.HI R3, RZ, 0x1f, R0 ;  /* 0x0000001fff037819 */ /* 0x000fe20000011400 */
[----:B------:R-:W-:Y:S01]  /*4bc0*/  STSM.16.M88.4 [R22+0x8000], R40 ;  /* 0x0080002816007844 */ /* 0x000fe20000000200 */
[----:B------:R-:W-:Y:S02]  /*4bd0*/  F2FP.F16.F32.PACK_AB R50, R53, R52 ;  /* 0x000000343532723e */ /* 0x000fe400000000ff */
[----:B------:R-:W-:Y:S02]  /*4be0*/  LEA.HI R3, R3, R0, RZ, 0x5 ;  /* 0x0000000003037211 */ /* 0x000fe400078f28ff */
[----:B------:R-:W-:Y:S02]  /*4bf0*/  F2FP.F16.F32.PACK_AB R51, R55, R54 ;  /* 0x000000363733723e */ /* 0x000fe400000000ff */
[----:B------:R-:W-:Y:S02]  /*4c00*/  SHF.R.S32.HI R0, RZ, 0x5, R3 ;  /* 0x00000005ff007819 */ /* 0x000fe40000011403 */
[----:B------:R-:W-:Y:S01]  /*4c10*/  F2FP.F16.F32.PACK_AB R57, R59, R58 ;  /* 0x0000003a3b39723e */ /* 0x000fe200000000ff */
[----:B------:R-:W-:Y:S01]  /*4c20*/  STSM.16.M88.4 [R23+0x8000], R48 ;  /* 0x0080003017007844 */ /* 0x000fe20000000200 */
[----:B------:R-:W-:-:S02]  /*4c30*/  F2FP.F16.F32.PACK_AB R64, R65, R64 ;  /* 0x000000404140723e */ /* 0x000fc400000000ff */
[----:B------:R-:W-:Y:S01]  /*4c40*/  F2FP.F16.F32.PACK_AB R58, R61, R60 ;  /* 0x0000003c3d3a723e */ /* 0x000fe200000000ff */
[----:B------:R-:W1:Y:S01]  /*4c50*/  SHFL.IDX PT, R0, R0, RZ, 0x1f ;  /* 0x00001fff00007589 */ /* 0x000e6200000e0000 */
[----:B------:R-:W-:Y:S02]  /*4c60*/  F2FP.F16.F32.PACK_AB R59, R63, R62 ;  /* 0x0000003e3f3b723e */ /* 0x000fe400000000ff */
[----:B------:R-:W-:Y:S02]  /*4c70*/  F2FP.F16.F32.PACK_AB R65, R67, R66 ;  /* 0x000000424341723e */ /* 0x000fe400000000ff */
[----:B------:R-:W-:Y:S01]  /*4c80*/  F2FP.F16.F32.PACK_AB R66, R69, R68 ;  /* 0x000000444542723e */ /* 0x000fe200000000ff */
[----:B------:R-:W-:Y:S01]  /*4c90*/  STSM.16.M88.4 [R22+0xa000], R56 ;  /* 0x00a0003816007844 */ /* 0x000fe20000000200 */
[----:B------:R-:W-:Y:S02]  /*4ca0*/  F2FP.F16.F32.PACK_AB R67, R71, R70 ;  /* 0x000000464743723e */ /* 0x000fe400000000ff */
[----:B------:R-:W-:-:S02]  /*4cb0*/  F2FP.F16.F32.PACK_AB R4, R73, R72 ;  /* 0x000000484904723e */ /* 0x000fc400000000ff */
[----:B------:R-:W-:Y:S01]  /*4cc0*/  F2FP.F16.F32.PACK_AB R5, R75, R74 ;  /* 0x0000004a4b05723e */ /* 0x000fe200000000ff */
[----:B------:R-:W-:Y:S01]  /*4cd0*/  STSM.16.M88.4 [R23+0xa000], R64 ;  /* 0x00a0004017007844 */ /* 0x000fe20000000200 */
[----:B------:R-:W-:Y:S02]  /*4ce0*/  F2FP.F16.F32.PACK_AB R6, R77, R76 ;  /* 0x0000004c4d06723e */ /* 0x000fe400000000ff */
[----:B------:R-:W-:Y:S02]  /*4cf0*/  F2FP.F16.F32.PACK_AB R7, R79, R78 ;  /* 0x0000004e4f07723e */ /* 0x000fe400000000ff */
[----:B------:R-:W-:Y:S02]  /*4d00*/  F2FP.F16.F32.PACK_AB R8, R81, R80 ;  /* 0x000000505108723e */ /* 0x000fe400000000ff */
[----:B------:R-:W-:Y:S01]  /*4d10*/  F2FP.F16.F32.PACK_AB R9, R83, R82 ;  /* 0x000000525309723e */ /* 0x000fe200000000ff */
[----:B------:R3:W-:Y:S01]  /*4d20*/  STSM.16.M88.4 [R22], R4 ;  /* 0x0000000416007844 */ /* 0x0007e20000000200 */
[----:B------:R-:W-:-:S02]  /*4d30*/  F2FP.F16.F32.PACK_AB R10, R85, R84 ;  /* 0x00000054550a723e */ /* 0x000fc400000000ff */
[----:B------:R-:W-:Y:S02]  /*4d40*/  F2FP.F16.F32.PACK_AB R11, R87, R86 ;  /* 0x00000056570b723e */ /* 0x000fe400000000ff */
[----:B------:R-:W-:Y:S02]  /*4d50*/  F2FP.F16.F32.PACK_AB R12, R89, R88 ;  /* 0x00000058590c723e */ /* 0x000fe400000000ff */
[----:B------:R-:W-:Y:S01]  /*4d60*/  F2FP.F16.F32.PACK_AB R13, R91, R90 ;  /* 0x0000005a5b0d723e */ /* 0x000fe200000000ff */
[----:B------:R1:W-:Y:S01]  /*4d70*/  STSM.16.M88.4 [R23], R8 ;  /* 0x0000000817007844 */ /* 0x0003e20000000200 */
[----:B------:R-:W-:Y:S02]  /*4d80*/  F2FP.F16.F32.PACK_AB R14, R93, R92 ;  /* 0x0000005c5d0e723e */ /* 0x000fe400000000ff */
[----:B------:R-:W-:Y:S02]  /*4d90*/  F2FP.F16.F32.PACK_AB R15, R95, R94 ;  /* 0x0000005e5f0f723e */ /* 0x000fe400000000ff */
[----:B--2---:R-:W-:-:S02]  /*4da0*/  F2FP.F16.F32.PACK_AB R24, R97, R96 ;  /* 0x000000606118723e */ /* 0x004fc400000000ff */
[----:B------:R-:W-:Y:S01]  /*4db0*/  F2FP.F16.F32.PACK_AB R25, R99, R98 ;  /* 0x000000626319723e */ /* 0x000fe200000000ff */
[----:B------:R2:W-:Y:S01]  /*4dc0*/  STSM.16.M88.4 [R22+0x2000], R12 ;  /* 0x0020000c16007844 */ /* 0x0005e20000000200 */
[----:B------:R-:W-:Y:S02]  /*4dd0*/  F2FP.F16.F32.PACK_AB R26, R101, R100 ;  /* 0x00000064651a723e */ /* 0x000fe400000000ff */
[----:B------:R-:W-:Y:S02]  /*4de0*/  F2FP.F16.F32.PACK_AB R27, R103, R102 ;  /* 0x00000066671b723e */ /* 0x000fe400000000ff */
[----:B---3--:R-:W-:Y:S02]  /*4df0*/  F2FP.F16.F32.PACK_AB R4, R105, R104 ;  /* 0x000000686904723e */ /* 0x008fe400000000ff */
[----:B------:R-:W-:Y:S01]  /*4e00*/  F2FP.F16.F32.PACK_AB R5, R107, R106 ;  /* 0x0000006a6b05723e */ /* 0x000fe200000000ff */
[----:B------:R2:W-:Y:S01]  /*4e10*/  STSM.16.M88.4 [R23+0x2000], R24 ;  /* 0x0020001817007844 */ /* 0x0005e20000000200 */
[----:B------:R-:W-:-:S02]  /*4e20*/  F2FP.F16.F32.PACK_AB R6, R109, R108 ;  /* 0x0000006c6d06723e */ /* 0x000fc400000000ff */
[----:B------:R-:W-:Y:S02]  /*4e30*/  F2FP.F16.F32.PACK_AB R7, R111, R110 ;  /* 0x0000006e6f07723e */ /* 0x000fe400000000ff */
[----:B------:R-:W-:Y:S02]  /*4e40*/  F2FP.F16.F32.PACK_AB R28, R113, R112 ;  /* 0x00000070711c723e */ /* 0x000fe400000000ff */
[----:B------:R-:W-:Y:S01]  /*4e50*/  F2FP.F16.F32.PACK_AB R29, R115, R114 ;  /* 0x00000072731d723e */ /* 0x000fe200000000ff */
[----:B------:R2:W-:Y:S01]  /*4e60*/  STSM.16.M88.4 [R22+0x4000], R4 ;  /* 0x0040000416007844 */ /* 0x0005e20000000200 */
[----:B------:R-:W-:Y:S02]  /*4e70*/  F2FP.F16.F32.PACK_AB R30, R117, R116 ;  /* 0x00000074751e723e */ /* 0x000fe400000000ff */
[----:B------:R-:W-:Y:S02]  /*4e80*/  F2FP.F16.F32.PACK_AB R31, R119, R118 ;  /* 0x00000076771f723e */ /* 0x000fe400000000ff */
[----:B-1----:R-:W-:-:S03]  /*4e90*/  ISETP.NE.AND P0, PT, R0, 0x7, PT ;  /* 0x000000070000780c */ /* 0x002fc60003f05270 */
[----:B------:R2:W-:Y:S01]  /*4ea0*/  STSM.16.M88.4 [R23+0x4000], R28 ;  /* 0x0040001c17007844 */ /* 0x0005e20000000200 */
[----:B------:R-:W-:Y:S01]  /*4eb0*/  @!PT LDS RZ, [RZ] ;  /* 0x00000000fffff984 */ /* 0x000fe20000000800 */
[----:B------:R-:W-:Y:S01]  /*4ec0*/  @!PT LDS RZ, [RZ] ;  /* 0x00000000fffff984 */ /* 0x000fe20000000800 */
[----:B------:R-:W-:Y:S01]  /*4ed0*/  @!PT LDS RZ, [RZ] ;  /* 0x00000000fffff984 */ /* 0x000fe20000000800 */
[----:B------:R1:W-:Y:S06]  /*4ee0*/  MEMBAR.ALL.CTA ;  /* 0x0000000000007992 */ /* 0x0003ec0000008000 */
[----:B-1----:R-:W1:Y:S02]  /*4ef0*/  FENCE.VIEW.ASYNC.S ;  /* 0x00000000000073c6 */ /* 0x002e640000000000 */
[----:B-1----:R-:W-:Y:S06]  /*4f00*/  BAR.ARV 0x1, 0x120 ;  /* 0x0044800000007b1d */ /* 0x002fec0000002000 */
[----:B------:R-:W-:Y:S05]  /*4f10*/  @P0 BRA `(.L_x_30) ;  /* 0x0000000000b40947 */ /* 0x000fea0003800000 */
[----:B------:R-:W-:Y:S01]  /*4f20*/  BAR.SYNC.DEFER_BLOCKING 0x1, 0x120 ;  /* 0x0044800000007b1d */ /* 0x000fe20000010000 */
[----:B------:R-:W-:-:S05]  /*4f30*/  ELECT P0, URZ, PT ;  /* 0x00000000003f782f */ /* 0x000fca0003800000 */
[----:B------:R-:W-:Y:S08]  /*4f40*/  BSSY B0, `(.L_x_30) ;  /* 0x000002a000007945 */ /* 0x000ff00003800000 */
[----:B------:R-:W-:Y:S05]  /*4f50*/  @!P0 BRA `(.L_x_31) ;  /* 0x0000000000a08947 */ /* 0x000fea0003800000 */
[----:B------:R-:W1:Y:S01]  /*4f60*/  S2UR UR10, SR_CTAID.X ;  /* 0x00000000000a79c3 */ /* 0x000e620000002500 */
[----:B------:R-:W-:Y:S01]  /*4f70*/  R2UR UR13, R16 ;  /* 0x00000000100d72ca */ /* 0x000fe200000e0000 */
[----:B------:R-:W-:Y:S01]  /*4f80*/  ULDC.64 UR6, c[0x0][0x198] ;  /* 0x0000660000067ab9 */ /* 0x000fe20000000a00 */
[----:B------:R-:W-:Y:S01]  /*4f90*/  UMOV UR9, URZ ;  /* 0x0000003f00097c82 */ /* 0x000fe20008000000 */
[----:B------:R-:W-:Y:S02]  /*4fa0*/  UIADD3 UR4, UP0, UR6, 0x770, URZ ;  /* 0x0000077006047890 */ /* 0x000fe4000ff1e03f */
[----:B------:R-:W-:Y:S02]  /*4fb0*/  UIADD3 UR6, UP1, UR6, 0x670, URZ ;  /* 0x0000067006067890 */ /* 0x000fe4000ff3e03f */
[----:B------:R-:W3:Y:S01]  /*4fc0*/  S2UR UR11, SR_CTAID.Y ;  /* 0x00000000000b79c3 */ /* 0x000ee20000002600 */
[----:B------:R-:W-:Y:S02]  /*4fd0*/  UIADD3.X UR5, URZ, UR7, URZ, UP0, !UPT ;  /* 0x000000073f057290 */ /* 0x000fe400087fe43f */
[----:B------:R-:W-:Y:S01]  /*4fe0*/  UIADD3.X UR7, URZ, UR7, URZ, UP1, !UPT ;  /* 0x000000073f077290 */ /* 0x000fe20008ffe43f */
[----:B------:R-:W-:-:S02]  /*4ff0*/  UMOV UR41, 0x20 ;  /* 0x0000002000297882 */ /* 0x000fc40000000000 */
[----:B------:R-:W-:Y:S02]  /*5000*/  UIADD3 UR8, UR13, 0x6000, URZ ;  /* 0x000060000d087890 */ /* 0x000fe4000fffe03f */
[----:B------:R-:W2:Y:S01]  /*5010*/  S2UR UR12, SR_CTAID.Z ;  /* 0x00000000000c79c3 */ /* 0x000ea20000002700 */
[----:B------:R-:W-:Y:S02]  /*5020*/  UIADD3 UR40, UR13, 0x8000, URZ ;  /* 0x000080000d287890 */ /* 0x000fe4000fffe03f */
[----:B------:R-:W-:Y:S02]  /*5030*/  UIADD3 UR32, UR13, 0xa000, URZ ;  /* 0x0000a0000d207890 */ /* 0x000fe4000fffe03f */
[----:B------:R-:W-:Y:S02]  /*5040*/  UIADD3 UR24, UR13, 0x2000, URZ ;  /* 0x000020000d187890 */ /* 0x000fe4000fffe03f */
[----:B------:R-:W-:Y:S02]  /*5050*/  UIADD3 UR16, UR13, 0x4000, URZ ;  /* 0x000040000d107890 */ /* 0x000fe4000fffe03f */
[----:B-1----:R-:W-:Y:S01]  /*5060*/  USHF.L.U32 UR10, UR10, 0x7, URZ ;  /* 0x000000070a0a7899 */ /* 0x002fe2000800063f */
[----:B------:R-:W-:Y:S01]  /*5070*/  UMOV UR33, 0x40 ;  /* 0x0000004000217882 */ /* 0x000fe20000000000 */
[----:B------:R-:W-:Y:S01]  /*5080*/  UMOV UR25, 0x20 ;  /* 0x0000002000197882 */ /* 0x000fe20000000000 */
[----:B------:R-:W-:Y:S01]  /*5090*/  UMOV UR17, 0x40 ;  /* 0x0000004000117882 */ /* 0x000fe20000000000 */
[----:B---3--:R-:W-:-:S03]  /*50a0*/  UMOV UR43, UR11 ;  /* 0x0000000b002b7c82 */ /* 0x008fc60008000000 */
[----:B------:R-:W-:Y:S01]  /*50b0*/  UMOV UR42, UR10 ;  /* 0x0000000a002a7c82 */ /* 0x000fe20008000000 */
[----:B------:R-:W-:Y:S01]  /*50c0*/  UMOV UR35, UR11 ;  /* 0x0000000b00237c82 */ /* 0x000fe20008000000 */
[----:B------:R-:W-:Y:S01]  /*50d0*/  UMOV UR34, UR10 ;  /* 0x0000000a00227c82 */ /* 0x000fe20008000000 */
[----:B------:R-:W-:Y:S01]  /*50e0*/  UMOV UR27, UR11 ;  /* 0x0000000b001b7c82 */ /* 0x000fe20008000000 */
[----:B------:R-:W-:Y:S01]  /*50f0*/  UMOV UR26, UR10 ;  /* 0x0000000a001a7c82 */ /* 0x000fe20008000000 */
[----:B------:R-:W-:Y:S01]  /*5100*/  UMOV UR19, UR11 ;  /* 0x0000000b00137c82 */ /* 0x000fe20008000000 */
[----:B------:R-:W-:Y:S01]  /*5110*/  UMOV UR18, UR10 ;  /* 0x0000000a00127c82 */ /* 0x000fe20008000000 */
[----:B--2---:R-:W-:Y:S01]  /*5120*/  UMOV UR44, UR12 ;  /* 0x0000000c002c7c82 */ /* 0x004fe20008000000 */
[----:B------:R-:W-:Y:S01]  /*5130*/  UMOV UR36, UR12 ;  /* 0x0000000c00247c82 */ /* 0x000fe20008000000 */
[----:B------:R1:W-:Y:S01]  /*5140*/  UTMASTG.4D [UR8], [UR4] ;  /* 0x00000008040073b5 */ /* 0x0003e20008018000 */
[----:B------:R-:W-:Y:S01]  /*5150*/  UMOV UR28, UR12 ;  /* 0x0000000c001c7c82 */ /* 0x000fe20008000000 */
[----:B------:R-:W-:Y:S01]  /*5160*/  UMOV UR20, UR12 ;  /* 0x0000000c00147c82 */ /* 0x000fe20008000000 */
[----:B------:R3:W-:Y:S01]  /*5170*/  UTMASTG.4D [UR40], [UR4] ;  /* 0x00000028040073b5 */ /* 0x0007e20008018000 */
[----:B------:R3:W-:Y:S01]  /*5180*/  UTMASTG.4D [UR32], [UR4] ;  /* 0x00000020040073b5 */ /* 0x0007e20008018000 */
[----:B-1----:R-:W-:-:S02]  /*5190*/  UMOV UR8, UR13 ;  /* 0x0000000d00087c82 */ /* 0x002fc40008000000 */
[----:B------:R3:W-:Y:S01]  /*51a0*/  UTMASTG.4D [UR8], [UR6] ;  /* 0x00000008060073b5 */ /* 0x0007e20008018000 */
[----:B------:R3:W-:Y:S01]  /*51b0*/  UTMASTG.4D [UR24], [UR6] ;  /* 0x00000018060073b5 */ /* 0x0007e20008018000 */
[----:B------:R3:W-:Y:S02]  /*51c0*/  UTMASTG.4D [UR16], [UR6] ;  /* 0x00000010060073b5 */ /* 0x0007e40008018000 */
[----:B---3--:R0:W-:Y:S02]  /*51d0*/  UTMACMDFLUSH ;  /* 0x00000000000079b7 */ /* 0x0081e40000000000 */
.L_x_31:
[----:B------:R-:W-:Y:S05]  /*51e0*/  BSYNC B0 ;  /* 0x0000000000007941 */ /* 0x000fea0003800000 */
.L_x_30:
[----:B------:R-:W-:-:S04]  /*51f0*/  DEPBAR.LE SB0, 0x0 ;  /* 0x000080000000791a */ /* 0x000fc80000000000 */
[----:B------:R-:W-:Y:S05]  /*5200*/  EXIT ;  /* 0x000000000000794d */ /* 0x000fea0003800000 */
.L_x_4:
[----:B------:R-:W-:-:S08]  /*5210*/  NOP ;  /* 0x0000000000007918 */ /* 0x000fd00000000000 */
[----:B------:R-:W1:-:S00]  /*5220*/  USETMAXREG.DEALLOC.CTAPOOL 0x18 ;  /* 0x00000018000079c8 */ /* 0x000e4000080e0500 */
[----:B-1----:R-:W-:Y:S01]  /*5230*/  LOP3.LUT R2, R0, 0x3, RZ, 0xc0, !PT ;  /* 0x0000000300027812 */ /* 0x002fe200078ec0ff */
[----:B------:R-:W-:-:S05]  /*5240*/  IMAD.MOV.U32 R0, RZ, RZ, RZ ;  /* 0x000000ffff007224 */ /* 0x000fca00078e00ff */
[----:B------:R-:W1:Y:S02]  /*5250*/  SHFL.IDX PT, R2, R2, RZ, 0x1f ;  /* 0x00001fff02027589 */ /* 0x000e6400000e0000 */
[----:B-1----:R-:W-:-:S13]  /*5260*/  ISETP.NE.AND P0, PT, R2, RZ, PT ;  /* 0x000000ff0200720c */ /* 0x002fda0003f05270 */
[----:B------:R-:W-:Y:S05]  /*5270*/  @!P0 BRA `(.L_x_32) ;  /* 0x0000000800b08947 */ /* 0x000fea0003800000 */
[----:B------:R-:W-:-:S13]  /*5280*/  ISETP.NE.AND P0, PT, R2, 0x1, PT ;  /* 0x000000010200780c */ /* 0x000fda0003f05270 */
[----:B------:R-:W-:Y:S05]  /*5290*/  @P0 EXIT ;  /* 0x000000000000094d */ /* 0x000fea0003800000 */
[----:B------:R-:W1:Y:S02]  /*52a0*/  S2UR UR11, SR_CTAID.Z ;  /* 0x00000000000b79c3 */ /* 0x000e640000002700 */
[----:B-1----:R-:W-:-:S13]  /*52b0*/  ISETP.LE.AND P0, PT, RZ, UR11, PT ;  /* 0x0000000bff007c0c */ /* 0x002fda000bf03270 */
[----:B------:R-:W-:Y:S05]  /*52c0*/  @!P0 EXIT ;  /* 0x000000000000894d */ /* 0x000fea0003800000 */
[----:B------:R-:W1:Y:S01]  /*52d0*/  S2UR UR7, SR_CTAID.Y ;  /* 0x00000000000779c3 */ /* 0x000e620000002600 */
[----:B------:R-:W-:Y:S01]  /*52e0*/  ULDC.64 UR8, c[0x0][0x2d8] ;  /* 0x0000b60000087ab9 */ /* 0x000fe20000000a00 */
[----:B------:R-:W-:-:S06]  /*52f0*/  ELECT P0, URZ, PT ;  /* 0x00000000003f782f */ /* 0x000fcc0003800000 */
[----:B------:R-:W2:Y:S01]  /*5300*/  LDC R2, c[0x0][0x280] ;  /* 0x0000a000ff027b82 */ /* 0x000ea20000000800 */
[----:B-1----:R-:W-:-:S04]  /*5310*/  USHF.R.S32.HI UR4, URZ, 0x1f, UR7 ;  /* 0x0000001f3f047899 */ /* 0x002fc80008011407 */
[----:B------:R-:W-:Y:S02]  /*5320*/  UIMAD UR6, UR4, UR8, URZ ;  /* 0x00000008040672a4 */ /* 0x000fe4000f8e023f */
[----:B------:R-:W-:Y:S01]  /*5330*/  UIMAD.WIDE.U32 UR4, UR7, UR8, URZ ;  /* 0x00000008070472a5 */ /* 0x000fe2000f8e003f */
[----:B--2---:R-:W-:Y:S01]  /*5340*/  ISETP.GE.AND P1, PT, R2, 0x1, PT ;  /* 0x000000010200780c */ /* 0x004fe20003f26270 */
[----:B------:R-:W-:Y:S02]  /*5350*/  UIMAD UR7, UR7, UR9, UR6 ;  /* 0x00000009070772a4 */ /* 0x000fe4000f8e0206 */
[----:B------:R-:W-:Y:S01]  /*5360*/  USHF.R.S32.HI UR6, URZ, 0x1f, UR11 ;  /* 0x0000001f3f067899 */ /* 0x000fe2000801140b */
[----:B------:R-:W-:Y:S01]  /*5370*/  ULDC.64 UR8, c[0x0][0x2e0] ;  /* 0x0000b80000087ab9 */ /* 0x000fe20000000a00 */
[----:B------:R-:W-:Y:S02]  /*5380*/  UIADD3 UR5, UR5, UR7, URZ ;  /* 0x0000000705057290 */ /* 0x000fe4000fffe03f */
[----:B------:R-:W-:-:S04]  /*5390*/  UIMAD UR6, UR6, UR8, URZ ;  /* 0x00000008060672a4 */ /* 0x000fc8000f8e023f */
[----:B------:R-:W-:Y:S02]  /*53a0*/  UIMAD UR10, UR11, UR9, UR6 ;  /* 0x000000090b0a72a4 */ /* 0x000fe4000f8e0206 */
[----:B------:R-:W-:Y:S01]  /*53b0*/  UIMAD.WIDE.U32 UR6, UR11, UR8, UR4 ;  /* 0x000000080b0672a5 */ /* 0x000fe2000f8e0004 */
[----:B------:R-:W-:Y:S11]  /*53c0*/  @!P1 EXIT ;  /* 0x000000000000994d */ /* 0x000ff60003800000 */
[C---:B------:R-:W-:Y:S01]  /*53d0*/  VIADD R0, R2.reuse, 0x3f ;  /* 0x0000003f02007836 */ /* 0x040fe20000000000 */
[----:B------:R-:W-:Y:S01]  /*53e0*/  ISETP.GE.AND P1, PT, R2, 0x41, PT ;  /* 0x000000410200780c */ /* 0x000fe20003f26270 */
[----:B------:R-:W-:Y:S01]  /*53f0*/  UIADD3 UR10, UR7, UR10, URZ ;  /* 0x0000000a070a7290 */ /* 0x000fe2000fffe03f */
[----:B------:R-:W-:Y:S02]  /*5400*/  UMOV UR4, URZ ;  /* 0x0000003f00047c82 */ /* 0x000fe40008000000 */
[----:B------:R-:W-:-:S04]  /*5410*/  SHF.R.S32.HI R3, RZ, 0x1f, R0 ;  /* 0x0000001fff037819 */ /* 0x000fc80000011400 */
[----:B------:R-:W-:-:S04]  /*5420*/  LEA.HI R3, R3, R0, RZ, 0x6 ;  /* 0x0000000003037211 */ /* 0x000fc800078f30ff */
[----:B------:R-:W-:-:S04]  /*5430*/  SHF.R.S32.HI R0, RZ, 0x6, R3 ;  /* 0x00000006ff007819 */ /* 0x000fc80000011403 */
[----:B------:R-:W-:-:S04]  /*5440*/  VIMNMX R0, R0, 0x1, !PT ;  /* 0x0000000100007848 */ /* 0x000fc80007fe0100 */
[----:B------:R-:W-:Y:S01]  /*5450*/  LOP3.LUT R3, R0, 0x1, RZ, 0xc0, !PT ;  /* 0x0000000100037812 */ /* 0x000fe200078ec0ff */
[----:B------:R-:W-:Y:S06]  /*5460*/  @!P1 BRA `(.L_x_33) ;  /* 0x0000000400789947 */ /* 0x000fec0003800000 */
[----:B------:R-:W-:Y:S01]  /*5470*/  ULDC.64 UR16, c[0x0][0x2c0] ;  /* 0x0000b00000107ab9 */ /* 0x000fe20000000a00 */
[----:B------:R-:W-:Y:S01]  /*5480*/  IMAD.IADD R0, R0, 0x1, -R3 ;  /* 0x0000000100007824 */ /* 0x000fe200078e0a03 */
[----:B------:R-:W-:Y:S01]  /*5490*/  ULEA UR16, UP0, UR6, UR16, 0x2 ;  /* 0x0000001006107291 */ /* 0x000fe2000f80103f */
[----:B------:R-:W-:Y:S01]  /*54a0*/  UMOV UR4, URZ ;  /* 0x0000003f00047c82 */ /* 0x000fe20008000000 */
[----:B------:R-:W-:Y:S02]  /*54b0*/  UMOV UR5, URZ ;  /* 0x0000003f00057c82 */ /* 0x000fe40008000000 */
[----:B------:R-:W-:Y:S02]  /*54c0*/  ULEA.HI.X UR17, UR6, UR17, UR10, 0x2, UP0 ;  /* 0x0000001106117291 */ /* 0x000fe400080f140a */
[----:B------:R-:W-:Y:S02]  /*54d0*/  UIADD3 UR12, UP0, UR16, 0x3000, URZ ;  /* 0x00003000100c7890 */ /* 0x000fe4000ff1e03f */
[----:B------:R-:W-:-:S02]  /*54e0*/  UIADD3 UR14, UP1, UR16, 0x6000, URZ ;  /* 0x00006000100e7890 */ /* 0x000fc4000ff3e03f */
[----:B------:R-:W-:Y:S02]  /*54f0*/  UIADD3 UR16, UP2, UR16, 0x9000, URZ ;  /* 0x0000900010107890 */ /* 0x000fe4000ff5e03f */
[----:B------:R-:W-:Y:S02]  /*5500*/  UIADD3.X UR13, URZ, UR17, URZ, UP0, !UPT ;  /* 0x000000113f0d7290 */ /* 0x000fe400087fe43f */
[----:B------:R-:W-:Y:S02]  /*5510*/  UIADD3.X UR15, URZ, UR17, URZ, UP1, !UPT ;  /* 0x000000113f0f7290 */ /* 0x000fe40008ffe43f */
[----:B------:R-:W-:Y:S01]  /*5520*/  UIADD3.X UR17, URZ, UR17, URZ, UP2, !UPT ;  /* 0x000000113f117290 */ /* 0x000fe200097fe43f */
[----:B------:R-:W-:-:S11]  /*5530*/  ULDC.64 UR20, c[0x0][0x2c0] ;  /* 0x0000b00000147ab9 */ /* 0x000fd60000000a00 */
.L_x_46:
[----:B------:R-:W-:Y:S01]  /*5540*/  UIMAD UR8, UR4, 0x3000, URZ ;  /* 0x00003000040878a4 */ /* 0x000fe2000f8e023f */
[----:B------:R-:W-:Y:S01]  /*5550*/  BAR.SYNC.DEFER_BLOCKING 0xd, 0xa0 ;  /* 0x0342800000007b1d */ /* 0x000fe20000010000 */
[----:B------:R-:W-:Y:S02]  /*5560*/  UIMAD UR11, UR5, 0x1800, URZ ;  /* 0x00001800050b78a4 */ /* 0x000fe4000f8e023f */
[----:B------:R-:W-:Y:S02]  /*5570*/  UIMAD.WIDE UR24, UR8, 0x4, UR12 ;  /* 0x00000004081878a5 */ /* 0x000fe4000f8e020c */
[----:B------:R-:W-:Y:S01]  /*5580*/  UIMAD.WIDE UR22, UR8, 0x4, UR14 ;  /* 0x00000004081678a5 */ /* 0x000fe2000f8e020e */
[----:B------:R-:W-:Y:S01]  /*5590*/  BSSY B0, `(.L_x_34) ;  /* 0x0000010000007945 */ /* 0x000fe20003800000 */
[----:B------:R-:W-:-:S03]  /*55a0*/  UIMAD.WIDE UR8, UR8, 0x4, UR16 ;  /* 0x00000004080878a5 */ /* 0x000fc6000f8e0210 */
[----:B------:R-:W-:Y:S09]  /*55b0*/  @!P0 BRA `(.L_x_35) ;  /* 0x0000000000348947 */ /* 0x000ff20003800000 */
[----:B------:R-:W1:Y:S01]  /*55c0*/  S2UR UR19, SR_CgaCtaId ;  /* 0x00000000001379c3 */ /* 0x000e620000008800 */
[----:B------:R-:W-:Y:S01]  /*55d0*/  UIADD3 UR26, UP0, UR11, UR6, URZ ;  /* 0x000000060b1a7290 */ /* 0x000fe2000ff1e03f */
[----:B------:R-:W-:-:S03]  /*55e0*/  UMOV UR18, 0x400 ;  /* 0x0000040000127882 */ /* 0x000fc60000000000 */
[----:B------:R-:W-:Y:S02]  /*55f0*/  ULEA.HI.X.SX32 UR27, UR11, UR10, 0x1, UP0 ;  /* 0x0000000a0b1b7291 */ /* 0x000fe400080f0e3f */
[----:B------:R-:W-:-:S04]  /*5600*/  ULEA UR28, UP0, UR26, UR20, 0x2 ;  /* 0x000000141a1c7291 */ /* 0x000fc8000f80103f */
[----:B------:R-:W-:-:S03]  /*5610*/  ULEA.HI.X UR29, UR26, UR21, UR27, 0x2, UP0 ;  /* 0x000000151a1d7291 */ /* 0x000fc600080f141b */
[----:B------:R-:W-:Y:S01]  /*5620*/  UMOV UR26, 0x0 ;  /* 0x00000000001a7882 */ /* 0x000fe20000000000 */
[----:B------:R-:W-:Y:S01]  /*5630*/  UMOV UR27, 0x14f00000 ;  /* 0x14f00000001b7882 */ /* 0x000fe20000000000 */
[----:B-1----:R-:W-:-:S03]  /*5640*/  ULEA UR18, UR19, UR18, 0x18 ;  /* 0x0000001213127291 */ /* 0x002fc6000f8ec03f */
[----:B------:R-:W-:Y:S01]  /*5650*/  UMOV UR19, 0x300 ;  /* 0x0000030000137882 */ /* 0x000fe20000000000 */
[----:B------:R-:W-:-:S09]  /*5660*/  UIADD3 UR18, UR18, 0xc000, URZ ;  /* 0x0000c00012127890 */ /* 0x000fd2000fffe03f */
[----:B------:R1:W-:Y:S02]  /*5670*/  UBLKRED.G.S.ADD.F32.RN [UR28], [UR18], UR19, desc[UR26] ;  /* 0x00001a1c120073bb */ /* 0x0003e400080a1413 */
[----:B-1----:R0:W-:Y:S02]  /*5680*/  UTMACMDFLUSH ;  /* 0x00000000000079b7 */ /* 0x0021e40000000000 */
.L_x_35:
[----:B------:R-:W-:Y:S05]  /*5690*/  BSYNC B0 ;  /* 0x0000000000007941 */ /* 0x000fea0003800000 */
.L_x_34:
[----:B------:R-:W-:Y:S06]  /*56a0*/  BAR.SYNC.DEFER_BLOCKING 0xe, 0xa0 ;  /* 0x0382800000007b1d */ /* 0x000fec0000010000 */
[----:B------:R-:W-:Y:S04]  /*56b0*/  BSSY B0, `(.L_x_36) ;  /* 0x000000c000007945 */ /* 0x000fe80003800000 */
[----:B------:R-:W-:Y:S05]  /*56c0*/  @!P0 BRA `(.L_x_37) ;  /* 0x0000000000288947 */ /* 0x000fea0003800000 */
[----:B------:R-:W1:Y:S01]  /*56d0*/  S2UR UR19, SR_CgaCtaId ;  /* 0x00000000001379c3 */ /* 0x000e620000008800 */
[----:B------:R-:W-:Y:S01]  /*56e0*/  UMOV UR18, 0x400 ;  /* 0x0000040000127882 */ /* 0x000fe20000000000 */
[----:B------:R-:W-:Y:S01]  /*56f0*/  UMOV UR26, 0x0 ;  /* 0x00000000001a7882 */ /* 0x000fe20000000000 */
[----:B------:R-:W-:Y:S01]  /*5700*/  UMOV UR27, 0x14f00000 ;  /* 0x14f00000001b7882 */ /* 0x000fe20000000000 */
[----:B-1----:R-:W-:-:S03]  /*5710*/  ULEA UR18, UR19, UR18, 0x18 ;  /* 0x0000001213127291 */ /* 0x002fc6000f8ec03f */
[----:B------:R-:W-:Y:S01]  /*5720*/  UMOV UR19, 0x300 ;  /* 0x0000030000137882 */ /* 0x000fe20000000000 */
[----:B------:R-:W-:-:S09]  /*5730*/  UIADD3 UR18, UR18, 0xf000, URZ ;  /* 0x0000f00012127890 */ /* 0x000fd2000fffe03f */
[----:B------:R1:W-:Y:S01]  /*5740*/  UBLKRED.G.S.ADD.F32.RN [UR24], [UR18], UR19, desc[UR26] ;  /* 0x00001a18120073bb */ /* 0x0003e200080a1413 */
[----:B------:R0:W-:Y:S01]  /*5750*/  UTMACMDFLUSH ;  /* 0x00000000000079b7 */ /* 0x0001e20000000000 */
[----:B-1----:R-:W-:-:S04]  /*5760*/  DEPBAR.LE SB0, 0x1 ;  /* 0x000080400000791a */ /* 0x002fc80000000000 */
.L_x_37:
[----:B------:R-:W-:Y:S05]  /*5770*/  BSYNC B0 ;  /* 0x0000000000007941 */ /* 0x000fea0003800000 */
.L_x_36:
[----:B------:R-:W-:Y:S06]  /*5780*/  BAR.ARV 0xa, 0xa0 ;  /* 0x0282800000007b1d */ /* 0x000fec0000002000 */
[----:B------:R-:W-:Y:S04]  /*5790*/  BSSY B0, `(.L_x_38) ;  /* 0x0000003000007945 */ /* 0x000fe80003800000 */
[----:B------:R-:W-:Y:S05]  /*57a0*/  @!P0 BRA `(.L_x_39) ;  /* 0x0000000000048947 */ /* 0x000fea0003800000 */
[----:B------:R-:W-:-:S04]  /*57b0*/  DEPBAR.LE SB0, 0x0 ;  /* 0x000080000000791a */ /* 0x000fc80000000000 */
.L_x_39:
[----:B------:R-:W-:Y:S05]  /*57c0*/  BSYNC B0 ;  /* 0x0000000000007941 */ /* 0x000fea0003800000 */
.L_x_38:
[----:B------:R-:W-:Y:S06]  /*57d0*/  BAR.ARV 0xb, 0xa0 ;  /* 0x02c2800000007b1d */ /* 0x000fec0000002000 */
[----:B------:R-:W-:Y:S02]  /*57e0*/  BSSY B0, `(.L_x_40) ;  /* 0x000000c000007945 */ /* 0x000fe40003800000 */
[----:B------:R-:W-:Y:S06]  /*57f0*/  BAR.SYNC.DEFER_BLOCKING 0xd, 0xa0 ;  /* 0x0342800000007b1d */ /* 0x000fec0000010000 */
        /* <DEDUP_REMOVED lines=8> */
[----:B------:R1:W-:Y:S02]  /*5880*/  UBLKRED.G.S.ADD.F32.RN [UR22], [UR18], UR19, desc[UR24] ;  /* 0x00001816120073bb */ /* 0x0003e400080a1413 */
[----:B-1----:R0:W-:Y:S02]  /*5890*/  UTMACMDFLUSH ;  /* 0x00000000000079b7 */ /* 0x0021e40000000000 */
.L_x_41:
[----:B------:R-:W-:Y:S05]  /*58a0*/  BSYNC B0 ;  /* 0x0000000000007941 */ /* 0x000fea0003800000 */
.L_x_40:
        /* <DEDUP_REMOVED lines=13> */
.L_x_43:
[----:B------:R-:W-:Y:S05]  /*5980*/  BSYNC B0 ;  /* 0x0000000000007941 */ /* 0x000fea0003800000 */
.L_x_42:
[----:B------:R-:W-:Y:S01]  /*5990*/  VIADD R0, R0, 0xfffffffe ;  /* 0xfffffffe00007836 */ /* 0x000fe20000000000 */
[----:B------:R-:W-:Y:S06]  /*59a0*/  BAR.ARV 0xa, 0xa0 ;  /* 0x0282800000007b1d */ /* 0x000fec0000002000 */
[----:B------:R-:W-:Y:S01]  /*59b0*/  BSSY B0, `(.L_x_44) ;  /* 0x0000004000007945 */ /* 0x000fe20003800000 */
[----:B------:R-:W-:-:S03]  /*59c0*/  ISETP.NE.AND P1, PT, R0, RZ, PT ;  /* 0x000000ff0000720c */ /* 0x000fc60003f25270 */
[----:B------:R-:W-:Y:S10]  /*59d0*/  @!P0 BRA `(.L_x_45) ;  /* 0x0000000000048947 */ /* 0x000ff40003800000 */
[----:B------:R-:W-:-:S04]  /*59e0*/  DEPBAR.LE SB0, 0x0 ;  /* 0x000080000000791a */ /* 0x000fc80000000000 */
.L_x_45:
[----:B------:R-:W-:Y:S05]  /*59f0*/  BSYNC B0 ;  /* 0x0000000000007941 */ /* 0x000fea0003800000 */
.L_x_44:
[----:B------:R-:W-:Y:S06]  /*5a00*/  BAR.ARV 0xb, 0xa0 ;  /* 0x02c2800000007b1d */ /* 0x000fec0000002000 */
[----:B------:R-:W-:Y:S02]  /*5a10*/  UIADD3 UR5, UR5, 0x2, URZ ;  /* 0x0000000205057890 */ /* 0x000fe4000fffe03f */
[----:B------:R-:W-:Y:S01]  /*5a20*/  UIADD3 UR4, UR4, 0x1, URZ ;  /* 0x0000000104047890 */ /* 0x000fe2000fffe03f */
[----:B------:R-:W-:Y:S11]  /*5a30*/  @P1 BRA `(.L_x_46) ;  /* 0xfffffff800c01947 */ /* 0x000ff6000383ffff */
[----:B------:R-:W-:-:S12]  /*5a40*/  UIADD3 UR4, UR11, 0x3000, URZ ;  /* 0x000030000b047890 */ /* 0x000fd8000fffe03f */
.L_x_33:
[----:B------:R-:W-:-:S13]  /*5a50*/  ISETP.NE.AND P1, PT, R3, RZ, PT ;  /* 0x000000ff0300720c */ /* 0x000fda0003f25270 */
[----:B------:R-:W-:Y:S05]  /*5a60*/  @!P1 EXIT ;  /* 0x000000000000994d */ /* 0x000fea0003800000 */
[----:B------:R-:W-:Y:S06]  /*5a70*/  BAR.SYNC.DEFER_BLOCKING 0xd, 0xa0 ;  /* 0x0342800000007b1d */ /* 0x000fec0000010000 */
[----:B------:R-:W-:Y:S04]  /*5a80*/  BSSY B0, `(.L_x_47) ;  /* 0x0000010000007945 */ /* 0x000fe80003800000 */
[----:B------:R-:W-:Y:S05]  /*5a90*/  @!P0 BRA `(.L_x_48) ;  /* 0x0000000000388947 */ /* 0x000fea0003800000 */
[----:B------:R-:W1:Y:S01]  /*5aa0*/  S2UR UR11, SR_CgaCtaId ;  /* 0x00000000000b79c3 */ /* 0x000e620000008800 */
[----:B------:R-:W-:Y:S01]  /*5ab0*/  UIADD3 UR12, UP0, UR4, UR6, URZ ;  /* 0x00000006040c7290 */ /* 0x000fe2000ff1e03f */
[----:B------:R-:W-:Y:S01]  /*5ac0*/  UMOV UR5, 0x400 ;  /* 0x0000040000057882 */ /* 0x000fe20000000000 */
[----:B------:R-:W-:Y:S02]  /*5ad0*/  ULDC.64 UR8, c[0x0][0x2c0] ;  /* 0x0000b00000087ab9 */ /* 0x000fe40000000a00 */
        /* <DEDUP_REMOVED lines=10> */
.L_x_48:
[----:B------:R-:W-:Y:S05]  /*5b80*/  BSYNC B0 ;  /* 0x0000000000007941 */ /* 0x000fea0003800000 */
.L_x_47:
[----:B------:R-:W-:Y:S06]  /*5b90*/  BAR.SYNC.DEFER_BLOCKING 0xe, 0xa0 ;  /* 0x0382800000007b1d */ /* 0x000fec0000010000 */
[----:B------:R-:W-:Y:S04]  /*5ba0*/  BSSY B0, `(.L_x_49) ;  /* 0x0000012000007945 */ /* 0x000fe80003800000 */
[----:B------:R-:W-:Y:S05]  /*5bb0*/  @!P0 BRA `(.L_x_50) ;  /* 0x0000000000408947 */ /* 0x000fea0003800000 */
[----:B------:R-:W1:Y:S01]  /*5bc0*/  S2UR UR12, SR_CgaCtaId ;  /* 0x00000000000c79c3 */ /* 0x000e620000008800 */
[----:B------:R-:W-:Y:S01]  /*5bd0*/  UIADD3 UR5, UR4, 0xc00, URZ ;  /* 0x00000c0004057890 */ /* 0x000fe2000fffe03f */
[----:B------:R-:W-:Y:S01]  /*5be0*/  UMOV UR11, 0x400 ;  /* 0x00000400000b7882 */ /* 0x000fe20000000000 */
[----:B------:R-:W-:Y:S02]  /*5bf0*/  ULDC.64 UR8, c[0x0][0x2c0] ;  /* 0x0000b00000087ab9 */ /* 0x000fe40000000a00 */
[----:B------:R-:W-:-:S04]  /*5c00*/  UIADD3 UR13, UP0, UR5, UR6, URZ ;  /* 0x00000006050d7290 */ /* 0x000fc8000ff1e03f */
        /* <DEDUP_REMOVED lines=11> */
.L_x_50:
[----:B------:R-:W-:Y:S05]  /*5cc0*/  BSYNC B0 ;  /* 0x0000000000007941 */ /* 0x000fea0003800000 */
.L_x_49:
[----:B------:R-:W-:Y:S06]  /*5cd0*/  BAR.ARV 0xa, 0xa0 ;  /* 0x0282800000007b1d */ /* 0x000fec0000002000 */
[----:B------:R-:W-:Y:S04]  /*5ce0*/  BSSY B0, `(.L_x_51) ;  /* 0x0000003000007945 */ /* 0x000fe80003800000 */
[----:B------:R-:W-:Y:S05]  /*5cf0*/  @!P0 BRA `(.L_x_52) ;  /* 0x0000000000048947 */ /* 0x000fea0003800000 */
[----:B------:R-:W-:-:S04]  /*5d00*/  DEPBAR.LE SB0, 0x0 ;  /* 0x000080000000791a */ /* 0x000fc80000000000 */
.L_x_52:
[----:B------:R-:W-:Y:S05]  /*5d10*/  BSYNC B0 ;  /* 0x0000000000007941 */ /* 0x000fea0003800000 */
.L_x_51:
[----:B------:R-:W-:Y:S06]  /*5d20*/  BAR.ARV 0xb, 0xa0 ;  /* 0x02c2800000007b1d */ /* 0x000fec0000002000 */
[----:B------:R-:W-:Y:S05]  /*5d30*/  EXIT ;  /* 0x000000000000794d */ /* 0x000fea0003800000 */
.L_x_32:
[----:B------:R-:W1:Y:S01]  /*5d40*/  S2UR UR21, SR_CTAID.Z ;  /* 0x00000000001579c3 */ /* 0x000e620000002700 */
[----:B------:R-:W-:Y:S01]  /*5d50*/  IMAD.MOV.U32 R9, RZ, RZ, 0x1 ;  /* 0x00000001ff097424 */ /* 0x000fe200078e00ff */
[----:B-1----:R-:W-:-:S13]  /*5d60*/  ISETP.LE.AND P0, PT, RZ, UR21, PT ;  /* 0x00000015ff007c0c */ /* 0x002fda000bf03270 */
[----:B------:R-:W-:Y:S05]  /*5d70*/  @!P0 BRA `(.L_x_53) ;  /* 0x00000020000c8947 */ /* 0x000fea0003800000 */
[----:B------:R-:W1:Y:S01]  /*5d80*/  S2UR UR20, SR_CTAID.Y ;  /* 0x00000000001479c3 */ /* 0x000e620000002600 */
[----:B------:R-:W-:Y:S01]  /*5d90*/  ULDC.64 UR6, c[0x0][0x718] ;  /* 0x0001c60000067ab9 */ /* 0x000fe20000000a00 */
[----:B------:R-:W-:Y:S01]  /*5da0*/  ULDC.64 UR10, c[0x0][0x730] ;  /* 0x0001cc00000a7ab9 */ /* 0x000fe20000000a00 */
[----:B------:R-:W-:Y:S01]  /*5db0*/  ULDC.64 UR12, c[0x0][0x720] ;  /* 0x0001c800000c7ab9 */ /* 0x000fe20000000a00 */
[----:B------:R-:W-:Y:S01]  /*5dc0*/  ULDC.64 UR14, c[0x0][0x738] ;  /* 0x0001ce00000e7ab9 */ /* 0x000fe20000000a00 */
[----:B------:R-:W-:Y:S01]  /*5dd0*/  ELECT P0, URZ, PT ;  /* 0x00000000003f782f */ /* 0x000fe20003800000 */
[----:B------:R-:W-:Y:S01]  /*5de0*/  BSSY B0, `(.L_x_53) ;  /* 0x00001fc000007945 */ /* 0x000fe20003800000 */
[----:B------:R-:W-:Y:S01]  /*5df0*/  IMAD.MOV.U32 R0, RZ, RZ, RZ ;  /* 0x000000ffff007224 */ /* 0x000fe200078e00ff */
[----:B-1----:R-:W-:Y:S02]  /*5e00*/  USHF.R.S32.HI UR9, URZ, 0x1f, UR20 ;  /* 0x0000001f3f097899 */ /* 0x002fe40008011414 */
[----:B------:R-:W-:-:S02]  /*5e10*/  UIMAD.WIDE.U32 UR4, UR20, UR6, URZ ;  /* 0x00000006140472a5 */ /* 0x000fc4000f8e003f */
[----:B------:R-:W-:Y:S02]  /*5e20*/  UIMAD UR6, UR9, UR6, URZ ;  /* 0x00000006090672a4 */ /* 0x000fe4000f8e023f */
[----:B------:R-:W-:Y:S02]  /*5e30*/  UIMAD UR9, UR9, UR10, URZ ;  /* 0x0000000a090972a4 */ /* 0x000fe4000f8e023f */
[----:B------:R-:W-:Y:S02]  /*5e40*/  UIMAD UR8, UR20, UR7, UR6 ;  /* 0x00000007140872a4 */ /* 0x000fe4000f8e0206 */
[----:B------:R-:W-:Y:S02]  /*5e50*/  UIMAD.WIDE.U32 UR6, UR20, UR10, URZ ;  /* 0x0000000a140672a5 */ /* 0x000fe4000f8e003f */
[----:B------:R-:W-:Y:S02]  /*5e60*/  UIMAD UR10, UR20, UR11, UR9 ;  /* 0x0000000b140a72a4 */ /* 0x000fe4000f8e0209 */
[----:B------:R-:W-:Y:S01]  /*5e70*/  USHF.R.S32.HI UR11, URZ, 0x1f, UR21 ;  /* 0x0000001f3f0b7899 */ /* 0x000fe20008011415 */
[----:B------:R-:W-:Y:S01]  /*5e80*/  ULDC UR9, c[0x0][0x2e8] ;  /* 0x0000ba0000097ab9 */ /* 0x000fe20000000800 */
[----:B------:R-:W-:-:S02]  /*5e90*/  UIADD3 UR5, UR5, UR8, URZ ;  /* 0x0000000805057290 */ /* 0x000fc4000fffe03f */
[----:B------:R-:W-:Y:S02]  /*5ea0*/  UISETP.NE.AND UP0, UPT, UR9, 0x1, UPT ;  /* 0x000000010900788c */ /* 0x000fe4000bf05270 */
[----:B------:R-:W-:Y:S02]  /*5eb0*/  UIMAD UR9, UR11, UR12, URZ ;  /* 0x0000000c0b0972a4 */ /* 0x000fe4000f8e023f */
[----:B------:R-:W-:Y:S02]  /*5ec0*/  UIADD3 UR7, UR7, UR10, URZ ;  /* 0x0000000a07077290 */ /* 0x000fe4000fffe03f */
[----:B------:R-:W-:Y:S02]  /*5ed0*/  UIMAD UR11, UR11, UR14, URZ ;  /* 0x0000000e0b0b72a4 */ /* 0x000fe4000f8e023f */
[----:B------:R-:W-:Y:S02]  /*5ee0*/  UIMAD UR10, UR21, UR13, UR9 ;  /* 0x0000000d150a72a4 */ /* 0x000fe4000f8e0209 */
[----:B------:R-:W-:-:S02]  /*5ef0*/  UIMAD.WIDE.U32 UR8, UR21, UR12, UR4 ;  /* 0x0000000c150872a5 */ /* 0x000fc4000f8e0004 */
[----:B------:R-:W-:Y:S02]  /*5f00*/  UIMAD UR4, UR21, UR15, UR11 ;  /* 0x0000000f150472a4 */ /* 0x000fe4000f8e020b */
[----:B------:R-:W-:Y:S02]  /*5f10*/  UIMAD.WIDE.U32 UR6, UR21, UR14, UR6 ;  /* 0x0000000e150672a5 */ /* 0x000fe4000f8e0006 */
[----:B------:R-:W-:Y:S01]  /*5f20*/  UIADD3 UR5, UR9, UR10, URZ ;  /* 0x0000000a09057290 */ /* 0x000fe2000fffe03f */
[----:B------:R-:W-:Y:S01]  /*5f30*/  ULDC.64 UR14, c[0x0][0x700] ;  /* 0x0001c000000e7ab9 */ /* 0x000fe20000000a00 */
[----:B------:R-:W-:Y:S01]  /*5f40*/  @UP0 ULDC UR11, c[0x0][0x2ec] ;  /* 0x0000bb00000b0ab9 */ /* 0x000fe20000000800 */
[----:B------:R-:W-:Y:S02]  /*5f50*/  ULEA UR14, UP1, UR8, UR14, 0x2 ;  /* 0x0000000e080e7291 */ /* 0x000fe4000f82103f */
[----:B------:R-:W-:Y:S02]  /*5f60*/  UIMAD.WIDE.U32 UR10, UR20, UR11, URZ ;  /* 0x0000000b140a72a5 */ /* 0x000fe4000f8e003f */
[----:B------:R-:W-:Y:S01]  /*5f70*/  ULEA.HI.X UR15, UR8, UR15, UR5, 0x2, UP1 ;  /* 0x0000000f080f7291 */ /* 0x000fe200088f1405 */
[----:B------:R-:W-:-:S02]  /*5f80*/  UMOV UR12, UR20 ;  /* 0x00000014000c7c82 */ /* 0x000fc40008000000 */
[----:B------:R-:W-:Y:S02]  /*5f90*/  @UP0 ULDC UR5, c[0x0][0x2f0] ;  /* 0x0000bc0000050ab9 */ /* 0x000fe40000000800 */
[----:B------:R-:W-:Y:S01]  /*5fa0*/  @UP0 USHF.R.U32.HI UR12, URZ, UR5, UR11 ;  /* 0x000000053f0c0299 */ /* 0x000fe2000801160b */
[----:B------:R-:W-:Y:S11]  /*5fb0*/  @!P0 BRA `(.L_x_54) ;  /* 0x0000001c00788947 */ /* 0x000ff60003800000 */
[----:B------:R-:W1:Y:S01]  /*5fc0*/  S2R R3, SR_CgaCtaId ;  /* 0x0000000000037919 */ /* 0x000e620000008800 */
[----:B------:R-:W-:Y:S01]  /*5fd0*/  MOV R0, 0x400 ;  /* 0x0000040000007802 */ /* 0x000fe20000000f00 */
[----:B------:R-:W-:-:S03]  /*5fe0*/  IMAD.MOV.U32 R2, RZ, RZ, 0x1 ;  /* 0x00000001ff027424 */ /* 0x000fc600078e00ff */
[----:B-1----:R-:W-:Y:S02]  /*5ff0*/  LEA R0, R3, R0, 0x18 ;  /* 0x0000000003007211 */ /* 0x002fe400078ec0ff */
[----:B------:R-:W-:Y:S02]  /*6000*/  SHF.L.U32 R3, R2, 0x1f, RZ ;  /* 0x0000001f02037819 */ /* 0x000fe400000006ff */
[----:B------:R-:W1:Y:S02]  /*6010*/  S2R R2, SR_CTAID.X ;  /* 0x0000000000027919 */ /* 0x000e640000002500 */
[----:B------:R-:W2:Y:S02]  /*6020*/  SYNCS.PHASECHK.TRANS64.TRYWAIT P0, [R0+URZ+0x26820], R3 ;  /* 0x02682003000075a7 */ /* 0x000ea4000800017f */
[----:B-12---:R-:W-:Y:S05]  /*6030*/  @!P0 BRA `(.L_x_55) ;  /* 0x0000002000608947 */ /* 0x006fea0003800000 */
.L_x_85:
[----:B------:R-:W2:Y:S01]  /*6040*/  S2R R4, SR_TID.X ;  /* 0x0000000000047919 */ /* 0x000ea20000002100 */
[----:B------:R-:W-:Y:S01]  /*6050*/  IMAD.U32 R8, RZ, RZ, UR7 ;  /* 0x00000007ff087e24 */ /* 0x000fe2000f8e00ff */
[----:B------:R-:W-:Y:S01]  /*6060*/  SHF.L.U32 R2, R2, 0x7, RZ ;  /* 0x0000000702027819 */ /* 0x000fe200000006ff */
[----:B------:R-:W-:Y:S02]  /*6070*/  IMAD.MOV.U32 R9, RZ, RZ, 0x1 ;  /* 0x00000001ff097424 */ /* 0x000fe400078e00ff */
[----:B------:R-:W-:Y:S01]  /*6080*/  VIADD R8, R8, UR4 ;  /* 0x0000000408087c36 */ /* 0x000fe20008000000 */
[----:B--2---:R-:W-:-:S04]  /*6090*/  LOP3.LUT R4, R4, 0x7f, RZ, 0xc0, !PT ;  /* 0x0000007f04047812 */ /* 0x004fc800078ec0ff */
[----:B------:R-:W-:-:S13]  /*60a0*/  ISETP.NE.AND P0, PT, R4, RZ, PT ;  /* 0x000000ff0400720c */ /* 0x000fda0003f05270 */
[----:B------:R-:W-:Y:S05]  /*60b0*/  @P0 BRA `(.L_x_56) ;  /* 0x0000000000180947 */ /* 0x000fea0003800000 */
[----:B------:R-:W2:Y:S01]  /*60c0*/  S2R R4, SR_TID.X ;  /* 0x0000000000047919 */ /* 0x000ea20000002100 */
[----:B-1----:R-:W-:-:S04]  /*60d0*/  IMAD.MOV.U32 R3, RZ, RZ, 0x3100 ;  /* 0x00003100ff037424 */ /* 0x002fc800078e00ff */
[----:B------:R3:W-:Y:S01]  /*60e0*/  SYNCS.ARRIVE.TRANS64 RZ, [R0+URZ+0x26810], R3 ;  /* 0x0268100300ff79a7 */ /* 0x0007e2000800003f */
[----:B--2---:R-:W-:-:S13]  /*60f0*/  LOP3.LUT P1, RZ, R4, 0x1f, RZ, 0xc0, !PT ;  /* 0x0000001f04ff7812 */ /* 0x004fda000782c0ff */
[----:B---3--:R-:W-:Y:S05]  /*6100*/  @!P1 BRA `(.L_x_56) ;  /* 0x0000000000049947 */ /* 0x008fea0003800000 */
[----:B------:R-:W-:Y:S01]  /*6110*/  BPT.TRAP 0x1 ;  /* 0x000000040000795c */ /* 0x000fe20000300000 */
.L_x_56:
[----:B------:R-:W2:Y:S01]  /*6120*/  LDC.64 R6, c[0x0][0x198] ;  /* 0x00006600ff067b82 */ /* 0x000ea20000000a00 */
[----:B------:R-:W-:Y:S01]  /*6130*/  R2UR UR11, R2 ;  /* 0x00000000020b72ca */ /* 0x000fe200000e0000 */
[----:B------:R-:W-:Y:S01]  /*6140*/  UMOV UR35, URZ ;  /* 0x0000003f00237c82 */ /* 0x000fe20008000000 */
[----:B------:R-:W-:Y:S01]  /*6150*/  R2UR UR8, R0 ;  /* 0x00000000000872ca */ /* 0x000fe200000e0000 */
[----:B------:R-:W-:Y:S01]  /*6160*/  UMOV UR42, 0x0 ;  /* 0x00000000002a7882 */ /* 0x000fe20000000000 */
[----:B------:R-:W-:Y:S01]  /*6170*/  UMOV UR43, 0x14f00000 ;  /* 0x14f00000002b7882 */ /* 0x000fe20000000000 */
[----:B------:R-:W-:Y:S01]  /*6180*/  UMOV UR34, URZ ;  /* 0x0000003f00227c82 */ /* 0x000fe20008000000 */
[----:B------:R-:W-:Y:S01]  /*6190*/  UMOV UR36, UR20 ;  /* 0x0000001400247c82 */ /* 0x000fe20008000000 */
[----:B------:R-:W-:Y:S01]  /*61a0*/  UMOV UR37, UR21 ;  /* 0x0000001500257c82 */ /* 0x000fe20008000000 */
[----:B------:R-:W-:Y:S01]  /*61b0*/  UMOV UR26, 0x20 ;  /* 0x00000020001a7882 */ /* 0x000fe20000000000 */
[----:B------:R-:W-:Y:S01]  /*61c0*/  UMOV UR28, UR20 ;  /* 0x00000014001c7c82 */ /* 0x000fe20008000000 */
[----:B------:R-:W-:Y:S01]  /*61d0*/  UMOV UR29, UR21 ;  /* 0x00000015001d7c82 */ /* 0x000fe20008000000 */
[----:B------:R-:W-:Y:S01]  /*61e0*/  UMOV UR27, UR35 ;  /* 0x00000023001b7c82 */ /* 0x000fe20008000000 */
[----:B------:R-:W-:Y:S01]  /*61f0*/  UMOV UR18, 0x40 ;  /* 0x0000004000127882 */ /* 0x000fe20000000000 */
[----:B------:R-:W-:Y:S01]  /*6200*/  UMOV UR19, UR35 ;  /* 0x0000002300137c82 */ /* 0x000fe20008000000 */
[----:B------:R-:W-:Y:S01]  /*6210*/  UMOV UR5, 0x10 ;  /* 0x0000001000057882 */ /* 0x000fe20000000000 */
[----:B------:R-:W-:Y:S01]  /*6220*/  UIADD3 UR32, UR8, 0x12000, URZ ;  /* 0x0001200008207890 */ /* 0x000fe2000fffe03f */
[----:B------:R-:W-:Y:S01]  /*6230*/  IMAD.MOV.U32 R5, RZ, RZ, 0xc000 ;  /* 0x0000c000ff057424 */ /* 0x000fe200078e00ff */
[----:B------:R-:W-:Y:S01]  /*6240*/  UIADD3 UR33, UR8, 0x26810, URZ ;  /* 0x0002681008217890 */ /* 0x000fe2000fffe03f */
[----:B------:R-:W-:Y:S01]  /*6250*/  MOV R12, UR21 ;  /* 0x00000015000c7c02 */ /* 0x000fe20008000f00 */
[----:B------:R-:W-:Y:S01]  /*6260*/  UIADD3 UR24, UR8, 0x13000, URZ ;  /* 0x0001300008187890 */ /* 0x000fe2000fffe03f */
[----:B------:R-:W-:Y:S01]  /*6270*/  MOV R13, UR20 ;  /* 0x00000014000d7c02 */ /* 0x000fe20008000f00 */
[----:B------:R-:W-:Y:S01]  /*6280*/  UIADD3 UR16, UR8, 0x14000, URZ ;  /* 0x0001400008107890 */ /* 0x000fe2000fffe03f */
[----:B--2---:R-:W-:Y:S01]  /*6290*/  IMAD.MOV.U32 R10, RZ, RZ, R6 ;  /* 0x000000ffff0a7224 */ /* 0x004fe200078e0006 */
[----:B------:R-:W-:Y:S01]  /*62a0*/  UIADD3 UR44, UR8, 0x1e000, URZ ;  /* 0x0001e000082c7890 */ /* 0x000fe2000fffe03f */
[----:B------:R-:W-:Y:S01]  /*62b0*/  IMAD.MOV.U32 R11, RZ, RZ, R7 ;  /* 0x000000ffff0b7224 */ /* 0x000fe200078e0007 */
[----:B------:R-:W-:Y:S01]  /*62c0*/  UMOV UR25, UR33 ;  /* 0x0000002100197c82 */ /* 0x000fe20008000000 */
[----:B------:R-:W-:Y:S01]  /*62d0*/  UMOV UR17, UR33 ;  /* 0x0000002100117c82 */ /* 0x000fe20008000000 */
[----:B------:R-:W-:Y:S01]  /*62e0*/  IADD3 R2, P1, R10, 0x2f0, RZ ;  /* 0x000002f00a027810 */ /* 0x000fe20007f3e0ff */
[----:B------:R-:W-:Y:S01]  /*62f0*/  UIADD3 UR9, UR8, 0x26800, URZ ;  /* 0x0002680008097890 */ /* 0x000fe2000fffe03f */
[----:B------:R-:W-:-:S02]  /*6300*/  UMOV UR45, UR33 ;  /* 0x00000021002d7c82 */ /* 0x000fc40008000000 */
[----:B------:R-:W-:Y:S01]  /*6310*/  R2UR UR30, R2 ;  /* 0x00000000021e72ca */ /* 0x000fe200000e0000 */
[----:B------:R-:W-:Y:S01]  /*6320*/  UMOV UR10, UR21 ;  /* 0x00000015000a7c82 */ /* 0x000fe20008000000 */
[----:B------:R-:W-:Y:S01]  /*6330*/  IADD3 R2, P2, R10, 0x3f0, RZ ;  /* 0x000003f00a027810 */ /* 0x000fe20007f5e0ff */
[----:B------:R-:W-:Y:S01]  /*6340*/  UMOV UR13, UR21 ;  /* 0x00000015000d7c82 */ /* 0x000fe20008000000 */
[----:B------:R-:W-:Y:S01]  /*6350*/  UMOV UR53, UR21 ;  /* 0x0000001500357c82 */ /* 0x000fe20008000000 */
[----:B------:R-:W-:Y:S01]  /*6360*/  UMOV UR61, UR21 ;  /* 0x00000015003d7c82 */ /* 0x000fe20008000000 */
[----:B------:R-:W-:Y:S01]  /*6370*/  R2UR UR22, R2 ;  /* 0x00000000021672ca */ /* 0x000fe200000e0000 */
[----:B------:R-:W-:Y:S01]  /*6380*/  IMAD.X R2, RZ, RZ, R11, P1 ;  /* 0x000000ffff027224 */ /* 0x000fe200008e060b */
[----:B------:R-:W-:Y:S01]  /*6390*/  UMOV UR46, 0x0 ;  /* 0x00000000002e7882 */ /* 0x000fe20000000000 */
[----:B------:R-:W-:Y:S01]  /*63a0*/  UMOV UR47, 0x10000000 ;  /* 0x10000000002f7882 */ /* 0x000fe20000000000 */
[----:B------:R-:W-:-:S02]  /*63b0*/  UIADD3 UR48, UR8, 0x2000, URZ ;  /* 0x0000200008307890 */ /* 0x000fc4000fffe03f */
[----:B------:R-:W-:Y:S01]  /*63c0*/  R2UR UR31, R2 ;  /* 0x00000000021f72ca */ /* 0x000fe200000e0000 */
[--C-:B------:R-:W-:Y:S01]  /*63d0*/  IMAD.X R2, RZ, RZ, R11.reuse, P2 ;  /* 0x000000ffff027224 */ /* 0x100fe200010e060b */
[----:B------:R-:W-:Y:S01]  /*63e0*/  UMOV UR50, 0x20 ;  /* 0x0000002000327882 */ /* 0x000fe20000000000 */
[----:B------:R-:W-:Y:S01]  /*63f0*/  UMOV UR52, UR12 ;  /* 0x0000000c00347c82 */ /* 0x000fe20008000000 */
[----:B------:R-:W-:Y:S01]  /*6400*/  UMOV UR51, UR11 ;  /* 0x0000000b00337c82 */ /* 0x000fe20008000000 */
[----:B------:R-:W-:Y:S01]  /*6410*/  UMOV UR49, UR9 ;  /* 0x0000000900317c82 */ /* 0x000fe20008000000 */
[----:B------:R-:W-:Y:S01]  /*6420*/  R2UR UR23, R2 ;  /* 0x00000000021772ca */ /* 0x000fe200000e0000 */
[----:B------:R-:W-:Y:S01]  /*6430*/  UIADD3 UR56, UR8, 0x5000, URZ ;  /* 0x0000500008387890 */ /* 0x000fe2000fffe03f */
[----:B------:R-:W-:Y:S01]  /*6440*/  IADD3 R2, P1, R10, 0xf0, RZ ;  /* 0x000000f00a027810 */ /* 0x000fe20007f3e0ff */
[----:B------:R-:W-:Y:S01]  /*6450*/  UMOV UR58, 0x50 ;  /* 0x00000050003a7882 */ /* 0x000fe20000000000 */
[----:B------:R-:W-:Y:S01]  /*6460*/  UMOV UR60, UR12 ;  /* 0x0000000c003c7c82 */ /* 0x000fe20008000000 */
[----:B------:R-:W-:Y:S01]  /*6470*/  UMOV UR59, UR11 ;  /* 0x0000000b003b7c82 */ /* 0x000fe20008000000 */
[----:B------:R-:W-:Y:S01]  /*6480*/  R2UR UR40, R2 ;  /* 0x00000000022872ca */ /* 0x000fe200000e0000 */
[----:B-1----:R-:W-:Y:S01]  /*6490*/  IMAD.X R3, RZ, RZ, R11, P1 ;  /* 0x000000ffff037224 */ /* 0x002fe200008e060b */
[----:B------:R-:W-:-:S04]  /*64a0*/  UMOV UR57, UR9 ;  /* 0x0000000900397c82 */ /* 0x000fc80008000000 */
[----:B------:R-:W-:Y:S02]  /*64b0*/  R2UR UR41, R3 ;  /* 0x00000000032972ca */ /* 0x000fe400000e0000 */
[----:B------:R-:W-:-:S04]  /*64c0*/  MOV R4, UR23 ;  /* 0x0000001700047c02 */ /* 0x000fc80008000f00 */
[----:B------:R-:W-:-:S07]  /*64d0*/  R2UR UR23, R4 ;  /* 0x00000000041772ca */ /* 0x000fce00000e0000 */
[----:B------:R1:W-:Y:S01]  /*64e0*/  UTMALDG.4D [UR32], [UR40], desc[UR42] ;  /* 0x00002a20280075b4 */ /* 0x0003e20008019000 */
[----:B------:R2:W-:Y:S01]  /*64f0*/  UTMALDG.4D [UR24], [UR40], desc[UR42] ;  /* 0x00002a18280075b4 */ /* 0x0005e20008019000 */
[----:B------:R-:W-:Y:S01]  /*6500*/  UTMALDG.4D [UR16], [UR40], desc[UR42] ;  /* 0x00002a10280075b4 */ /* 0x000fe20008019000 */
[----:B------:R3:W-:Y:S01]  /*6510*/  UBLKCP.S.G [UR44], [UR14], UR5 ;  /* 0x0000002c0e0073ba */ /* 0x0007e20008000205 */
[----:B------:R4:W-:Y:S01]  /*6520*/  SYNCS.ARRIVE.TRANS64 RZ, [R0+URZ+0x26800], R5 ;  /* 0x0268000500ff79a7 */ /* 0x0009e2000800003f */
[----:B-1----:R-:W-:Y:S01]  /*6530*/  UIADD3 UR32, UR8, 0x6000, URZ ;  /* 0x0000600008207890 */ /* 0x002fe2000fffe03f */
[----:B------:R-:W-:Y:S01]  /*6540*/  UMOV UR36, UR12 ;  /* 0x0000000c00247c82 */ /* 0x000fe20008000000 */
[----:B------:R-:W-:Y:S01]  /*6550*/  UMOV UR35, UR11 ;  /* 0x0000000b00237c82 */ /* 0x000fe20008000000 */
[----:B------:R-:W-:Y:S01]  /*6560*/  UMOV UR33, UR9 ;  /* 0x0000000900217c82 */ /* 0x000fe20008000000 */
[----:B--2---:R-:W-:Y:S01]  /*6570*/  UIADD3 UR24, UR8, 0x8000, URZ ;  /* 0x0000800008187890 */ /* 0x004fe2000fffe03f */
[----:B----4-:R-:W-:Y:S01]  /*6580*/  MOV R5, UR22 ;  /* 0x0000001600057c02 */ /* 0x010fe20008000f00 */
[----:B------:R-:W-:Y:S01]  /*6590*/  UMOV UR28, UR12 ;  /* 0x0000000c001c7c82 */ /* 0x000fe20008000000 */
[----:B------:R-:W-:Y:S01]  /*65a0*/  UMOV UR27, UR11 ;  /* 0x0000000b001b7c82 */ /* 0x000fe20008000000 */
[----:B------:R-:W-:Y:S01]  /*65b0*/  UMOV UR25, UR9 ;  /* 0x0000000900197c82 */ /* 0x000fe20008000000 */
[----:B------:R-:W-:Y:S01]  /*65c0*/  R2UR UR22, R5 ;  /* 0x00000000051672ca */ /* 0x000fe200000e0000 */
[----:B---3--:R-:W-:Y:S01]  /*65d0*/  UMOV UR45, UR21 ;  /* 0x00000015002d7c82 */ /* 0x008fe20008000000 */
[----:B------:R-:W-:Y:S01]  /*65e0*/  UMOV UR44, UR12 ;  /* 0x0000000c002c7c82 */ /* 0x000fe20008000000 */
[----:B------:R-:W-:Y:S01]  /*65f0*/  UIADD3 UR16, UR8, 0x1000, URZ ;  /* 0x0000100008107890 */ /* 0x000fe2000fffe03f */
[----:B------:R-:W-:Y:S01]  /*6600*/  IMAD.MOV.U32 R5, RZ, RZ, RZ ;  /* 0x000000ffff057224 */ /* 0x000fe200078e00ff */
[----:B------:R-:W-:Y:S01]  /*6610*/  UMOV UR21, UR10 ;  /* 0x0000000a00157c82 */ /* 0x000fe20008000000 */
[----:B------:R-:W-:Y:S01]  /*6620*/  UMOV UR10, UR34 ;  /* 0x00000022000a7c82 */ /* 0x000fe20008000000 */
[----:B------:R-:W-:Y:S01]  /*6630*/  UMOV UR18, 0x10 ;  /* 0x0000001000127882 */ /* 0x000fe20000000000 */
[----:B------:R-:W-:Y:S01]  /*6640*/  UMOV UR20, UR12 ;  /* 0x0000000c00147c82 */ /* 0x000fe20008000000 */
[----:B------:R-:W-:Y:S01]  /*6650*/  UMOV UR19, UR11 ;  /* 0x0000000b00137c82 */ /* 0x000fe20008000000 */
[----:B------:R-:W-:Y:S01]  /*6660*/  UMOV UR17, UR9 ;  /* 0x0000000900117c82 */ /* 0x000fe20008000000 */
[----:B------:R1:W-:Y:S01]  /*6670*/  UTMALDG.4D [UR8], [UR30], desc[UR46] ;  /* 0x00002e081e0075b4 */ /* 0x0003e20008019000 */
[----:B------:R-:W-:Y:S01]  /*6680*/  UIADD3 UR40, UR8, 0x4000, URZ ;  /* 0x0000400008287890 */ /* 0x000fe2000fffe03f */
[----:B------:R-:W-:Y:S01]  /*6690*/  UMOV UR42, 0x40 ;  /* 0x00000040002a7882 */ /* 0x000fe20000000000 */
[----:B------:R-:W-:Y:S01]  /*66a0*/  UMOV UR43, UR11 ;  /* 0x0000000b002b7c82 */ /* 0x000fe20008000000 */
[----:B------:R-:W-:Y:S01]  /*66b0*/  UMOV UR41, UR9 ;  /* 0x0000000900297c82 */ /* 0x000fe20008000000 */
[----:B------:R2:W-:Y:S01]  /*66c0*/  UTMALDG.4D [UR16], [UR30], desc[UR46] ;  /* 0x00002e101e0075b4 */ /* 0x0005e20008019000 */
[----:B------:R3:W-:Y:S01]  /*66d0*/  UTMALDG.4D [UR48], [UR30], desc[UR46] ;  /* 0x00002e301e0075b4 */ /* 0x0007e20008019000 */
[----:B-1----:R-:W-:Y:S01]  /*66e0*/  UMOV UR10, 0x40 ;  /* 0x00000040000a7882 */ /* 0x002fe20000000000 */
[----:B--2---:R-:W-:-:S02]  /*66f0*/  R2UR UR20, R13 ;  /* 0x000000000d1472ca */ /* 0x004fc400000e0000 */
[----:B------:R-:W1:Y:S01]  /*6700*/  LDC R13, c[0x0][0x280] ;  /* 0x0000a000ff0d7b82 */ /* 0x000e620000000800 */
[----:B------:R-:W-:Y:S02]  /*6710*/  R2UR UR21, R12 ;  /* 0x000000000c1572ca */ /* 0x000fe400000e0000 */
[----:B------:R-:W-:Y:S01]  /*6720*/  MOV R12, RZ ;  /* 0x000000ff000c7202 */ /* 0x000fe20000000f00 */
[----:B---3--:R-:W-:Y:S02]  /*6730*/  UIADD3 UR48, UR8, 0x3000, URZ ;  /* 0x0000300008307890 */ /* 0x008fe4000fffe03f */
[----:B------:R-:W-:Y:S01]  /*6740*/  UIADD3 UR8, UR8, 0xa000, URZ ;  /* 0x0000a00008087890 */ /* 0x000fe2000fffe03f */
[----:B------:R-:W-:-:S07]  /*6750*/  UMOV UR50, 0x30 ;  /* 0x0000003000327882 */ /* 0x000fce0000000000 */
[----:B------:R-:W-:Y:S01]  /*6760*/  UMOV UR53, UR21 ;  /* 0x0000001500357c82 */ /* 0x000fe20008000000 */
[----:B------:R-:W-:Y:S01]  /*6770*/  UMOV UR29, UR21 ;  /* 0x00000015001d7c82 */ /* 0x000fe20008000000 */
[----:B------:R2:W-:Y:S01]  /*6780*/  UTMALDG.4D [UR48], [UR30], desc[UR46] ;  /* 0x00002e301e0075b4 */ /* 0x0005e20008019000 */
[----:B------:R-:W-:Y:S01]  /*6790*/  UMOV UR13, UR21 ;  /* 0x00000015000d7c82 */ /* 0x000fe20008000000 */
[----:B-1----:R-:W-:Y:S01]  /*67a0*/  ISETP.GE.AND P1, PT, R13, 0x41, PT ;  /* 0x000000410d00780c */ /* 0x002fe20003f26270 */
[----:B------:R2:W-:Y:S01]  /*67b0*/  UTMALDG.4D [UR40], [UR30], desc[UR46] ;  /* 0x00002e281e0075b4 */ /* 0x0005e20008019000 */
[----:B------:R2:W-:Y:S01]  /*67c0*/  UTMALDG.4D [UR56], [UR30], desc[UR46] ;  /* 0x00002e381e0075b4 */ /* 0x0005e20008019000 */
[----:B------:R2:W-:Y:S01]  /*67d0*/  UTMALDG.4D [UR32], [UR22], desc[UR46] ;  /* 0x00002e20160075b4 */ /* 0x0005e20008019000 */
[----:B------:R2:W-:Y:S01]  /*67e0*/  UTMALDG.4D [UR24], [UR22], desc[UR46] ;  /* 0x00002e18160075b4 */ /* 0x0005e20008019000 */
[----:B------:R2:W-:Y:S08]  /*67f0*/  UTMALDG.4D [UR8], [UR22], desc[UR46] ;  /* 0x00002e08160075b4 */ /* 0x0005f00008019000 */
[----:B--2---:R-:W-:Y:S05]  /*6800*/  @!P1 BRA `(.L_x_57) ;  /* 0x0000001000709947 */ /* 0x004fea0003800000 */
[----:B------:R-:W1:Y:S01]  /*6810*/  S2R R14, SR_TID.X ;  /* 0x00000000000e7919 */ /* 0x000e620000002100 */
[C---:B------:R-:W-:Y:S01]  /*6820*/  VIADD R4, R13.reuse, 0x3f ;  /* 0x0000003f0d047836 */ /* 0x040fe20000000000 */
[----:B------:R-:W-:Y:S01]  /*6830*/  ISETP.GE.AND P1, PT, R13, 0x81, PT ;  /* 0x000000810d00780c */ /* 0x000fe20003f26270 */
[----:B------:R-:W-:Y:S02]  /*6840*/  IMAD.MOV.U32 R12, RZ, RZ, RZ ;  /* 0x000000ffff0c7224 */ /* 0x000fe400078e00ff */
[----:B------:R-:W-:Y:S01]  /*6850*/  IMAD.MOV.U32 R16, RZ, RZ, RZ ;  /* 0x000000ffff107224 */ /* 0x000fe200078e00ff */
[----:B------:R-:W-:-:S04]  /*6860*/  SHF.R.S32.HI R9, RZ, 0x1f, R4 ;  /* 0x0000001fff097819 */ /* 0x000fc80000011404 */
[----:B------:R-:W-:Y:S01]  /*6870*/  LEA.HI R4, R9, R4, RZ, 0x6 ;  /* 0x0000000409047211 */ /* 0x000fe200078f30ff */
[----:B------:R-:W-:-:S03]  /*6880*/  IMAD.MOV.U32 R9, RZ, RZ, 0x1 ;  /* 0x00000001ff097424 */ /* 0x000fc600078e00ff */
[----:B------:R-:W-:-:S04]  /*6890*/  LEA.HI.SX32 R4, R4, 0xffffffff, 0x1a ;  /* 0xffffffff04047811 */ /* 0x000fc800078fd2ff */
[----:B------:R-:W-:-:S04]  /*68a0*/  VIMNMX R4, R4, 0x1, !PT ;  /* 0x0000000104047848 */ /* 0x000fc80007fe0100 */
[----:B------:R-:W-:Y:S02]  /*68b0*/  LOP3.LUT R17, R4, 0x1, RZ, 0xc0, !PT ;  /* 0x0000000104117812 */ /* 0x000fe400078ec0ff */
[----:B-1----:R-:W-:Y:S01]  /*68c0*/  LOP3.LUT R13, R14, 0x1f, RZ, 0xc0, !PT ;  /* 0x0000001f0e0d7812 */ /* 0x002fe200078ec0ff */
[----:B------:R-:W-:Y:S06]  /*68d0*/  @!P1 BRA `(.L_x_58) ;  /* 0x0000000800d49947 */ /* 0x000fec0003800000 */
[----:B------:R-:W-:Y:S02]  /*68e0*/  IMAD.IADD R18, R4, 0x1, -R17 ;  /* 0x0000000104127824 */ /* 0x000fe400078e0a11 */
[----:B------:R-:W-:Y:S02]  /*68f0*/  IMAD.MOV.U32 R9, RZ, RZ, 0x1 ;  /* 0x00000001ff097424 */ /* 0x000fe400078e00ff */
[----:B------:R-:W-:-:S07]  /*6900*/  IMAD.MOV.U32 R16, RZ, RZ, RZ ;  /* 0x000000ffff107224 */ /* 0x000fce00078e00ff */
.L_x_67:
[----:B------:R-:W-:-:S04]  /*6910*/  SHF.L.U32 R20, R9, 0x1f, RZ ;  /* 0x0000001f09147819 */ /* 0x000fc800000006ff */
[----:B-1----:R-:W1:Y:S02]  /*6920*/  SYNCS.PHASECHK.TRANS64.TRYWAIT P1, [R0+URZ+0x26840], R20 ;  /* 0x02684014000075a7 */ /* 0x002e64000802017f */
[----:B-123--:R-:W-:Y:S05]  /*6930*/  @!P1 BRA `(.L_x_59) ;  /* 0x0000001800349947 */ /* 0x00efea0003800000 */
.L_x_86:
[----:B------:R-:W-:Y:S05]  /*6940*/  @P0 BRA `(.L_x_60) ;  /* 0x0000000000140947 */ /* 0x000fea0003800000 */
[----:B------:R-:W-:Y:S01]  /*6950*/  ISETP.NE.AND P1, PT, R13, RZ, PT ;  /* 0x000000ff0d00720c */ /* 0x000fe20003f25270 */
[----:B------:R-:W-:-:S04]  /*6960*/  IMAD.MOV.U32 R3, RZ, RZ, 0x3100 ;  /* 0x00003100ff037424 */ /* 0x000fc800078e00ff */
[----:B------:R2:W-:Y:S08]  /*6970*/  SYNCS.ARRIVE.TRANS64 RZ, [R0+URZ+0x26830], R3 ;  /* 0x0268300300ff79a7 */ /* 0x0005f0000800003f */
[----:B------:R-:W-:Y:S05]  /*6980*/  @!P1 BRA `(.L_x_60) ;  /* 0x0000000000049947 */ /* 0x000fea0003800000 */
[----:B------:R-:W-:Y:S01]  /*6990*/  BPT.TRAP 0x1 ;  /* 0x000000040000795c */ /* 0x000fe20000300000 */
.L_x_60:
[----:B------:R-:W2:Y:S01]  /*69a0*/  LDC.64 R14, c[0x0][0x728] ;  /* 0x0001ca00ff0e7b82 */ /* 0x000ea20000000a00 */
[----:B------:R-:W-:Y:S01]  /*69b0*/  SHF.L.U32 R19, R16, 0x6, RZ ;  /* 0x0000000610137819 */ /* 0x000fe200000006ff */
[----:B------:R-:W-:Y:S01]  /*69c0*/  IMAD.MOV.U32 R10, RZ, RZ, R6 ;  /* 0x000000ffff0a7224 */ /* 0x000fe200078e0006 */
[----:B------:R-:W-:Y:S01]  /*69d0*/  R2UR UR22, R0 ;  /* 0x00000000001672ca */ /* 0x000fe200000e0000 */
[----:B------:R-:W-:Y:S01]  /*69e0*/  IMAD.MOV.U32 R11, RZ, RZ, R7 ;  /* 0x000000ffff0b7224 */ /* 0x000fe200078e0007 */
[C---:B------:R-:W-:Y:S01]  /*69f0*/  IADD3 R2, P1, R19.reuse, UR6, RZ ;  /* 0x0000000613027c10 */ /* 0x040fe2000ff3e0ff */
[----:B------:R-:W-:Y:S01]  /*6a00*/  UMOV UR10, 0x0 ;  /* 0x00000000000a7882 */ /* 0x000fe20000000000 */
[----:B------:R-:W-:Y:S01]  /*6a10*/  R2UR UR19, R19 ;  /* 0x00000000131372ca */ /* 0x000fe200000e0000 */
[----:B------:R-:W-:Y:S01]  /*6a20*/  UMOV UR11, 0x14f00000 ;  /* 0x14f00000000b7882 */ /* 0x000fe20000000000 */
[----:B------:R-:W-:Y:S01]  /*6a30*/  UMOV UR18, URZ ;  /* 0x0000003f00127c82 */ /* 0x000fe20008000000 */
[----:B------:R-:W-:Y:S01]  /*6a40*/  UMOV UR34, 0x20 ;  /* 0x0000002000227882 */ /* 0x000fe20000000000 */
[----:B------:R-:W-:Y:S01]  /*6a50*/  UMOV UR36, UR20 ;  /* 0x0000001400247c82 */ /* 0x000fe20008000000 */
[----:B------:R-:W-:Y:S01]  /*6a60*/  UMOV UR37, UR21 ;  /* 0x0000001500257c82 */ /* 0x000fe20008000000 */
[----:B------:R-:W-:Y:S01]  /*6a70*/  UMOV UR26, 0x40 ;  /* 0x00000040001a7882 */ /* 0x000fe20000000000 */
[----:B------:R-:W-:Y:S01]  /*6a80*/  UMOV UR28, UR20 ;  /* 0x00000014001c7c82 */ /* 0x000fe20008000000 */
[----:B------:R-:W-:Y:S01]  /*6a90*/  UMOV UR29, UR21 ;  /* 0x00000015001d7c82 */ /* 0x000fe20008000000 */
[----:B------:R-:W-:-:S02]  /*6aa0*/  UIADD3 UR17, UR22, 0x26830, URZ ;  /* 0x0002683016117890 */ /* 0x000fc4000fffe03f */
[----:B------:R-:W-:Y:S02]  /*6ab0*/  UIADD3 UR16, UR22, 0x18000, URZ ;  /* 0x0001800016107890 */ /* 0x000fe4000fffe03f */
[----:B------:R-:W-:Y:S02]  /*6ac0*/  UIADD3 UR32, UR22, 0x19000, URZ ;  /* 0x0001900016207890 */ /* 0x000fe4000fffe03f */
[----:B------:R-:W-:Y:S01]  /*6ad0*/  UIADD3 UR24, UR22, 0x1a000, URZ ;  /* 0x0001a00016187890 */ /* 0x000fe2000fffe03f */
[----:B--2---:R-:W-:Y:S01]  /*6ae0*/  LEA R3, P2, R2, R14, 0x2 ;  /* 0x0000000e02037211 */ /* 0x004fe200078410ff */
[----:B------:R-:W-:Y:S01]  /*6af0*/  UIADD3 UR22, UR22, 0x1e200, URZ ;  /* 0x0001e20016167890 */ /* 0x000fe2000fffe03f */
[----:B------:R-:W-:Y:S02]  /*6b00*/  UMOV UR33, UR17 ;  /* 0x0000001100217c82 */ /* 0x000fe40008000000 */
[----:B------:R-:W-:Y:S01]  /*6b10*/  R2UR UR30, R3 ;  /* 0x00000000031e72ca */ /* 0x000fe200000e0000 */
[----:B------:R-:W-:Y:S01]  /*6b20*/  UMOV UR35, UR19 ;  /* 0x0000001300237c82 */ /* 0x000fe20008000000 */
[----:B------:R-:W-:Y:S01]  /*6b30*/  LEA.HI.X.SX32 R3, R19, R8, 0x1, P1 ;  /* 0x0000000813037211 */ /* 0x000fe200008f0eff */
[----:B------:R-:W-:Y:S01]  /*6b40*/  UMOV UR25, UR17 ;  /* 0x0000001100197c82 */ /* 0x000fe20008000000 */
[----:B------:R-:W-:Y:S01]  /*6b50*/  IADD3 R4, P1, R10, 0x1f0, RZ ;  /* 0x000001f00a047810 */ /* 0x000fe20007f3e0ff */
[----:B------:R-:W-:Y:S01]  /*6b60*/  UMOV UR27, UR19 ;  /* 0x00000013001b7c82 */ /* 0x000fe20008000000 */
[----:B------:R-:W-:Y:S01]  /*6b70*/  LEA.HI.X R2, R2, R15, R3, 0x2, P2 ;  /* 0x0000000f02027211 */ /* 0x000fe200010f1403 */
[----:B------:R-:W-:Y:S01]  /*6b80*/  UMOV UR5, 0x10 ;  /* 0x0000001000057882 */ /* 0x000fe20000000000 */
[----:B------:R-:W-:Y:S01]  /*6b90*/  R2UR UR8, R4 ;  /* 0x00000000040872ca */ /* 0x000fe200000e0000 */
[----:B------:R-:W-:Y:S01]  /*6ba0*/  IMAD.X R5, RZ, RZ, R11, P1 ;  /* 0x000000ffff057224 */ /* 0x000fe200008e060b */
[----:B------:R-:W-:Y:S01]  /*6bb0*/  R2UR UR31, R2 ;  /* 0x00000000021f72ca */ /* 0x000fe200000e0000 */
[----:B------:R-:W-:-:S03]  /*6bc0*/  UMOV UR23, UR17 ;  /* 0x0000001100177c82 */ /* 0x000fc60008000000 */
[----:B------:R-:W-:-:S13]  /*6bd0*/  R2UR UR9, R5 ;  /* 0x00000000050972ca */ /* 0x000fda00000e0000 */
[----:B------:R2:W-:Y:S01]  /*6be0*/  UTMALDG.4D [UR16], [UR8], desc[UR10] ;  /* 0x00000a10080075b4 */ /* 0x0005e20008019000 */
[----:B------:R2:W-:Y:S01]  /*6bf0*/  UTMALDG.4D [UR32], [UR8], desc[UR10] ;  /* 0x00000a20080075b4 */ /* 0x0005e20008019000 */
[----:B------:R2:W-:Y:S01]  /*6c00*/  UTMALDG.4D [UR24], [UR8], desc[UR10] ;  /* 0x00000a18080075b4 */ /* 0x0005e20008019000 */
[----:B------:R2:W-:Y:S01]  /*6c10*/  UBLKCP.S.G [UR22], [UR30], UR5 ;  /* 0x000000161e0073ba */ /* 0x0005e20008000205 */
[----:B------:R-:W3:Y:S02]  /*6c20*/  SYNCS.PHASECHK.TRANS64.TRYWAIT P1, [R0+URZ+0x26828], R20 ;  /* 0x02682814000075a7 */ /* 0x000ee4000802017f */
[----:B--23--:R-:W-:Y:S05]  /*6c30*/  @!P1 BRA `(.L_x_61) ;  /* 0x0000001400889947 */ /* 0x00cfea0003800000 */
.L_x_87:
[----:B------:R-:W-:Y:S05]  /*6c40*/  @P0 BRA `(.L_x_62) ;  /* 0x0000000000140947 */ /* 0x000fea0003800000 */
[----:B------:R-:W-:Y:S01]  /*6c50*/  ISETP.NE.AND P1, PT, R13, RZ, PT ;  /* 0x000000ff0d00720c */ /* 0x000fe20003f25270 */
[----:B------:R-:W-:-:S04]  /*6c60*/  IMAD.MOV.U32 R3, RZ, RZ, 0x3100 ;  /* 0x00003100ff037424 */ /* 0x000fc800078e00ff */
[----:B------:R3:W-:Y:S08]  /*6c70*/  SYNCS.ARRIVE.TRANS64 RZ, [R0+URZ+0x26818], R3 ;  /* 0x0268180300ff79a7 */ /* 0x0007f0000800003f */
[----:B------:R-:W-:Y:S05]  /*6c80*/  @!P1 BRA `(.L_x_62) ;  /* 0x0000000000049947 */ /* 0x000fea0003800000 */
[----:B------:R-:W-:Y:S01]  /*6c90*/  BPT.TRAP 0x1 ;  /* 0x000000040000795c */ /* 0x000fe20000300000 */
.L_x_62:
[----:B------:R-:W-:Y:S01]  /*6ca0*/  VIADD R19, R19, 0x40 ;  /* 0x0000004013137836 */ /* 0x000fe20000000000 */
[----:B------:R-:W-:Y:S01]  /*6cb0*/  IADD3 R2, P1, R10, 0xf0, RZ ;  /* 0x000000f00a027810 */ /* 0x000fe20007f3e0ff */
[----:B------:R-:W-:Y:S01]  /*6cc0*/  UMOV UR22, 0x0 ;  /* 0x0000000000167882 */ /* 0x000fe20000000000 */
[----:B------:R-:W-:Y:S01]  /*6cd0*/  R2UR UR16, R0 ;  /* 0x00000000001072ca */ /* 0x000fe200000e0000 */
[----:B------:R-:W-:Y:S01]  /*6ce0*/  UMOV UR23, 0x14f00000 ;  /* 0x14f0000000177882 */ /* 0x000fe20000000000 */
[----:B------:R-:W-:Y:S01]  /*6cf0*/  R2UR UR35, R19 ;  /* 0x00000000132372ca */ /* 0x000fe200000e0000 */
[----:B---3--:R-:W-:Y:S01]  /*6d00*/  IMAD.X R3, RZ, RZ, R11, P1 ;  /* 0x000000ffff037224 */ /* 0x008fe200008e060b */
[----:B------:R-:W-:Y:S01]  /*6d10*/  R2UR UR10, R2 ;  /* 0x00000000020a72ca */ /* 0x000fe200000e0000 */
[----:B------:R-:W-:Y:S01]  /*6d20*/  UMOV UR34, URZ ;  /* 0x0000003f00227c82 */ /* 0x000fe20008000000 */
[----:B------:R-:W-:Y:S01]  /*6d30*/  UMOV UR36, UR20 ;  /* 0x0000001400247c82 */ /* 0x000fe20008000000 */
[----:B------:R-:W-:Y:S01]  /*6d40*/  UMOV UR37, UR21 ;  /* 0x0000001500257c82 */ /* 0x000fe20008000000 */
[----:B------:R-:W-:Y:S01]  /*6d50*/  R2UR UR11, R3 ;  /* 0x00000000030b72ca */ /* 0x000fe200000e0000 */
[----:B------:R-:W-:Y:S01]  /*6d60*/  UMOV UR26, 0x20 ;  /* 0x00000020001a7882 */ /* 0x000fe20000000000 */
[----:B------:R-:W-:Y:S01]  /*6d70*/  UMOV UR28, UR20 ;  /* 0x00000014001c7c82 */ /* 0x000fe20008000000 */
[----:B------:R-:W-:Y:S01]  /*6d80*/  UMOV UR29, UR21 ;  /* 0x00000015001d7c82 */ /* 0x000fe20008000000 */
[----:B------:R-:W-:Y:S01]  /*6d90*/  UMOV UR18, 0x40 ;  /* 0x0000004000127882 */ /* 0x000fe20000000000 */
[----:B------:R-:W-:-:S02]  /*6da0*/  UIADD3 UR32, UR16, 0x15000, URZ ;  /* 0x0001500010207890 */ /* 0x000fc4000fffe03f */
[----:B------:R-:W-:Y:S02]  /*6db0*/  UIADD3 UR33, UR16, 0x26818, URZ ;  /* 0x0002681810217890 */ /* 0x000fe4000fffe03f */
[----:B------:R-:W-:Y:S02]  /*6dc0*/  UIADD3 UR24, UR16, 0x16000, URZ ;  /* 0x0001600010187890 */ /* 0x000fe4000fffe03f */
[----:B------:R-:W-:Y:S02]  /*6dd0*/  UIADD3 UR30, UR16, 0x1e100, URZ ;  /* 0x0001e100101e7890 */ /* 0x000fe4000fffe03f */
[----:B------:R-:W-:Y:S02]  /*6de0*/  UIADD3 UR16, UR16, 0x17000, URZ ;  /* 0x0001700010107890 */ /* 0x000fe4000fffe03f */
[----:B------:R-:W-:Y:S02]  /*6df0*/  UIMAD.WIDE UR8, UR35, 0x4, UR14 ;  /* 0x00000004230878a5 */ /* 0x000fe4000f8e020e */
[----:B------:R3:W-:Y:S01]  /*6e00*/  UTMALDG.4D [UR32], [UR10], desc[UR22] ;  /* 0x000016200a0075b4 */ /* 0x0007e20008019000 */
[----:B------:R-:W-:Y:S01]  /*6e10*/  UMOV UR25, UR33 ;  /* 0x0000002100197c82 */ /* 0x000fe20008000000 */
[----:B------:R-:W-:Y:S01]  /*6e20*/  UMOV UR27, UR35 ;  /* 0x00000023001b7c82 */ /* 0x000fe20008000000 */
[----:B------:R-:W-:Y:S01]  /*6e30*/  UMOV UR17, UR33 ;  /* 0x0000002100117c82 */ /* 0x000fe20008000000 */
[----:B------:R-:W-:Y:S01]  /*6e40*/  UMOV UR19, UR35 ;  /* 0x0000002300137c82 */ /* 0x000fe20008000000 */
[----:B------:R-:W-:Y:S01]  /*6e50*/  UMOV UR31, UR33 ;  /* 0x00000021001f7c82 */ /* 0x000fe20008000000 */
[----:B------:R-:W-:Y:S01]  /*6e60*/  UMOV UR5, 0x10 ;  /* 0x0000001000057882 */ /* 0x000fe20000000000 */
[----:B------:R3:W-:Y:S01]  /*6e70*/  UTMALDG.4D [UR24], [UR10], desc[UR22] ;  /* 0x000016180a0075b4 */ /* 0x0007e20008019000 */
[----:B------:R3:W-:Y:S01]  /*6e80*/  UTMALDG.4D [UR16], [UR10], desc[UR22] ;  /* 0x000016100a0075b4 */ /* 0x0007e20008019000 */
[----:B------:R3:W-:Y:S01]  /*6e90*/  UBLKCP.S.G [UR30], [UR8], UR5 ;  /* 0x0000001e080073ba */ /* 0x0007e20008000205 */
[----:B------:R-:W4:Y:S02]  /*6ea0*/  SYNCS.PHASECHK.TRANS64.TRYWAIT P1, [R0+URZ+0x26848], R20 ;  /* 0x02684814000075a7 */ /* 0x000f24000802017f */
[----:B---34-:R-:W-:Y:S05]  /*6eb0*/  @!P1 BRA `(.L_x_63) ;  /* 0x0000001000fc9947 */ /* 0x018fea0003800000 */
.L_x_88:
[----:B-123--:R-:W-:Y:S01]  /*6ec0*/  SHF.R.S32.HI R20, RZ, 0x1f, R19 ;  /* 0x0000001fff147819 */ /* 0x00efe20000011413 */
[----:B------:R-:W-:Y:S06]  /*6ed0*/  @P0 BRA `(.L_x_64) ;  /* 0x0000000000140947 */ /* 0x000fec0003800000 */
[----:B------:R-:W-:Y:S01]  /*6ee0*/  ISETP.NE.AND P1, PT, R13, RZ, PT ;  /* 0x000000ff0d00720c */ /* 0x000fe20003f25270 */
[----:B------:R-:W-:-:S04]  /*6ef0*/  IMAD.MOV.U32 R21, RZ, RZ, 0x3100 ;  /* 0x00003100ff157424 */ /* 0x000fc800078e00ff */
[----:B------:R1:W-:Y:S08]  /*6f00*/  SYNCS.ARRIVE.TRANS64 RZ, [R0+URZ+0x26838], R21 ;  /* 0x0268381500ff79a7 */ /* 0x0003f0000800003f */
[----:B------:R-:W-:Y:S05]  /*6f10*/  @!P1 BRA `(.L_x_64) ;  /* 0x0000000000049947 */ /* 0x000fea0003800000 */
[----:B------:R-:W-:Y:S01]  /*6f20*/  BPT.TRAP 0x1 ;  /* 0x000000040000795c */ /* 0x000fe20000300000 */
.L_x_64:
[C---:B------:R-:W-:Y:S01]  /*6f30*/  R2UR UR35, R19.reuse ;  /* 0x00000000132372ca */ /* 0x040fe200000e0000 */
[----:B------:R-:W-:Y:S01]  /*6f40*/  UMOV UR10, 0x0 ;  /* 0x00000000000a7882 */ /* 0x000fe20000000000 */
[----:B------:R-:W-:Y:S01]  /*6f50*/  IADD3 R19, P1, R19, UR6, RZ ;  /* 0x0000000613137c10 */ /* 0x000fe2000ff3e0ff */
[----:B------:R-:W-:Y:S01]  /*6f60*/  UMOV UR11, 0x14f00000 ;  /* 0x14f00000000b7882 */ /* 0x000fe20000000000 */
[----:B------:R-:W-:Y:S01]  /*6f70*/  R2UR UR22, R0 ;  /* 0x00000000001672ca */ /* 0x000fe200000e0000 */
[----:B------:R-:W-:Y:S01]  /*6f80*/  UMOV UR34, URZ ;  /* 0x0000003f00227c82 */ /* 0x000fe20008000000 */
[----:B------:R-:W-:Y:S01]  /*6f90*/  R2UR UR8, R4 ;  /* 0x00000000040872ca */ /* 0x000fe200000e0000 */
[----:B------:R-:W-:Y:S01]  /*6fa0*/  IMAD.X R20, R20, 0x1, R8, P1 ;  /* 0x0000000114147824 */ /* 0x000fe200008e0608 */
[----:B------:R-:W-:Y:S01]  /*6fb0*/  LEA R14, P1, R19, R14, 0x2 ;  /* 0x0000000e130e7211 */ /* 0x000fe200078210ff */
[----:B------:R-:W-:Y:S01]  /*6fc0*/  UMOV UR36, UR20 ;  /* 0x0000001400247c82 */ /* 0x000fe20008000000 */
[----:B------:R-:W-:Y:S01]  /*6fd0*/  R2UR UR9, R5 ;  /* 0x00000000050972ca */ /* 0x000fe200000e0000 */
[----:B------:R-:W-:Y:S01]  /*6fe0*/  UMOV UR37, UR21 ;  /* 0x0000001500257c82 */ /* 0x000fe20008000000 */
[----:B------:R-:W-:Y:S01]  /*6ff0*/  LEA.HI.X R15, R19, R15, R20, 0x2, P1 ;  /* 0x0000000f130f7211 */ /* 0x000fe200008f1414 */
[----:B------:R-:W-:Y:S01]  /*7000*/  UMOV UR26, 0x20 ;  /* 0x00000020001a7882 */ /* 0x000fe20000000000 */
[----:B------:R-:W-:Y:S01]  /*7010*/  R2UR UR30, R14 ;  /* 0x000000000e1e72ca */ /* 0x000fe200000e0000 */
[----:B------:R-:W-:Y:S01]  /*7020*/  UMOV UR28, UR20 ;  /* 0x00000014001c7c82 */ /* 0x000fe20008000000 */
[----:B------:R-:W-:Y:S01]  /*7030*/  R2UR UR31, R15 ;  /* 0x000000000f1f72ca */ /* 0x000fe200000e0000 */
[----:B------:R-:W-:Y:S01]  /*7040*/  UIADD3 UR32, UR22, 0x1b000, URZ ;  /* 0x0001b00016207890 */ /* 0x000fe2000fffe03f */
[----:B------:R-:W-:Y:S01]  /*7050*/  LOP3.LUT R9, R9, 0x1, RZ, 0x3c, !PT ;  /* 0x0000000109097812 */ /* 0x000fe200078e3cff */
[----:B------:R-:W-:-:S02]  /*7060*/  UIADD3 UR33, UR22, 0x26838, URZ ;  /* 0x0002683816217890 */ /* 0x000fc4000fffe03f */
[----:B------:R-:W-:Y:S01]  /*7070*/  UIADD3 UR24, UR22, 0x1c000, URZ ;  /* 0x0001c00016187890 */ /* 0x000fe2000fffe03f */
[----:B------:R-:W-:Y:S01]  /*7080*/  SHF.L.U32 R5, R9, 0x1f, RZ ;  /* 0x0000001f09057819 */ /* 0x000fe200000006ff */
[----:B------:R-:W-:Y:S02]  /*7090*/  UIADD3 UR16, UR22, 0x1d000, URZ ;  /* 0x0001d00016107890 */ /* 0x000fe4000fffe03f */
[----:B------:R-:W-:Y:S01]  /*70a0*/  UIADD3 UR22, UR22, 0x1e300, URZ ;  /* 0x0001e30016167890 */ /* 0x000fe2000fffe03f */
[----:B------:R-:W-:Y:S01]  /*70b0*/  UMOV UR29, UR21 ;  /* 0x00000015001d7c82 */ /* 0x000fe20008000000 */
[----:B------:R-:W-:Y:S01]  /*70c0*/  UMOV UR27, UR35 ;  /* 0x00000023001b7c82 */ /* 0x000fe20008000000 */
[----:B------:R-:W-:Y:S01]  /*70d0*/  UMOV UR25, UR33 ;  /* 0x0000002100197c82 */ /* 0x000fe20008000000 */
[----:B------:R-:W-:Y:S01]  /*70e0*/  UMOV UR18, 0x40 ;  /* 0x0000004000127882 */ /* 0x000fe20000000000 */
[----:B------:R-:W-:Y:S01]  /*70f0*/  UMOV UR19, UR35 ;  /* 0x0000002300137c82 */ /* 0x000fe20008000000 */
[----:B------:R2:W-:Y:S01]  /*7100*/  UTMALDG.4D [UR32], [UR8], desc[UR10] ;  /* 0x00000a20080075b4 */ /* 0x0005e20008019000 */
[----:B------:R-:W-:Y:S01]  /*7110*/  UMOV UR17, UR33 ;  /* 0x0000002100117c82 */ /* 0x000fe20008000000 */
[----:B------:R-:W-:Y:S01]  /*7120*/  UMOV UR23, UR33 ;  /* 0x0000002100177c82 */ /* 0x000fe20008000000 */
[----:B------:R-:W-:Y:S01]  /*7130*/  UMOV UR5, 0x10 ;  /* 0x0000001000057882 */ /* 0x000fe20000000000 */
[----:B------:R2:W-:Y:S01]  /*7140*/  UTMALDG.4D [UR24], [UR8], desc[UR10] ;  /* 0x00000a18080075b4 */ /* 0x0005e20008019000 */
[----:B------:R2:W-:Y:S01]  /*7150*/  UTMALDG.4D [UR16], [UR8], desc[UR10] ;  /* 0x00000a10080075b4 */ /* 0x0005e20008019000 */
[----:B------:R2:W-:Y:S01]  /*7160*/  UBLKCP.S.G [UR22], [UR30], UR5 ;  /* 0x000000161e0073ba */ /* 0x0005e20008000205 */
[----:B------:R-:W3:Y:S02]  /*7170*/  SYNCS.PHASECHK.TRANS64.TRYWAIT P1, [R0+URZ+0x26820], R5 ;  /* 0x02682005000075a7 */ /* 0x000ee4000802017f */
[----:B--23--:R-:W-:Y:S05]  /*7180*/  @!P1 BRA `(.L_x_65) ;  /* 0x00000010005c9947 */ /* 0x00cfea0003800000 */
.L_x_90:
[----:B------:R-:W-:Y:S05]  /*7190*/  @P0 BRA `(.L_x_66) ;  /* 0x0000000000140947 */ /* 0x000fea0003800000 */
[----:B------:R-:W-:Y:S01]  /*71a0*/  ISETP.NE.AND P1, PT, R13, RZ, PT ;  /* 0x000000ff0d00720c */ /* 0x000fe20003f25270 */
[----:B--2---:R-:W-:-:S04]  /*71b0*/  IMAD.MOV.U32 R5, RZ, RZ, 0x3100 ;  /* 0x00003100ff057424 */ /* 0x004fc800078e00ff */
[----:B------:R3:W-:Y:S08]  /*71c0*/  SYNCS.ARRIVE.TRANS64 RZ, [R0+URZ+0x26810], R5 ;  /* 0x0268100500ff79a7 */ /* 0x0007f0000800003f */
[----:B------:R-:W-:Y:S05]  /*71d0*/  @!P1 BRA `(.L_x_66) ;  /* 0x0000000000049947 */ /* 0x000fea0003800000 */
[----:B------:R-:W-:Y:S01]  /*71e0*/  BPT.TRAP 0x1 ;  /* 0x000000040000795c */ /* 0x000fe20000300000 */
.L_x_66:
[----:B------:R-:W-:Y:S01]  /*71f0*/  R2UR UR5, R16 ;  /* 0x00000000100572ca */ /* 0x000fe200000e0000 */
[----:B------:R-:W-:Y:S01]  /*7200*/  UMOV UR22, 0x0 ;  /* 0x0000000000167882 */ /* 0x000fe20000000000 */
[----:B------:R-:W-:Y:S01]  /*7210*/  R2UR UR16, R0 ;  /* 0x00000000001072ca */ /* 0x000fe200000e0000 */
[----:B------:R-:W-:Y:S01]  /*7220*/  UMOV UR23, 0x14f00000 ;  /* 0x14f0000000177882 */ /* 0x000fe20000000000 */
[----:B------:R-:W-:Y:S01]  /*7230*/  R2UR UR10, R2 ;  /* 0x00000000020a72ca */ /* 0x000fe200000e0000 */
[----:B------:R-:W-:Y:S01]  /*7240*/  UMOV UR34, URZ ;  /* 0x0000003f00227c82 */ /* 0x000fe20008000000 */
[----:B------:R-:W-:Y:S01]  /*7250*/  R2UR UR11, R3 ;  /* 0x00000000030b72ca */ /* 0x000fe200000e0000 */
[----:B------:R-:W-:Y:S01]  /*7260*/  UMOV UR36, UR20 ;  /* 0x0000001400247c82 */ /* 0x000fe20008000000 */
[----:B------:R-:W-:Y:S01]  /*7270*/  IADD3 R18, R18, -0x2, RZ ;  /* 0xfffffffe12127810 */ /* 0x000fe20007ffe0ff */
[----:B------:R-:W-:Y:S01]  /*7280*/  UMOV UR37, UR21 ;  /* 0x0000001500257c82 */ /* 0x000fe20008000000 */
[----:B------:R-:W-:Y:S01]  /*7290*/  UMOV UR26, 0x20 ;  /* 0x00000020001a7882 */ /* 0x000fe20000000000 */
[----:B------:R-:W-:Y:S01]  /*72a0*/  UMOV UR28, UR20 ;  /* 0x00000014001c7c82 */ /* 0x000fe20008000000 */
[----:B------:R-:W-:Y:S01]  /*72b0*/  ISETP.NE.AND P1, PT, R18, RZ, PT ;  /* 0x000000ff1200720c */ /* 0x000fe20003f25270 */
[----:B------:R-:W-:-:S02]  /*72c0*/  UIADD3 UR5, UR5, 0x2, URZ ;  /* 0x0000000205057890 */ /* 0x000fc4000fffe03f */
[----:B------:R-:W-:Y:S02]  /*72d0*/  UIADD3 UR32, UR16, 0x12000, URZ ;  /* 0x0001200010207890 */ /* 0x000fe4000fffe03f */
[----:B------:R-:W-:Y:S02]  /*72e0*/  USHF.L.U32 UR35, UR5, 0x6, URZ ;  /* 0x0000000605237899 */ /* 0x000fe4000800063f */
[----:B------:R-:W-:Y:S01]  /*72f0*/  UIADD3 UR33, UR16, 0x26810, URZ ;  /* 0x0002681010217890 */ /* 0x000fe2000fffe03f */
[----:B------:R-:W-:Y:S01]  /*7300*/  IMAD.U32 R16, RZ, RZ, UR5 ;  /* 0x00000005ff107e24 */ /* 0x000fe2000f8e00ff */
[----:B------:R-:W-:Y:S02]  /*7310*/  UIADD3 UR24, UR16, 0x13000, URZ ;  /* 0x0001300010187890 */ /* 0x000fe4000fffe03f */
[----:B------:R-:W-:Y:S02]  /*7320*/  UIADD3 UR30, UR16, 0x1e000, URZ ;  /* 0x0001e000101e7890 */ /* 0x000fe4000fffe03f */
[----:B------:R-:W-:-:S02]  /*7330*/  UIADD3 UR16, UR16, 0x14000, URZ ;  /* 0x0001400010107890 */ /* 0x000fc4000fffe03f */
[----:B------:R-:W-:Y:S02]  /*7340*/  UIMAD.WIDE UR8, UR35, 0x4, UR14 ;  /* 0x00000004230878a5 */ /* 0x000fe4000f8e020e */
[----:B------:R4:W-:Y:S01]  /*7350*/  UTMALDG.4D [UR32], [UR10], desc[UR22] ;  /* 0x000016200a0075b4 */ /* 0x0009e20008019000 */
[----:B------:R-:W-:Y:S01]  /*7360*/  UMOV UR29, UR21 ;  /* 0x00000015001d7c82 */ /* 0x000fe20008000000 */
[----:B------:R-:W-:Y:S01]  /*7370*/  UMOV UR25, UR33 ;  /* 0x0000002100197c82 */ /* 0x000fe20008000000 */
[----:B------:R-:W-:Y:S01]  /*7380*/  UMOV UR27, UR35 ;  /* 0x00000023001b7c82 */ /* 0x000fe20008000000 */
[----:B------:R-:W-:Y:S01]  /*7390*/  UMOV UR18, 0x40 ;  /* 0x0000004000127882 */ /* 0x000fe20000000000 */
[----:B------:R-:W-:Y:S01]  /*73a0*/  UMOV UR17, UR33 ;  /* 0x0000002100117c82 */ /* 0x000fe20008000000 */
[----:B------:R-:W-:Y:S01]  /*73b0*/  UMOV UR19, UR35 ;  /* 0x0000002300137c82 */ /* 0x000fe20008000000 */
[----:B------:R-:W-:Y:S01]  /*73c0*/  UMOV UR13, 0x10 ;  /* 0x00000010000d7882 */ /* 0x000fe20000000000 */
[----:B------:R4:W-:Y:S01]  /*73d0*/  UTMALDG.4D [UR24], [UR10], desc[UR22] ;  /* 0x000016180a0075b4 */ /* 0x0009e20008019000 */
[----:B------:R-:W-:Y:S01]  /*73e0*/  UMOV UR31, UR33 ;  /* 0x00000021001f7c82 */ /* 0x000fe20008000000 */
[----:B------:R4:W-:Y:S01]  /*73f0*/  UTMALDG.4D [UR16], [UR10], desc[UR22] ;  /* 0x000016100a0075b4 */ /* 0x0009e20008019000 */
[----:B------:R4:W-:Y:S02]  /*7400*/  UBLKCP.S.G [UR30], [UR8], UR13 ;  /* 0x0000001e080073ba */ /* 0x0009e4000800020d */
[----:B----4-:R-:W-:Y:S05]  /*7410*/  @P1 BRA `(.L_x_67) ;  /* 0xfffffff4003c1947 */ /* 0x010fea000383ffff */
[----:B--23--:R-:W-:-:S07]  /*7420*/  IMAD.U32 R5, RZ, RZ, UR35 ;  /* 0x00000023ff057e24 */ /* 0x00cfce000f8e00ff */
.L_x_58:
[----:B------:R-:W-:-:S13]  /*7430*/  ISETP.NE.AND P1, PT, R17, RZ, PT ;  /* 0x000000ff1100720c */ /* 0x000fda0003f25270 */
[----:B------:R-:W-:Y:S05]  /*7440*/  @!P1 BRA `(.L_x_57) ;  /* 0x0000000400609947 */ /* 0x000fea0003800000 */
[----:B------:R-:W-:-:S04]  /*7450*/  SHF.L.U32 R7, R9, 0x1f, RZ ;  /* 0x0000001f09077819 */ /* 0x000fc800000006ff */
[----:B------:R-:W2:Y:S02]  /*7460*/  SYNCS.PHASECHK.TRANS64.TRYWAIT P1, [R0+URZ+0x26840], R7 ;  /* 0x02684007000075a7 */ /* 0x000ea4000802017f */
[----:B--2---:R-:W-:Y:S05]  /*7470*/  @!P1 BRA `(.L_x_68) ;  /* 0x0000000c00b89947 */ /* 0x004fea0003800000 */
.L_x_91:
[----:B------:R-:W-:Y:S05]  /*7480*/  @P0 BRA `(.L_x_69) ;  /* 0x0000000000140947 */ /* 0x000fea0003800000 */
[----:B------:R-:W-:Y:S01]  /*7490*/  ISETP.NE.AND P1, PT, R13, RZ, PT ;  /* 0x000000ff0d00720c */ /* 0x000fe20003f25270 */
[----:B------:R-:W-:-:S04]  /*74a0*/  IMAD.MOV.U32 R5, RZ, RZ, 0x3100 ;  /* 0x00003100ff057424 */ /* 0x000fc800078e00ff */
[----:B------:R3:W-:Y:S08]  /*74b0*/  SYNCS.ARRIVE.TRANS64 RZ, [R0+URZ+0x26830], R5 ;  /* 0x0268300500ff79a7 */ /* 0x0007f0000800003f */
[----:B------:R-:W-:Y:S05]  /*74c0*/  @!P1 BRA `(.L_x_69) ;  /* 0x0000000000049947 */ /* 0x000fea0003800000 */
[----:B------:R-:W-:Y:S01]  /*74d0*/  BPT.TRAP 0x1 ;  /* 0x000000040000795c */ /* 0x000fe20000300000 */
.L_x_69:
[----:B---3--:R-:W3:Y:S01]  /*74e0*/  LDC.64 R4, c[0x0][0x728] ;  /* 0x0001ca00ff047b82 */ /* 0x008ee20000000a00 */
[----:B------:R-:W-:Y:S01]  /*74f0*/  IMAD.SHL.U32 R15, R16, 0x40, RZ ;  /* 0x00000040100f7824 */ /* 0x000fe200078e00ff */
[----:B------:R-:W-:Y:S01]  /*7500*/  R2UR UR16, R0 ;  /* 0x00000000001072ca */ /* 0x000fe200000e0000 */
[----:B------:R-:W-:Y:S01]  /*7510*/  UMOV UR10, 0x0 ;  /* 0x00000000000a7882 */ /* 0x000fe20000000000 */
[----:B------:R-:W-:Y:S01]  /*7520*/  UMOV UR11, 0x14f00000 ;  /* 0x14f00000000b7882 */ /* 0x000fe20000000000 */
[----:B------:R-:W-:Y:S01]  /*7530*/  UMOV UR34, URZ ;  /* 0x0000003f00227c82 */ /* 0x000fe20008000000 */
[C---:B------:R-:W-:Y:S01]  /*7540*/  IADD3 R6, P1, R15.reuse, UR6, RZ ;  /* 0x000000060f067c10 */ /* 0x040fe2000ff3e0ff */
[----:B------:R-:W-:Y:S01]  /*7550*/  UMOV UR36, UR20 ;  /* 0x0000001400247c82 */ /* 0x000fe20008000000 */
[C---:B------:R-:W-:Y:S01]  /*7560*/  R2UR UR35, R15.reuse ;  /* 0x000000000f2372ca */ /* 0x040fe200000e0000 */
[----:B------:R-:W-:Y:S01]  /*7570*/  UMOV UR37, UR21 ;  /* 0x0000001500257c82 */ /* 0x000fe20008000000 */
[----:B------:R-:W-:Y:S01]  /*7580*/  LEA.HI.X.SX32 R12, R15, R8, 0x1, P1 ;  /* 0x000000080f0c7211 */ /* 0x000fe200008f0eff */
        /* <DEDUP_REMOVED lines=8> */
[----:B------:R-:W-:Y:S01]  /*7610*/  UIADD3 UR16, UR16, 0x1a000, URZ ;  /* 0x0001a00010107890 */ /* 0x000fe2000fffe03f */
[----:B---3--:R-:W-:Y:S01]  /*7620*/  LEA R4, P2, R6, R4, 0x2 ;  /* 0x0000000406047211 */ /* 0x008fe200078410ff */
[----:B------:R-:W-:Y:S01]  /*7630*/  UMOV UR25, UR33 ;  /* 0x0000002100197c82 */ /* 0x000fe20008000000 */
[----:B------:R-:W-:Y:S01]  /*7640*/  UMOV UR27, UR35 ;  /* 0x00000023001b7c82 */ /* 0x000fe20008000000 */
[----:B------:R-:W-:Y:S01]  /*7650*/  UMOV UR17, UR33 ;  /* 0x0000002100117c82 */ /* 0x000fe20008000000 */
[----:B------:R-:W-:Y:S01]  /*7660*/  R2UR UR22, R4 ;  /* 0x00000000041672ca */ /* 0x000fe200000e0000 */
[----:B------:R-:W-:Y:S01]  /*7670*/  UMOV UR19, UR35 ;  /* 0x0000002300137c82 */ /* 0x000fe20008000000 */
[----:B------:R-:W-:Y:S01]  /*7680*/  IADD3 R4, P1, R10, 0x1f0, RZ ;  /* 0x000001f00a047810 */ /* 0x000fe20007f3e0ff */
[----:B------:R-:W-:Y:S01]  /*7690*/  UMOV UR31, UR33 ;  /* 0x00000021001f7c82 */ /* 0x000fe20008000000 */
[----:B------:R-:W-:Y:S01]  /*76a0*/  LEA.HI.X R5, R6, R5, R12, 0x2, P2 ;  /* 0x0000000506057211 */ /* 0x000fe200010f140c */
[----:B------:R-:W-:Y:S01]  /*76b0*/  UMOV UR5, 0x10 ;  /* 0x0000001000057882 */ /* 0x000fe20000000000 */
[----:B------:R-:W-:Y:S01]  /*76c0*/  R2UR UR8, R4 ;  /* 0x00000000040872ca */ /* 0x000fe200000e0000 */
[----:B------:R-:W-:Y:S01]  /*76d0*/  IMAD.X R4, RZ, RZ, R11, P1 ;  /* 0x000000ffff047224 */ /* 0x000fe200008e060b */
[----:B------:R-:W-:-:S04]  /*76e0*/  R2UR UR23, R5 ;  /* 0x00000000051772ca */ /* 0x000fc800000e0000 */
[----:B------:R-:W-:-:S13]  /*76f0*/  R2UR UR9, R4 ;  /* 0x00000000040972ca */ /* 0x000fda00000e0000 */
[----:B------:R3:W-:Y:S01]  /*7700*/  UTMALDG.4D [UR32], [UR8], desc[UR10] ;  /* 0x00000a20080075b4 */ /* 0x0007e20008019000 */
[----:B------:R3:W-:Y:S01]  /*7710*/  UTMALDG.4D [UR24], [UR8], desc[UR10] ;  /* 0x00000a18080075b4 */ /* 0x0007e20008019000 */
[----:B------:R3:W-:Y:S01]  /*7720*/  UTMALDG.4D [UR16], [UR8], desc[UR10] ;  /* 0x00000a10080075b4 */ /* 0x0007e20008019000 */
[----:B------:R3:W-:Y:S01]  /*7730*/  UBLKCP.S.G [UR30], [UR22], UR5 ;  /* 0x0000001e160073ba */ /* 0x0007e20008000205 */
[----:B------:R-:W4:Y:S02]  /*7740*/  SYNCS.PHASECHK.TRANS64.TRYWAIT P1, [R0+URZ+0x26828], R7 ;  /* 0x02682807000075a7 */ /* 0x000f24000802017f */
[----:B---34-:R-:W-:Y:S05]  /*7750*/  @!P1 BRA `(.L_x_70) ;  /* 0x0000000c00149947 */ /* 0x018fea0003800000 */
.L_x_92:
[----:B------:R-:W-:Y:S05]  /*7760*/  @P0 BRA `(.L_x_71) ;  /* 0x0000000000140947 */ /* 0x000fea0003800000 */
[----:B------:R-:W-:Y:S01]  /*7770*/  ISETP.NE.AND P0, PT, R13, RZ, PT ;  /* 0x000000ff0d00720c */ /* 0x000fe20003f05270 */
[----:B------:R-:W-:-:S04]  /*7780*/  IMAD.MOV.U32 R5, RZ, RZ, 0x3100 ;  /* 0x00003100ff057424 */ /* 0x000fc800078e00ff */
[----:B------:R4:W-:Y:S08]  /*7790*/  SYNCS.ARRIVE.TRANS64 RZ, [R0+URZ+0x26818], R5 ;  /* 0x0268180500ff79a7 */ /* 0x0009f0000800003f */
[----:B------:R-:W-:Y:S05]  /*77a0*/  @!P0 BRA `(.L_x_71) ;  /* 0x0000000000048947 */ /* 0x000fea0003800000 */
[----:B------:R-:W-:Y:S01]  /*77b0*/  BPT.TRAP 0x1 ;  /* 0x000000040000795c */ /* 0x000fe20000300000 */
.L_x_71:
        /* <DEDUP_REMOVED lines=8> */
[----:B------:R-:W-:Y:S01]  /*7840*/  UMOV UR37, UR21 ;  /* 0x0000001500257c82 */ /* 0x000fe20008000000 */
[----:B------:R-:W-:Y:S01]  /*7850*/  UMOV UR26, 0x20 ;  /* 0x00000020001a7882 */ /* 0x000fe20000000000 */
[----:B------:R-:W-:Y:S01]  /*7860*/  UMOV UR28, UR20 ;  /* 0x00000014001c7c82 */ /* 0x000fe20008000000 */
[----:B------:R-:W-:Y:S01]  /*7870*/  UMOV UR29, UR21 ;  /* 0x00000015001d7c82 */ /* 0x000fe20008000000 */
[----:B------:R-:W-:Y:S01]  /*7880*/  UMOV UR18, 0x40 ;  /* 0x0000004000127882 */ /* 0x000fe20000000000 */
[----:B------:R-:W-:Y:S01]  /*7890*/  UIADD3 UR35, UR35, 0x40, URZ ;  /* 0x0000004023237890 */ /* 0x000fe2000fffe03f */
[----:B------:R-:W-:Y:S01]  /*78a0*/  IMAD.MOV.U32 R12, RZ, RZ, 0x1 ;  /* 0x00000001ff0c7424 */ /* 0x000fe200078e00ff */
[----:B------:R-:W-:-:S02]  /*78b0*/  UIADD3 UR32, UR16, 0x15000, URZ ;  /* 0x0001500010207890 */ /* 0x000fc4000fffe03f */
[----:B------:R-:W-:Y:S02]  /*78c0*/  UIADD3 UR33, UR16, 0x26818, URZ ;  /* 0x0002681810217890 */ /* 0x000fe4000fffe03f */
[----:B------:R-:W-:Y:S01]  /*78d0*/  UIADD3 UR24, UR16, 0x16000, URZ ;  /* 0x0001600010187890 */ /* 0x000fe2000fffe03f */
[----:B----4-:R-:W-:Y:S01]  /*78e0*/  IMAD.U32 R5, RZ, RZ, UR35 ;  /* 0x00000023ff057e24 */ /* 0x010fe2000f8e00ff */
        /* <DEDUP_REMOVED lines=8> */
[----:B------:R-:W-:Y:S01]  /*7970*/  UMOV UR5, 0x10 ;  /* 0x0000001000057882 */ /* 0x000fe20000000000 */
[----:B------:R-:W-:Y:S01]  /*7980*/  UMOV UR31, UR33 ;  /* 0x00000021001f7c82 */ /* 0x000fe20008000000 */
[----:B------:R4:W-:Y:S01]  /*7990*/  UTMALDG.4D [UR24], [UR10], desc[UR22] ;  /* 0x000016180a0075b4 */ /* 0x0009e20008019000 */
[----:B------:R4:W-:Y:S01]  /*79a0*/  UTMALDG.4D [UR16], [UR10], desc[UR22] ;  /* 0x000016100a0075b4 */ /* 0x0009e20008019000 */
[----:B------:R4:W-:Y:S02]  /*79b0*/  UBLKCP.S.G [UR30], [UR8], UR5 ;  /* 0x0000001e080073ba */ /* 0x0009e40008000205 */
[----:B----4-:R-:W-:Y:S01]  /*79c0*/  NOP ;  /* 0x0000000000007918 */ /* 0x010fe20000000000 */
.L_x_57:
[----:B------:R-:W4:Y:S01]  /*79d0*/  S2R R2, SR_TID.X ;  /* 0x0000000000027919 */ /* 0x000f220000002100 */
[----:B------:R-:W-:Y:S01]  /*79e0*/  IMAD R3, R12, 0x8, R0 ;  /* 0x000000080c037824 */ /* 0x000fe200078e0200 */
[----:B----4-:R-:W-:Y:S02]  /*79f0*/  LOP3.LUT R4, R2, 0x7f, RZ, 0xc0, !PT ;  /* 0x0000007f02047812 */ /* 0x010fe400078ec0ff */
[----:B------:R-:W-:Y:S02]  /*7a00*/  SHF.L.U32 R2, R9, 0x1f, RZ ;  /* 0x0000001f09027819 */ /* 0x000fe400000006ff */
[----:B------:R-:W-:Y:S02]  /*7a10*/  ISETP.NE.AND P1, PT, R4, RZ, PT ;  /* 0x000000ff0400720c */ /* 0x000fe40003f25270 */
[----:B------:R-:W4:Y:S02]  /*7a20*/  SYNCS.PHASECHK.TRANS64.TRYWAIT P0, [R3+URZ+0x26840], R2 ;  /* 0x02684002030075a7 */ /* 0x000f24000800017f */
[----:B----4-:R-:W-:Y:S09]  /*7a30*/  @!P0 BRA `(.L_x_72) ;  /* 0x0000000800708947 */ /* 0x010ff20003800000 */
.L_x_93:
[----:B------:R-:W-:Y:S05]  /*7a40*/  @P1 BRA `(.L_x_73) ;  /* 0x0000000000181947 */ /* 0x000fea0003800000 */
[----:B------:R-:W5:Y:S01]  /*7a50*/  S2R R4, SR_TID.X ;  /* 0x0000000000047919 */ /* 0x000f620000002100 */
[----:B----4-:R-:W-:-:S04]  /*7a60*/  MOV R2, 0x3100 ;  /* 0x0000310000027802 */ /* 0x010fc80000000f00 */
[----:B------:R4:W-:Y:S01]  /*7a70*/  SYNCS.ARRIVE.TRANS64 RZ, [R3+URZ+0x26830], R2 ;  /* 0x0268300203ff79a7 */ /* 0x0009e2000800003f */
[----:B-----5:R-:W-:-:S13]  /*7a80*/  LOP3.LUT P0, RZ, R4, 0x1f, RZ, 0xc0, !PT ;  /* 0x0000001f04ff7812 */ /* 0x020fda000780c0ff */
[----:B----4-:R-:W-:Y:S05]  /*7a90*/  @!P0 BRA `(.L_x_73) ;  /* 0x0000000000048947 */ /* 0x010fea0003800000 */
[----:B------:R-:W-:Y:S01]  /*7aa0*/  BPT.TRAP 0x1 ;  /* 0x000000040000795c */ /* 0x000fe20000300000 */
.L_x_73:
[----:B------:R-:W-:Y:S01]  /*7ab0*/  R2UR UR35, R5 ;  /* 0x00000000052372ca */ /* 0x000fe200000e0000 */
[C-C-:B----4-:R-:W-:Y:S01]  /*7ac0*/  IMAD R2, R12.reuse, 0x3000, R0.reuse ;  /* 0x000030000c027824 */ /* 0x150fe200078e0200 */
[----:B------:R-:W-:Y:S01]  /*7ad0*/  R2UR UR33, R3 ;  /* 0x00000000032172ca */ /* 0x000fe200000e0000 */
[----:B-123--:R-:W-:Y:S01]  /*7ae0*/  IMAD R0, R12, 0x100, R0 ;  /* 0x000001000c007824 */ /* 0x00efe200078e0200 */
[----:B------:R-:W-:Y:S01]  /*7af0*/  ULDC.64 UR8, c[0x0][0x728] ;  /* 0x0001ca0000087ab9 */ /* 0x000fe20000000a00 */
[----:B------:R-:W-:Y:S01]  /*7b00*/  UMOV UR22, 0x0 ;  /* 0x0000000000167882 */ /* 0x000fe20000000000 */
[----:B------:R-:W-:Y:S01]  /*7b10*/  R2UR UR16, R2 ;  /* 0x00000000021072ca */ /* 0x000fe200000e0000 */
[----:B------:R-:W-:Y:S01]  /*7b20*/  UMOV UR23, 0x14f00000 ;  /* 0x14f0000000177882 */ /* 0x000fe20000000000 */
[----:B------:R-:W-:Y:S01]  /*7b30*/  R2UR UR5, R0 ;  /* 0x00000000000572ca */ /* 0x000fe200000e0000 */
[----:B------:R-:W-:Y:S01]  /*7b40*/  UMOV UR34, URZ ;  /* 0x0000003f00227c82 */ /* 0x000fe20008000000 */
[----:B------:R-:W-:Y:S01]  /*7b50*/  UMOV UR36, UR20 ;  /* 0x0000001400247c82 */ /* 0x000fe20008000000 */
[----:B------:R-:W-:Y:S01]  /*7b60*/  UMOV UR37, UR21 ;  /* 0x0000001500257c82 */ /* 0x000fe20008000000 */
[----:B------:R-:W-:Y:S01]  /*7b70*/  UMOV UR26, 0x20 ;  /* 0x00000020001a7882 */ /* 0x000fe20000000000 */
[----:B------:R-:W-:Y:S01]  /*7b80*/  UIADD3 UR13, UP0, UR35, UR6, URZ ;  /* 0x00000006230d7290 */ /* 0x000fe2000ff1e03f */
[----:B------:R-:W-:Y:S01]  /*7b90*/  VIADD R0, R12, 0x1 ;  /* 0x000000010c007836 */ /* 0x000fe20000000000 */
[----:B------:R-:W-:Y:S01]  /*7ba0*/  UIADD3 UR33, UR33, 0x26830, URZ ;  /* 0x0002683021217890 */ /* 0x000fe2000fffe03f */
[----:B------:R-:W-:Y:S01]  /*7bb0*/  UMOV UR28, UR20 ;  /* 0x00000014001c7c82 */ /* 0x000fe20008000000 */
[----:B------:R-:W-:-:S02]  /*7bc0*/  UMOV UR29, UR21 ;  /* 0x00000015001d7c82 */ /* 0x000fc40008000000 */
[----:B------:R-:W-:Y:S01]  /*7bd0*/  PLOP3.LUT P0, PT, PT, PT, UP0, 0x80, 0x0 ;  /* 0x000000000000781c */ /* 0x000fe20003f0f008 */
[----:B------:R-:W-:Y:S02]  /*7be0*/  ULEA UR8, UP0, UR13, UR8, 0x2 ;  /* 0x000000080d087291 */ /* 0x000fe4000f80103f */
[----:B------:R-:W-:Y:S01]  /*7bf0*/  UIADD3 UR32, UR16, 0x18000, URZ ;  /* 0x0001800010207890 */ /* 0x000fe2000fffe03f */
[----:B------:R-:W-:Y:S01]  /*7c00*/  LEA.HI.X.SX32 R5, R5, R8, 0x1, P0 ;  /* 0x0000000805057211 */ /* 0x000fe200000f0eff */
[----:B------:R-:W-:Y:S01]  /*7c10*/  UIADD3 UR24, UR16, 0x19000, URZ ;  /* 0x0001900010187890 */ /* 0x000fe2000fffe03f */
[----:B------:R-:W-:Y:S01]  /*7c20*/  IADD3 R10, P0, R10, 0x1f0, RZ ;  /* 0x000001f00a0a7810 */ /* 0x000fe20007f1e0ff */
[----:B------:R-:W-:Y:S01]  /*7c30*/  UIADD3 UR16, UR16, 0x1a000, URZ ;  /* 0x0001a00010107890 */ /* 0x000fe2000fffe03f */
[----:B------:R-:W-:Y:S01]  /*7c40*/  R2UR UR17, R5 ;  /* 0x00000000051172ca */ /* 0x000fe200000e0000 */
[----:B------:R-:W-:Y:S01]  /*7c50*/  UIADD3 UR30, UR5, 0x1e200, URZ ;  /* 0x0001e200051e7890 */ /* 0x000fe2000fffe03f */
[----:B------:R-:W-:Y:S01]  /*7c60*/  R2UR UR10, R10 ;  /* 0x000000000a0a72ca */ /* 0x000fe200000e0000 */
[----:B------:R-:W-:Y:S01]  /*7c70*/  IMAD.X R11, RZ, RZ, R11, P0 ;  /* 0x000000ffff0b7224 */ /* 0x000fe200000e060b */
[----:B------:R-:W-:Y:S01]  /*7c80*/  UMOV UR27, UR35 ;  /* 0x00000023001b7c82 */ /* 0x000fe20008000000 */
[----:B------:R-:W-:Y:S01]  /*7c90*/  UMOV UR25, UR33 ;  /* 0x0000002100197c82 */ /* 0x000fe20008000000 */
[----:B------:R-:W-:Y:S01]  /*7ca0*/  UMOV UR18, 0x40 ;  /* 0x0000004000127882 */ /* 0x000fe20000000000 */
[----:B------:R-:W-:Y:S01]  /*7cb0*/  UMOV UR19, UR35 ;  /* 0x0000002300137c82 */ /* 0x000fe20008000000 */
[----:B------:R-:W-:Y:S01]  /*7cc0*/  R2UR UR11, R11 ;  /* 0x000000000b0b72ca */ /* 0x000fe200000e0000 */
[----:B------:R-:W-:Y:S01]  /*7cd0*/  UMOV UR31, UR33 ;  /* 0x00000021001f7c82 */ /* 0x000fe20008000000 */
[----:B------:R-:W-:Y:S01]  /*7ce0*/  UMOV UR5, 0x10 ;  /* 0x0000001000057882 */ /* 0x000fe20000000000 */
[----:B------:R-:W-:-:S02]  /*7cf0*/  ISETP.NE.AND P0, PT, R0, 0x2, PT ;  /* 0x000000020000780c */ /* 0x000fc40003f05270 */
[----:B------:R-:W-:Y:S02]  /*7d00*/  ULEA.HI.X UR9, UR13, UR9, UR17, 0x2, UP0 ;  /* 0x000000090d097291 */ /* 0x000fe400080f1411 */
[----:B------:R-:W-:Y:S01]  /*7d10*/  SEL R2, RZ, 0x1, P0 ;  /* 0x00000001ff027807 */ /* 0x000fe20000000000 */
[----:B------:R-:W-:Y:S01]  /*7d20*/  UMOV UR17, UR33 ;  /* 0x0000002100117c82 */ /* 0x000fe20008000000 */
[----:B------:R-:W-:Y:S02]  /*7d30*/  SEL R0, R0, RZ, P0 ;  /* 0x000000ff00007207 */ /* 0x000fe40000000000 */
[----:B------:R-:W-:Y:S02]  /*7d40*/  LOP3.LUT R9, R9, R2, RZ, 0x3c, !PT ;  /* 0x0000000209097212 */ /* 0x000fe400078e3cff */
[----:B------:R1:W-:Y:S01]  /*7d50*/  UTMALDG.4D [UR32], [UR10], desc[UR22] ;  /* 0x000016200a0075b4 */ /* 0x0003e20008019000 */
[----:B------:R1:W-:Y:S01]  /*7d60*/  UTMALDG.4D [UR24], [UR10], desc[UR22] ;  /* 0x000016180a0075b4 */ /* 0x0003e20008019000 */
[----:B------:R1:W-:Y:S01]  /*7d70*/  UTMALDG.4D [UR16], [UR10], desc[UR22] ;  /* 0x000016100a0075b4 */ /* 0x0003e20008019000 */
[----:B------:R1:W-:Y:S02]  /*7d80*/  UBLKCP.S.G [UR30], [UR8], UR5 ;  /* 0x0000001e080073ba */ /* 0x0003e40008000205 */
[----:B-1----:R-:W-:Y:S01]  /*7d90*/  NOP ;  /* 0x0000000000007918 */ /* 0x002fe20000000000 */
.L_x_54:
[----:B------:R-:W-:Y:S05]  /*7da0*/  BSYNC B0 ;  /* 0x0000000000007941 */ /* 0x000fea0003800000 */
.L_x_53:
[----:B------:R-:W-:-:S03]  /*7db0*/  UMOV UR5, 0xffffffff ;  /* 0xffffffff00057882 */ /* 0x000fc60000000000 */
[----:B------:R-:W-:Y:S05]  /*7dc0*/  BRA.DIV UR5, `(.L_x_74) ;  /* 0x0000000605a07947 */ /* 0x000fea000b800000 */
[----:B------:R-:W-:-:S13]  /*7dd0*/  ELECT P0, URZ, PT ;  /* 0x00000000003f782f */ /* 0x000fda0003800000 */
.L_x_96:
[----:B------:R-:W-:Y:S04]  /*7de0*/  BSSY B0, `(.L_x_75) ;  /* 0x0000023000007945 */ /* 0x000fe80003800000 */
[----:B------:R-:W-:Y:S05]  /*7df0*/  @!P0 BRA `(.L_x_76) ;  /* 0x0000000000848947 */ /* 0x000fea0003800000 */
[----:B------:R-:W-:-:S06]  /*7e00*/  ULOP3.LUT UR5, UR38, 0x2, URZ, 0xfc, !UPT ;  /* 0x0000000226057892 */ /* 0x000fcc000f8efc3f */
[----:B------:R-:W-:-:S05]  /*7e10*/  IMAD.U32 R2, RZ, RZ, UR5 ;  /* 0x00000005ff027e24 */ /* 0x000fca000f8e00ff */
[----:B------:R-:W-:-:S13]  /*7e20*/  ISETP.NE.AND P0, PT, R2, 0x3, PT ;  /* 0x000000030200780c */ /* 0x000fda0003f05270 */
[----:B------:R-:W-:Y:S05]  /*7e30*/  @!P0 BRA `(.L_x_77) ;  /* 0x0000000000048947 */ /* 0x000fea0003800000 */
[----:B------:R-:W-:Y:S01]  /*7e40*/  BPT.TRAP 0x1 ;  /* 0x000000040000795c */ /* 0x000fe20000300000 */
.L_x_77:
[----:B------:R-:W1:Y:S01]  /*7e50*/  S2R R3, SR_CgaCtaId ;  /* 0x0000000000037919 */ /* 0x000e620000008800 */
[----:B------:R-:W-:Y:S02]  /*7e60*/  MOV R2, 0x400 ;  /* 0x0000040000027802 */ /* 0x000fe40000000f00 */
[----:B------:R-:W-:Y:S02]  /*7e70*/  SHF.L.U32 R5, R9, 0x1f, RZ ;  /* 0x0000001f09057819 */ /* 0x000fe400000006ff */
[----:B-1----:R-:W-:Y:S01]  /*7e80*/  LEA R7, R3, R2, 0x18 ;  /* 0x0000000203077211 */ /* 0x002fe200078ec0ff */
[----:B------:R-:W-:-:S04]  /*7e90*/  VIADD R2, R0, 0x1 ;  /* 0x0000000100027836 */ /* 0x000fc80000000000 */
[----:B------:R-:W-:Y:S01]  /*7ea0*/  VIADD R3, R7, 0x26820 ;  /* 0x0002682007037836 */ /* 0x000fe20000000000 */
[----:B------:R-:W-:-:S03]  /*7eb0*/  ISETP.NE.AND P2, PT, R2, 0x2, PT ;  /* 0x000000020200780c */ /* 0x000fc60003f45270 */
[----:B------:R-:W-:Y:S01]  /*7ec0*/  IMAD R6, R0, 0x8, R3 ;  /* 0x0000000800067824 */ /* 0x000fe200078e0203 */
[----:B------:R-:W-:-:S03]  /*7ed0*/  SEL R4, RZ, 0x1, P2 ;  /* 0x00000001ff047807 */ /* 0x000fc60001000000 */
[----:B------:R-:W1:Y:S01]  /*7ee0*/  SYNCS.PHASECHK.TRANS64.TRYWAIT P1, [R6+URZ], R5 ;  /* 0x00000005060075a7 */ /* 0x000e62000802017f */
[----:B------:R-:W-:Y:S02]  /*7ef0*/  LOP3.LUT R9, R9, R4, RZ, 0x3c, !PT ;  /* 0x0000000409097212 */ /* 0x000fe400078e3cff */
[----:B------:R-:W-:Y:S02]  /*7f00*/  SEL R4, R2, RZ, P2 ;  /* 0x000000ff02047207 */ /* 0x000fe40001000000 */
[----:B------:R-:W-:-:S03]  /*7f10*/  SHF.L.U32 R2, R9, 0x1f, RZ ;  /* 0x0000001f09027819 */ /* 0x000fc600000006ff */
[----:B------:R-:W-:Y:S01]  /*7f20*/  IMAD R3, R4, 0x8, R3 ;  /* 0x0000000804037824 */ /* 0x000fe200078e0203 */
[----:B-1----:R-:W-:Y:S06]  /*7f30*/  @!P1 BRA `(.L_x_78) ;  /* 0x0000000400689947 */ /* 0x002fec0003800000 */
.L_x_97:
[----:B------:R-:W2:Y:S02]  /*7f40*/  SYNCS.PHASECHK.TRANS64.TRYWAIT P1, [R3+URZ], R2 ;  /* 0x00000002030075a7 */ /* 0x000ea4000802017f */
[----:B--2---:R-:W-:Y:S05]  /*7f50*/  @!P1 BRA `(.L_x_79) ;  /* 0x0000000400749947 */ /* 0x004fea0003800000 */
.L_x_98:
[----:B------:R-:W-:Y:S05]  /*7f60*/  @!P0 BRA `(.L_x_80) ;  /* 0x0000000000048947 */ /* 0x000fea0003800000 */
[----:B------:R-:W-:Y:S01]  /*7f70*/  BPT.TRAP 0x1 ;  /* 0x000000040000795c */ /* 0x000fe20000300000 */
.L_x_80:
[----:B--2---:R-:W-:-:S05]  /*7f80*/  VIADD R3, R7, 0x26840 ;  /* 0x0002684007037836 */ /* 0x004fca0000000000 */
[----:B------:R-:W-:-:S04]  /*7f90*/  LEA R0, R0, R3, 0x3 ;  /* 0x0000000300007211 */ /* 0x000fc800078e18ff */
[----:B------:R-:W2:Y:S02]  /*7fa0*/  SYNCS.PHASECHK.TRANS64.TRYWAIT P0, [R0+URZ], R5 ;  /* 0x00000005000075a7 */ /* 0x000ea4000800017f */
[----:B--2---:R-:W-:Y:S05]  /*7fb0*/  @!P0 BRA `(.L_x_81) ;  /* 0x0000000400708947 */ /* 0x004fea0003800000 */
.L_x_99:
[----:B------:R-:W-:-:S07]  /*7fc0*/  IMAD R3, R4, 0x8, R3 ;  /* 0x0000000804037824 */ /* 0x000fce00078e0203 */
.L_x_82:
[----:B---3--:R3:W4:Y:S02]  /*7fd0*/  SYNCS.PHASECHK.TRANS64.TRYWAIT P0, [R3+URZ], R2 ;  /* 0x00000002030075a7 */ /* 0x008724000800017f */
[----:B----4-:R-:W-:Y:S05]  /*7fe0*/  @!P0 NANOSLEEP.SYNCS 0x989680 ;  /* 0x009896800000895d */ /* 0x010fea0003900000 */
[----:B------:R-:W4:Y:S02]  /*7ff0*/  @!P0 SYNCS.PHASECHK.TRANS64 P0, [R3+URZ], R2 ;  /* 0x00000002030085a7 */ /* 0x000f24000800007f */
[----:B----4-:R-:W-:Y:S05]  /*8000*/  @!P0 BRA `(.L_x_82) ;  /* 0xfffffffc00f08947 */ /* 0x010fea000383ffff */
.L_x_76:
[----:B------:R-:W-:Y:S05]  /*8010*/  BSYNC B0 ;  /* 0x0000000000007941 */ /* 0x000fea0003800000 */
.L_x_75:
[----:B------:R-:W-:Y:S05]  /*8020*/  EXIT ;  /* 0x000000000000794d */ /* 0x000fea0003800000 */
.L_x_10:
[----:B------:R-:W-:Y:S02]  /*8030*/  IMAD.MOV.U32 R13, RZ, RZ, R120 ;  /* 0x000000ffff0d7224 */ /* 0x000fe400078e0078 */
[----:B------:R-:W-:Y:S02]  /*8040*/  IMAD.MOV.U32 R12, RZ, RZ, RZ ;  /* 0x000000ffff0c7224 */ /* 0x000fe400078e00ff */
[----:B------:R-:W-:Y:S02]  /*8050*/  IMAD.MOV.U32 R11, RZ, RZ, 0x1f ;  /* 0x0000001fff0b7424 */ /* 0x000fe400078e00ff */
[----:B------:R-:W-:-:S07]  /*8060*/  IMAD.MOV.U32 R15, RZ, RZ, -0x1 ;  /* 0xffffffffff0f7424 */ /* 0x000fce00078e00ff */
[----:B------:R-:W-:Y:S05]  /*8070*/  WARPSYNC.COLLECTIVE R15, `(.L_x_83) ;  /* 0x000000000f087348 */ /* 0x000fea0003c00000 */
[----:B------:R1:W2:Y:S02]  /*8080*/  SHFL.IDX P6, R14, R13, R12, R11 ;  /* 0x0000000c0d0e7389 */ /* 0x0002a400000c000b */
[----:B-12---:R-:W-:Y:S01]  /*8090*/  ENDCOLLECTIVE ;  /* 0x000000000000791b */ /* 0x006fe20003800000 */
.L_x_83:
[----:B------:R-:W-:Y:S05]  /*80a0*/  BRA `(.L_x_84) ;  /* 0xffffff8800b47947 */ /* 0x000fea000383ffff */
.L_x_12:
[----:B--2---:R2:W3:Y:S02]  /*80b0*/  SYNCS.PHASECHK.TRANS64.TRYWAIT P0, [R16+URZ+0x26800], R7 ;  /* 0x02680007100075a7 */ /* 0x0044e4000800017f */
[----:B---3--:R-:W-:Y:S05]  /*80c0*/  @!P0 NANOSLEEP.SYNCS 0x989680 ;  /* 0x009896800000895d */ /* 0x008fea0003900000 */
[----:B------:R-:W3:Y:S02]  /*80d0*/  @!P0 SYNCS.PHASECHK.TRANS64 P0, [R16+URZ+0x26800], R7 ;  /* 0x02680007100085a7 */ /* 0x000ee4000800007f */
[----:B---3--:R-:W-:Y:S05]  /*80e0*/  @!P0 BRA `(.L_x_12) ;  /* 0xfffffffc00f08947 */ /* 0x008fea000383ffff */
[----:B------:R-:W-:Y:S05]  /*80f0*/  BRA `(.L_x_11) ;  /* 0xffffff8800f47947 */ /* 0x000fea000383ffff */
.L_x_18:
[----:B---3--:R-:W-:-:S04]  /*8100*/  IMAD.U32 R5, RZ, RZ, UR8 ;  /* 0x00000008ff057e24 */ /* 0x008fc8000f8e00ff */
[----:B------:R3:W1:Y:S03]  /*8110*/  SYNCS.PHASECHK.TRANS64.TRYWAIT P1, [R5+URZ+0x26810], R6 ;  /* 0x02681006050075a7 */ /* 0x000666000802017f */
[----:B-1----:R-:W-:Y:S05]  /*8120*/  @!P1 NANOSLEEP.SYNCS 0x989680 ;  /* 0x009896800000995d */ /* 0x002fea0003900000 */
[----:B------:R-:W1:Y:S02]  /*8130*/  @!P1 SYNCS.PHASECHK.TRANS64 P1, [R5+URZ+0x26810], R6 ;  /* 0x02681006050095a7 */ /* 0x000e64000802007f */
[----:B-1----:R-:W-:Y:S05]  /*8140*/  @!P1 BRA `(.L_x_18) ;  /* 0xfffffffc00ec9947 */ /* 0x002fea000383ffff */
[----:B------:R-:W-:Y:S05]  /*8150*/  BRA `(.L_x_17) ;  /* 0xffffff94005c7947 */ /* 0x000fea000383ffff */
.L_x_22:
[----:B------:R-:W-:-:S04]  /*8160*/  IMAD.U32 R7, RZ, RZ, UR8 ;  /* 0x00000008ff077e24 */ /* 0x000fc8000f8e00ff */
[----:B------:R1:W1:Y:S03]  /*8170*/  SYNCS.PHASECHK.TRANS64.TRYWAIT P1, [R7+URZ+0x26830], R6 ;  /* 0x02683006070075a7 */ /* 0x000266000802017f */
[----:B-1----:R-:W-:Y:S05]  /*8180*/  @!P1 NANOSLEEP.SYNCS 0x989680 ;  /* 0x009896800000995d */ /* 0x002fea0003900000 */
[----:B------:R-:W1:Y:S02]  /*8190*/  @!P1 SYNCS.PHASECHK.TRANS64 P1, [R7+URZ+0x26830], R6 ;  /* 0x02683006070095a7 */ /* 0x000e64000802007f */
[----:B-1----:R-:W-:Y:S05]  /*81a0*/  @!P1 BRA `(.L_x_22) ;  /* 0xfffffffc00ec9947 */ /* 0x002fea000383ffff */
[----:B------:R-:W-:Y:S05]  /*81b0*/  BRA `(.L_x_21) ;  /* 0xffffff9800687947 */ /* 0x000fea000383ffff */
.L_x_55:
[----:B-1----:R1:W2:Y:S02]  /*81c0*/  SYNCS.PHASECHK.TRANS64.TRYWAIT P0, [R0+URZ+0x26820], R3 ;  /* 0x02682003000075a7 */ /* 0x0022a4000800017f */
[----:B--2---:R-:W-:Y:S05]  /*81d0*/  @!P0 NANOSLEEP.SYNCS 0x989680 ;  /* 0x009896800000895d */ /* 0x004fea0003900000 */
[----:B------:R-:W2:Y:S02]  /*81e0*/  @!P0 SYNCS.PHASECHK.TRANS64 P0, [R0+URZ+0x26820], R3 ;  /* 0x02682003000085a7 */ /* 0x000ea4000800007f */
[----:B--2---:R-:W-:Y:S05]  /*81f0*/  @!P0 BRA `(.L_x_55) ;  /* 0xfffffffc00f08947 */ /* 0x004fea000383ffff */
[----:B------:R-:W-:Y:S05]  /*8200*/  BRA `(.L_x_85) ;  /* 0xffffffdc008c7947 */ /* 0x000fea000383ffff */
.L_x_59:
[----:B-1----:R1:W2:Y:S02]  /*8210*/  SYNCS.PHASECHK.TRANS64.TRYWAIT P1, [R0+URZ+0x26840], R20 ;  /* 0x02684014000075a7 */ /* 0x0022a4000802017f */
[----:B--2---:R-:W-:Y:S05]  /*8220*/  @!P1 NANOSLEEP.SYNCS 0x989680 ;  /* 0x009896800000995d */ /* 0x004fea0003900000 */
[----:B------:R-:W2:Y:S02]  /*8230*/  @!P1 SYNCS.PHASECHK.TRANS64 P1, [R0+URZ+0x26840], R20 ;  /* 0x02684014000095a7 */ /* 0x000ea4000802007f */
[----:B--2---:R-:W-:Y:S05]  /*8240*/  @!P1 BRA `(.L_x_59) ;  /* 0xfffffffc00f09947 */ /* 0x004fea000383ffff */
[----:B------:R-:W-:Y:S05]  /*8250*/  BRA `(.L_x_86) ;  /* 0xffffffe400b87947 */ /* 0x000fea000383ffff */
.L_x_61:
[----:B--2---:R2:W3:Y:S02]  /*8260*/  SYNCS.PHASECHK.TRANS64.TRYWAIT P1, [R0+URZ+0x26828], R20 ;  /* 0x02682814000075a7 */ /* 0x0044e4000802017f */
[----:B---3--:R-:W-:Y:S05]  /*8270*/  @!P1 NANOSLEEP.SYNCS 0x989680 ;  /* 0x009896800000995d */ /* 0x008fea0003900000 */
[----:B------:R-:W3:Y:S02]  /*8280*/  @!P1 SYNCS.PHASECHK.TRANS64 P1, [R0+URZ+0x26828], R20 ;  /* 0x02682814000095a7 */ /* 0x000ee4000802007f */
[----:B---3--:R-:W-:Y:S05]  /*8290*/  @!P1 BRA `(.L_x_61) ;  /* 0xfffffffc00f09947 */ /* 0x008fea000383ffff */
[----:B------:R-:W-:Y:S05]  /*82a0*/  BRA `(.L_x_87) ;  /* 0xffffffe800647947 */ /* 0x000fea000383ffff */
.L_x_63:
[----:B---3--:R3:W4:Y:S02]  /*82b0*/  SYNCS.PHASECHK.TRANS64.TRYWAIT P1, [R0+URZ+0x26848], R20 ;  /* 0x02684814000075a7 */ /* 0x008724000802017f */
[----:B----4-:R-:W-:Y:S05]  /*82c0*/  @!P1 NANOSLEEP.SYNCS 0x989680 ;  /* 0x009896800000995d */ /* 0x010fea0003900000 */
[----:B------:R-:W4:Y:S02]  /*82d0*/  @!P1 SYNCS.PHASECHK.TRANS64 P1, [R0+URZ+0x26848], R20 ;  /* 0x02684814000095a7 */ /* 0x000f24000802007f */
[----:B----4-:R-:W-:Y:S05]  /*82e0*/  @!P1 BRA `(.L_x_63) ;  /* 0xfffffffc00f09947 */ /* 0x010fea000383ffff */
[----:B------:R-:W-:Y:S05]  /*82f0*/  BRA `(.L_x_88) ;  /* 0xffffffe800f07947 */ /* 0x000fea000383ffff */
.L_x_65:
[----:B------:R-:W-:-:S07]  /*8300*/  SHF.L.U32 R5, R9, 0x1f, RZ ;  /* 0x0000001f09057819 */ /* 0x000fce00000006ff */
.L_x_89:
[----:B--2---:R2:W3:Y:S02]  /*8310*/  SYNCS.PHASECHK.TRANS64.TRYWAIT P1, [R0+URZ+0x26820], R5 ;  /* 0x02682005000075a7 */ /* 0x0044e4000802017f */
[----:B---3--:R-:W-:Y:S05]  /*8320*/  @!P1 NANOSLEEP.SYNCS 0x989680 ;  /* 0x009896800000995d */ /* 0x008fea0003900000 */
[----:B------:R-:W3:Y:S02]  /*8330*/  @!P1 SYNCS.PHASECHK.TRANS64 P1, [R0+URZ+0x26820], R5 ;  /* 0x02682005000095a7 */ /* 0x000ee4000802007f */
[----:B---3--:R-:W-:Y:S05]  /*8340*/  @!P1 BRA `(.L_x_89) ;  /* 0xfffffffc00f09947 */ /* 0x008fea000383ffff */
[----:B------:R-:W-:Y:S05]  /*8350*/  BRA `(.L_x_90) ;  /* 0xffffffec008c7947 */ /* 0x000fea000383ffff */
.L_x_68:
[----:B--2---:R2:W3:Y:S02]  /*8360*/  SYNCS.PHASECHK.TRANS64.TRYWAIT P1, [R0+URZ+0x26840], R7 ;  /* 0x02684007000075a7 */ /* 0x0044e4000802017f */
[----:B---3--:R-:W-:Y:S05]  /*8370*/  @!P1 NANOSLEEP.SYNCS 0x989680 ;  /* 0x009896800000995d */ /* 0x008fea0003900000 */
[----:B------:R-:W3:Y:S02]  /*8380*/  @!P1 SYNCS.PHASECHK.TRANS64 P1, [R0+URZ+0x26840], R7 ;  /* 0x02684007000095a7 */ /* 0x000ee4000802007f */
[----:B---3--:R-:W-:Y:S05]  /*8390*/  @!P1 BRA `(.L_x_68) ;  /* 0xfffffffc00f09947 */ /* 0x008fea000383ffff */
[----:B------:R-:W-:Y:S05]  /*83a0*/  BRA `(.L_x_91) ;  /* 0xfffffff000347947 */ /* 0x000fea000383ffff */
.L_x_70:
[----:B---3--:R3:W4:Y:S02]  /*83b0*/  SYNCS.PHASECHK.TRANS64.TRYWAIT P1, [R0+URZ+0x26828], R7 ;  /* 0x02682807000075a7 */ /* 0x008724000802017f */
[----:B----4-:R-:W-:Y:S05]  /*83c0*/  @!P1 NANOSLEEP.SYNCS 0x989680 ;  /* 0x009896800000995d */ /* 0x010fea0003900000 */
[----:B------:R-:W4:Y:S02]  /*83d0*/  @!P1 SYNCS.PHASECHK.TRANS64 P1, [R0+URZ+0x26828], R7 ;  /* 0x02682807000095a7 */ /* 0x000f24000802007f */
[----:B----4-:R-:W-:Y:S05]  /*83e0*/  @!P1 BRA `(.L_x_70) ;  /* 0xfffffffc00f09947 */ /* 0x010fea000383ffff */
[----:B------:R-:W-:Y:S05]  /*83f0*/  BRA `(.L_x_92) ;  /* 0xfffffff000d87947 */ /* 0x000fea000383ffff */
.L_x_72:
[----:B----4-:R4:W5:Y:S02]  /*8400*/  SYNCS.PHASECHK.TRANS64.TRYWAIT P0, [R3+URZ+0x26840], R2 ;  /* 0x02684002030075a7 */ /* 0x010964000800017f */
[----:B-----5:R-:W-:Y:S05]  /*8410*/  @!P0 NANOSLEEP.SYNCS 0x989680 ;  /* 0x009896800000895d */ /* 0x020fea0003900000 */
[----:B------:R-:W5:Y:S02]  /*8420*/  @!P0 SYNCS.PHASECHK.TRANS64 P0, [R3+URZ+0x26840], R2 ;  /* 0x02684002030085a7 */ /* 0x000f64000800007f */
[----:B-----5:R-:W-:Y:S05]  /*8430*/  @!P0 BRA `(.L_x_72) ;  /* 0xfffffffc00f08947 */ /* 0x020fea000383ffff */
[----:B------:R-:W-:Y:S05]  /*8440*/  BRA `(.L_x_93) ;  /* 0xfffffff4007c7947 */ /* 0x000fea000383ffff */
.L_x_74:
[----:B------:R-:W-:Y:S01]  /*8450*/  BSSY B0, `(.L_x_94) ;  /* 0x0000006000007945 */ /* 0x000fe20003800000 */
[----:B------:R-:W-:-:S07]  /*8460*/  IMAD.MOV.U32 R15, RZ, RZ, -0x1 ;  /* 0xffffffffff0f7424 */ /* 0x000fce00078e00ff */
[----:B------:R-:W-:Y:S05]  /*8470*/  WARPSYNC.COLLECTIVE R15, `(.L_x_95) ;  /* 0x000000000f0c7348 */ /* 0x000fea0003c00000 */
[----:B------:R-:W-:Y:S02]  /*8480*/  ELECT P6, UR62, PT ;  /* 0x00000000003e782f */ /* 0x000fe400038c0000 */
[----:B------:R-:W-:Y:S01]  /*8490*/  MOV R14, UR62 ;  /* 0x0000003e000e7c02 */ /* 0x000fe20008000f00 */
[----:B------:R-:W-:Y:S10]  /*84a0*/  ENDCOLLECTIVE ;  /* 0x000000000000791b */ /* 0x000ff40003800000 */
.L_x_95:
[----:B------:R-:W-:Y:S05]  /*84b0*/  BSYNC B0 ;  /* 0x0000000000007941 */ /* 0x000fea0003800000 */
.L_x_94:
[----:B------:R-:W-:Y:S01]  /*84c0*/  PLOP3.LUT P0, PT, P6, PT, PT, 0x80, 0x0 ;  /* 0x000000000000781c */ /* 0x000fe2000370f070 */
[----:B------:R-:W-:-:S12]  /*84d0*/  BRA `(.L_x_96) ;  /* 0xfffffff800407947 */ /* 0x000fd8000383ffff */
.L_x_78:
[----:B-1----:R1:W2:Y:S02]  /*84e0*/  SYNCS.PHASECHK.TRANS64.TRYWAIT P1, [R6+URZ], R5 ;  /* 0x00000005060075a7 */ /* 0x0022a4000802017f */
[----:B--2---:R-:W-:Y:S05]  /*84f0*/  @!P1 NANOSLEEP.SYNCS 0x989680 ;  /* 0x009896800000995d */ /* 0x004fea0003900000 */
[----:B------:R-:W2:Y:S02]  /*8500*/  @!P1 SYNCS.PHASECHK.TRANS64 P1, [R6+URZ], R5 ;  /* 0x00000005060095a7 */ /* 0x000ea4000802007f */
[----:B--2---:R-:W-:Y:S05]  /*8510*/  @!P1 BRA `(.L_x_78) ;  /* 0xfffffffc00f09947 */ /* 0x004fea000383ffff */
[----:B------:R-:W-:Y:S05]  /*8520*/  BRA `(.L_x_97) ;  /* 0xfffffff800847947 */ /* 0x000fea000383ffff */
.L_x_79:
[----:B--2---:R2:W3:Y:S02]  /*8530*/  SYNCS.PHASECHK.TRANS64.TRYWAIT P1, [R3+URZ], R2 ;  /* 0x00000002030075a7 */ /* 0x0044e4000802017f */
[----:B---3--:R-:W-:Y:S05]  /*8540*/  @!P1 NANOSLEEP.SYNCS 0x989680 ;  /* 0x009896800000995d */ /* 0x008fea0003900000 */
[----:B------:R-:W3:Y:S02]  /*8550*/  @!P1 SYNCS.PHASECHK.TRANS64 P1, [R3+URZ], R2 ;  /* 0x00000002030095a7 */ /* 0x000ee4000802007f */
[----:B---3--:R-:W-:Y:S05]  /*8560*/  @!P1 BRA `(.L_x_79) ;  /* 0xfffffffc00f09947 */ /* 0x008fea000383ffff */
[----:B------:R-:W-:Y:S05]  /*8570*/  BRA `(.L_x_98) ;  /* 0xfffffff800787947 */ /* 0x000fea000383ffff */
.L_x_81:
[----:B--2---:R2:W3:Y:S02]  /*8580*/  SYNCS.PHASECHK.TRANS64.TRYWAIT P0, [R0+URZ], R5 ;  /* 0x00000005000075a7 */ /* 0x0044e4000800017f */
[----:B---3--:R-:W-:Y:S05]  /*8590*/  @!P0 NANOSLEEP.SYNCS 0x989680 ;  /* 0x009896800000895d */ /* 0x008fea0003900000 */
[----:B------:R-:W3:Y:S02]  /*85a0*/  @!P0 SYNCS.PHASECHK.TRANS64 P0, [R0+URZ], R5 ;  /* 0x00000005000085a7 */ /* 0x000ee4000800007f */
[----:B---3--:R-:W-:Y:S05]  /*85b0*/  @!P0 BRA `(.L_x_81) ;  /* 0xfffffffc00f08947 */ /* 0x008fea000383ffff */
[----:B------:R-:W-:Y:S05]  /*85c0*/  BRA `(.L_x_99) ;  /* 0xfffffff8007c7947 */ /* 0x000fea000383ffff */
.L_x_100:
[----:B------:R-:W-:-:S00]  /*85d0*/  BRA `(.L_x_100) ;  /* 0xfffffffc00fc7947 */ /* 0x000fc0000383ffff */
[----:B------:R-:W-:-:S00]  /*85e0*/  NOP ;  /* 0x0000000000007918 */ /* 0x000fc00000000000 */
        /* <DEDUP_REMOVED lines=9> */
.L_x_3295:


//--------------------- .text._ZN7cutlass13device_kernelIN5flash11enable_sm90INS1_16FlashAttnBwdSm90INS1_25CollectiveMainloopBwdSm90ILi2ELi2ELi2EN4cute5tupleIJNS5_1CILi1EEES8_S8_EEENS6_IJNS7_ILi64EEENS7_ILi128EEENS7_ILi96EEEEEENS_6half_tEfNS_4arch4Sm90ELb0ELb0ELb1ELb0ELb1ELb1ELb0ELb0ELi2ELi1ELi2ELi1ELb1EEENS1_21CollectiveEpilogueBwdISD_SE_SG_Li256ELb0ELb0ELi1EEENS1_19SingleTileSchedulerILb0ELb0ELb0ELi128EEEEEEEEEvNT_6ParamsE --------------------------
	.section	.text._ZN7cutlass13device_kernelIN5flash11enable_sm90INS1_16FlashAttnBwdSm90INS1_25CollectiveMainloopBwdSm90ILi2ELi2ELi2EN4cute5tupleIJNS5_1CILi1EEES8_S8_EEENS6_IJNS7_ILi64EEENS7_ILi128EEENS7_ILi96EEEEEENS_6half_tEfNS_4arch4Sm90ELb0ELb0ELb1ELb0ELb1ELb1ELb0ELb0ELi2ELi1ELi2ELi1ELb1EEENS1_21CollectiveEpilogueBwdISD_SE_SG_Li256ELb0ELb0ELi1EEENS1_19SingleTileSchedulerILb0ELb0ELb0ELi128EEEEEEEEEvNT_6ParamsE,"ax",@progbits
	.align	128
.text._ZN7cutlass13device_kernelIN5flash11enable_sm90INS1_16FlashAttnBwdSm90INS1_25CollectiveMainloopBwdSm90ILi2ELi2ELi2EN4cute5tupleIJNS5_1CILi1EEES8_S8_EEENS6_IJNS7_ILi64EEENS7_ILi128EEENS7_ILi96EEEEEENS_6half_tEfNS_4arch4Sm90ELb0ELb0ELb1ELb0ELb1ELb1ELb0ELb0ELi2ELi1ELi2ELi1ELb1EEENS1_21CollectiveEpilogueBwdISD_SE_SG_Li256ELb0ELb0ELi1EEENS1_19SingleTileSchedulerILb0ELb0ELb0ELi128EEEEEEEEEvNT_6ParamsE:
        .type           _ZN7cutlass13device_kernelIN5flash11enable_sm90INS1_16FlashAttnBwdSm90INS1_25CollectiveMainloopBwdSm90ILi2ELi2ELi2EN4cute5tupleIJNS5_1CILi1EEES8_S8_EEENS6_IJNS7_ILi64EEENS7_ILi128EEENS7_ILi96EEEEEENS_6half_tEfNS_4arch4Sm90ELb0ELb0ELb1ELb0ELb1ELb1ELb0ELb0ELi2ELi1ELi2ELi1ELb1EEENS1_21CollectiveEpilogueBwdISD_SE_SG_Li256ELb0ELb0ELi1EEENS1_19SingleTileSchedulerILb0ELb0ELb0ELi128EEEEEEEEEvNT_6ParamsE,@function
        .size           _ZN7cutlass13device_kernelIN5flash11enable_sm90INS1_16FlashAttnBwdSm90INS1_25CollectiveMainloopBwdSm90ILi2ELi2ELi2EN4cute5tupleIJNS5_1CILi1EEES8_S8_EEENS6_IJNS7_ILi64EEENS7_ILi128EEENS7_ILi96EEEEEENS_6half_tEfNS_4arch4Sm90ELb0ELb0ELb1ELb0ELb1ELb1ELb0ELb0ELi2ELi1ELi2ELi1ELb1EEENS1_21CollectiveEpilogueBwdISD_SE_SG_Li256ELb0ELb0ELi1EEENS1_19SingleTileSchedulerILb0ELb0ELb0ELi128EEEEEEEEEvNT_6ParamsE,(.L_x_3296 - _ZN7cutlass13device_kernelIN5flash11enable_sm90INS1_16FlashAttnBwdSm90INS1_25CollectiveMainloopBwdSm90ILi2ELi2ELi2EN4cute5tupleIJNS5_1CILi1EEES8_S8_EEENS6_IJNS7_ILi64EEENS7_ILi128EEENS7_ILi96EEEEEENS_6half_tEfNS_4arch4Sm90ELb0ELb0ELb1ELb0ELb1ELb1ELb0ELb0ELi2ELi1ELi2ELi1ELb1EEENS1_21CollectiveEpilogueBwdISD_SE_SG_Li256ELb0ELb0ELi1EEENS1_19SingleTileSchedulerILb0ELb0ELb0ELi128EEEEEEEEEvNT_6ParamsE)
        .other          _ZN7cutlass13device_kernelIN5flash11enable_sm90INS1_16FlashAttnBwdSm90INS1_25CollectiveMainloopBwdSm90ILi2ELi2ELi2EN4cute5tupleIJNS5_1CILi1EEES8_S8_EEENS6_IJNS7_ILi64EEENS7_ILi128EEENS7_ILi96EEEEEENS_6half_tEfNS_4arch4Sm90ELb0ELb0ELb1ELb0ELb1ELb1ELb0ELb0ELi2ELi1ELi2ELi1ELb1EEENS1_21CollectiveEpilogueBwdISD_SE_SG_Li256ELb0ELb0ELi1EEENS1_19SingleTileSchedulerILb0ELb0ELb0ELi128EEEEEEEEEvNT_6ParamsE,@"STO_CUDA_ENTRY STV_DEFAULT"
_ZN7cutlass13device_kernelIN5flash11enable_sm90INS1_16FlashAttnBwdSm90INS1_25CollectiveMainloopBwdSm90ILi2ELi2ELi2EN4cute5tupleIJNS5_1CILi1EEES8_S8_EEENS6_IJNS7_ILi64EEENS7_ILi128EEENS7_ILi96EEEEEENS_6half_tEfNS_4arch4Sm90ELb0ELb0ELb1ELb0ELb1ELb1ELb0ELb0ELi2ELi1ELi2ELi1ELb1EEENS1_21CollectiveEpilogueBwdISD_SE_SG_Li256ELb0ELb0ELi1EEENS1_19SingleTileSchedulerILb0ELb0ELb0ELi128EEEEEEEEEvNT_6ParamsE:
        /* <DEDUP_REMOVED lines=29> */
.L_x_102:
[----:B------:R-:W-:Y:S05]  /*01d0*/  BSYNC B0 ;  /* 0x0000000000007941 */ /* 0x000fea0003800000 */
.L_x_101:
        /* <DEDUP_REMOVED lines=33> */
[----:B------:R3:W1:Y:S01]  /*03f0*/  SYNCS.EXCH.64 URZ, [UR8+0x26820], UR4 ;  /* 0x02682004083f75b2 */ /* 0x0006620008000100 */
[----:B------:R3:W1:Y:S01]  /*0400*/  SYNCS.EXCH.64 URZ, [UR8+0x26818], UR6 ;  /* 0x02681806083f75b2 */ /* 0x0006620008000100 */
[----:B------:R3:W1:Y:S02]  /*0410*/  SYNCS.EXCH.64 URZ, [UR8+0x26828], UR4 ;  /* 0x02682804083f75b2 */ /* 0x0006640008000100 */
[----:B---3--:R-:W-:Y:S01]  /*0420*/  NOP ;  /* 0x0000000000007918 */ /* 0x008fe20000000000 */
.L_x_103:
        /* <DEDUP_REMOVED lines=22> */
.L_x_104:
[----:B------:R-:W-:Y:S01]  /*0590*/  PLOP3.LUT P0, PT, PT, PT, UP0, 0x80, 0x0 ;  /* 0x000000000000781c */ /* 0x000fe20003f0f008 */
[----:B------:R-:W-:Y:S01]  /*05a0*/  NOP ;  /* 0x0000000000007918 */ /* 0x000fe20000000000 */
[----:B-12-4-:R-:W-:Y:S11]  /*05b0*/  BAR.SYNC.DEFER_BLOCKING 0x0 ;  /* 0x0000000000007b1d */ /* 0x016ff60000010000 */
[----:B------:R-:W-:Y:S05]  /*05c0*/  @!P0 BRA `(.L_x_105) ;  /* 0x0000004c00108947 */ /* 0x000fea0003800000 */
.L_x_106:
        /* <DEDUP_REMOVED lines=33> */
.L_x_108:
[----:B------:R-:W1:Y:S01]  /*07e0*/  LDC.64 R16, c[0x4][R16] ;  /* 0x0100000010107b82 */ /* 0x000e620000000a00 */
[----:B------:R-:W-:Y:S01]  /*07f0*/  ULDC.64 UR4, c[0x4][0x88] ;  /* 0x0100220000047ab9 */ /* 0x000fe20000000a00 */
[----:B------:R-:W-:Y:S01]  /*0800*/  ULDC.64 UR6, c[0x4][0x90] ;  /* 0x0100240000067ab9 */ /* 0x000fe20000000a00 */
[----:B------:R-:W-:Y:S01]  /*0810*/  IMAD.U32 R4, RZ, RZ, UR4 ;  /* 0x00000004ff047e24 */ /* 0x000fe2000f8e00ff */
[----:B------:R-:W-:Y:S01]  /*0820*/  MOV R6, UR6 ;  /* 0x0000000600067c02 */ /* 0x000fe20008000f00 */
[----:B------:R-:W-:Y:S01]  /*0830*/  IMAD.U32 R5, RZ, RZ, UR5 ;  /* 0x00000005ff057e24 */ /* 0x000fe2000f8e00ff */
[----:B------:R-:W-:Y:S01]  /*0840*/  ULDC.64 UR4, c[0x4][0x10] ;  /* 0x0100040000047ab9 */ /* 0x000fe20000000a00 */
[----:B------:R-:W-:Y:S02]  /*0850*/  IMAD.U32 R7, RZ, RZ, UR7 ;  /* 0x00000007ff077e24 */ /* 0x000fe4000f8e00ff */
[----:B------:R-:W-:Y:S02]  /*0860*/  IMAD.U32 R10, RZ, RZ, UR4 ;  /* 0x00000004ff0a7e24 */ /* 0x000fe4000f8e00ff */
[----:B------:R-:W-:-:S02]  /*0870*/  IMAD.U32 R11, RZ, RZ, UR5 ;  /* 0x00000005ff0b7e24 */ /* 0x000fc4000f8e00ff */
[----:B------:R-:W-:Y:S02]  /*0880*/  IMAD.MOV.U32 R8, RZ, RZ, 0x70 ;  /* 0x00000070ff087424 */ /* 0x000fe400078e00ff */
[----:B------:R-:W-:Y:S02]  /*0890*/  IMAD.MOV.U32 R12, RZ, RZ, 0x1 ;  /* 0x00000001ff0c7424 */ /* 0x000fe400078e00ff */
[----:B------:R-:W-:-:S07]  /*08a0*/  IMAD.MOV.U32 R13, RZ, RZ, RZ ;  /* 0x000000ffff0d7224 */ /* 0x000fce00078e00ff */
[----:B------:R-:W-:-:S07]  /*08b0*/  LEPC R20, `(.L_x_107) ;  /* 0x000000001014794e */ /* 0x000fce0000000000 */
[----:B-1----:R-:W-:Y:S05]  /*08c0*/  CALL.ABS.NOINC R16 ;  /* 0x0000000010007343 */ /* 0x002fea0003c00000 */
.L_x_107:
        /* <DEDUP_REMOVED lines=21> */
[----:B--2---:R-:W-:Y:S05]  /*0a20*/  CALL.ABS.NOINC R14 ;  /* 0x000000000e007343 */ /* 0x004fea0003c00000 */
.L_x_110:
[----:B------:R-:W1:Y:S01]  /*0a30*/  LDC.64 R18, c[0x4][R18] ;  /* 0x0100000012127b82 */ /* 0x000e620000000a00 */
[----:B------:R-:W-:Y:S01]  /*0a40*/  ULDC.64 UR4, c[0x4][0x88] ;  /* 0x0100220000047ab9 */ /* 0x000fe20000000a00 */
[----:B------:R-:W-:Y:S01]  /*0a50*/  ULDC.64 UR6, c[0x4][0x10] ;  /* 0x0100040000067ab9 */ /* 0x000fe20000000a00 */
[----:B------:R-:W-:Y:S02]  /*0a60*/  IMAD.U32 R4, RZ, RZ, UR4 ;  /* 0x00000004ff047e24 */ /* 0x000fe4000f8e00ff */
        /* <DEDUP_REMOVED lines=11> */
.L_x_109:
[----:B------:R-:W-:Y:S01]  /*0b20*/  SHF.R.S32.HI R122, RZ, 0x1f, R121 ;  /* 0x0000001fff7a7819 */ /* 0x000fe20000011479 */
[----:B------:R-:W-:-:S03]  /*0b30*/  UMOV UR4, 0xffffffff ;  /* 0xffffffff00047882 */ /* 0x000fc60000000000 */
[----:B------:R-:W-:-:S04]  /*0b40*/  LEA.HI R0, R122, R121, RZ, 0x7 ;  /* 0x000000797a007211 */ /* 0x000fc800078f38ff */
[----:B------:R-:W-:Y:S01]  /*0b50*/  SHF.R.S32.HI R120, RZ, 0x7, R0 ;  /* 0x00000007ff787819 */ /* 0x000fe20000011400 */
[----:B------:R-:W-:Y:S06]  /*0b60*/  BRA.DIV UR4, `(.L_x_111) ;  /* 0x0000007e044c7947 */ /* 0x000fec000b800000 */
[----:B------:R1:W2:Y:S02]  /*0b70*/  SHFL.IDX PT, R14, R120, RZ, 0x1f ;  /* 0x00001fff780e7589 */ /* 0x0002a400000e0000 */
.L_x_203:
[----:B------:R-:W-:Y:S02]  /*0b80*/  SHF.L.U32 R7, RZ, 0x1f, RZ ;  /* 0x0000001fff077819 */ /* 0x000fe400000006ff */
[----:B------:R-:W-:Y:S02]  /*0b90*/  LEA.HI R22, R122, R121, RZ, 0x4 ;  /* 0x000000797a167211 */ /* 0x000fe400078f20ff */
[----:B------:R-:W3:Y:S01]  /*0ba0*/  SYNCS.PHASECHK.TRANS64.TRYWAIT P0, [R16+URZ+0x26800], R7 ;  /* 0x02680007100075a7 */ /* 0x000ee2000800017f */
[----:B------:R-:W-:Y:S02]  /*0bb0*/  LOP3.LUT R0, R0, 0xffffff80, RZ, 0xc0, !PT ;  /* 0xffffff8000007812 */ /* 0x000fe400078ec0ff */
[----:B------:R-:W-:Y:S02]  /*0bc0*/  SHF.R.S32.HI R5, RZ, 0x4, R22 ;  /* 0x00000004ff057819 */ /* 0x000fe40000011416 */
[----:B------:R-:W-:Y:S01]  /*0bd0*/  IADD3 R228, R16, 0x6000, RZ ;  /* 0x0000600010e47810 */ /* 0x000fe20007ffe0ff */
        /* <DEDUP_REMOVED lines=8> */
[----:B------:R-:W-:Y:S01]  /*0c60*/  LOP3.LUT P1, RZ, R228, 0x1bf, RZ, 0xc0, !PT ;  /* 0x000001bfe4ff7812 */ /* 0x000fe2000782c0ff */
[----:B------:R-:W-:Y:S01]  /*0c70*/  IMAD.IADD R18, R14, 0x1, -R3 ;  /* 0x000000010e127824 */ /* 0x000fe200078e0a03 */
[----:B------:R-:W-:-:S02]  /*0c80*/  LEA.HI R0, R122, R121, RZ, 0x5 ;  /* 0x000000797a007211 */ /* 0x000fc400078f28ff */
[----:B------:R-:W-:Y:S01]  /*0c90*/  LOP3.LUT R4, R127, 0x7ffffffc, RZ, 0xc0, !PT ;  /* 0x7ffffffc7f047812 */ /* 0x000fe200078ec0ff */
[----:B---3--:R-:W-:Y:S08]  /*0ca0*/  @P0 BRA `(.L_x_112) ;  /* 0x0000000000080947 */ /* 0x008ff00003800000 */
[----:B------:R-:W2:Y:S02]  /*0cb0*/  SYNCS.PHASECHK.TRANS64.TRYWAIT P0, [R16+URZ+0x26800], R7 ;  /* 0x02680007100075a7 */ /* 0x000ea4000800017f */
[----:B--2---:R-:W-:Y:S05]  /*0cc0*/  @!P0 BRA `(.L_x_113) ;  /* 0x0000007c00148947 */ /* 0x004fea0003800000 */
.L_x_112:
[----:B------:R-:W-:Y:S01]  /*0cd0*/  LOP3.LUT P0, RZ, R228, 0x1bf, RZ, 0xc0, !PT ;  /* 0x000001bfe4ff7812 */ /* 0x000fe2000780c0ff */
[----:B------:R-:W-:Y:S01]  /*0ce0*/  IMAD.IADD R19, R123, 0x1, -R4 ;  /* 0x000000017b137824 */ /* 0x000fe200078e0a04 */
[----:B------:R-:W-:-:S11]  /*0cf0*/  SHF.R.S32.HI R124, RZ, 0x5, R0 ;  /* 0x00000005ff7c7819 */ /* 0x000fd60000011400 */
[----:B------:R-:W-:Y:S05]  /*0d00*/  @!P0 BRA `(.L_x_114) ;  /* 0x0000000000408947 */ /* 0x000fea0003800000 */
[----:B------:R-:W-:Y:S01]  /*0d10*/  MOV R0, 0x0 ;  /* 0x0000000000007802 */ /* 0x000fe20000000f00 */
[----:B------:R-:W-:Y:S01]  /*0d20*/  ULDC.64 UR4, c[0x4][0x88] ;  /* 0x0100220000047ab9 */ /* 0x000fe20000000a00 */
[----:B------:R-:W-:Y:S01]  /*0d30*/  ULDC.64 UR6, c[0x4][0x90] ;  /* 0x0100240000067ab9 */ /* 0x000fe20000000a00 */
[----:B------:R-:W-:Y:S01]  /*0d40*/  IMAD.U32 R4, RZ, RZ, UR4 ;  /* 0x00000004ff047e24 */ /* 0x000fe2000f8e00ff */
[----:B------:R3:W4:Y:S01]  /*0d50*/  LDC.64 R14, c[0x4][R0] ;  /* 0x01000000000e7b82 */ /* 0x0007220000000a00 */
[----:B------:R-:W-:Y:S01]  /*0d60*/  IMAD.U32 R5, RZ, RZ, UR5 ;  /* 0x00000005ff057e24 */ /* 0x000fe2000f8e00ff */
[----:B------:R-:W-:Y:S01]  /*0d70*/  ULDC.64 UR4, c[0x4][0x18] ;  /* 0x0100060000047ab9 */ /* 0x000fe20000000a00 */
[----:B------:R-:W-:Y:S01]  /*0d80*/  IMAD.U32 R6, RZ, RZ, UR6 ;  /* 0x00000006ff067e24 */ /* 0x000fe2000f8e00ff */
[----:B------:R-:W-:Y:S01]  /*0d90*/  MOV R13, RZ ;  /* 0x000000ff000d7202 */ /* 0x000fe20000000f00 */
[----:B--2---:R-:W-:Y:S02]  /*0da0*/  IMAD.U32 R7, RZ, RZ, UR7 ;  /* 0x00000007ff077e24 */ /* 0x004fe4000f8e00ff */
[----:B------:R-:W-:-:S02]  /*0db0*/  IMAD.U32 R10, RZ, RZ, UR4 ;  /* 0x00000004ff0a7e24 */ /* 0x000fc4000f8e00ff */
[----:B------:R-:W-:Y:S02]  /*0dc0*/  IMAD.U32 R11, RZ, RZ, UR5 ;  /* 0x00000005ff0b7e24 */ /* 0x000fe4000f8e00ff */
[----:B------:R-:W-:Y:S02]  /*0dd0*/  IMAD.MOV.U32 R8, RZ, RZ, 0x70 ;  /* 0x00000070ff087424 */ /* 0x000fe400078e00ff */
[----:B---3--:R-:W-:-:S07]  /*0de0*/  IMAD.MOV.U32 R12, RZ, RZ, 0x1 ;  /* 0x00000001ff0c7424 */ /* 0x008fce00078e00ff */
[----:B------:R-:W-:-:S07]  /*0df0*/  LEPC R20, `(.L_x_114) ;  /* 0x000000001014794e */ /* 0x000fce0000000000 */
[----:B-1--4-:R-:W-:Y:S05]  /*0e00*/  CALL.ABS.NOINC R14 ;  /* 0x000000000e007343 */ /* 0x012fea0003c00000 */
.L_x_114:
        /* <DEDUP_REMOVED lines=20> */
[----:B------:R-:W-:Y:S01]  /*0f50*/  CS2R R104, SRZ ;  /* 0x0000000000687805 */ /* 0x000fe2000001ff00 */
[----:B--2---:R-:W-:Y:S01]  /*0f60*/  IMAD.SHL.U32 R7, R5, 0x20, RZ ;  /* 0x0000002005077824 */ /* 0x004fe200078e00ff */
[----:B------:R-:W-:Y:S02]  /*0f70*/  LOP3.LUT R4, R4, 0xfffffffc, RZ, 0xc0, !PT ;  /* 0xfffffffc04047812 */ /* 0x000fe400078ec0ff */
[----:B------:R-:W-:Y:S02]  /*0f80*/  CS2R R102, SRZ ;  /* 0x0000000000667805 */ /* 0x000fe4000001ff00 */
[----:B------:R-:W-:Y:S02]  /*0f90*/  LOP3.LUT R5, R0, 0x7fffffe, RZ, 0xc0, !PT ;  /* 0x07fffffe00057812 */ /* 0x000fe400078ec0ff */
[----:B------:R-:W-:Y:S02]  /*0fa0*/  CS2R R100, SRZ ;  /* 0x0000000000647805 */ /* 0x000fe4000001ff00 */
        /* <DEDUP_REMOVED lines=8> */
[----:B------:R-:W-:-:S02]  /*1030*/  CS2R R94, SRZ ;  /* 0x00000000005e7805 */ /* 0x000fc4000001ff00 */
[----:B------:R-:W-:Y:S02]  /*1040*/  CS2R R92, SRZ ;  /* 0x00000000005c7805 */ /* 0x000fe4000001ff00 */
[----:B------:R-:W-:Y:S01]  /*1050*/  LOP3.LUT R3, R3, 0xc0, RZ, 0xc0, !PT ;  /* 0x000000c003037812 */ /* 0x000fe200078ec0ff */
[----:B------:R-:W-:Y:S01]  /*1060*/  IMAD R0, R5, 0x20, R0 ;  /* 0x0000002005007824 */ /* 0x000fe200078e0200 */
[----:B------:R-:W-:Y:S02]  /*1070*/  SEL R23, R23, 0xffffffe0, !P0 ;  /* 0xffffffe017177807 */ /* 0x000fe40004000000 */
[----:B------:R-:W-:Y:S02]  /*1080*/  CS2R R90, SRZ ;  /* 0x00000000005a7805 */ /* 0x000fe4000001ff00 */
[----:B------:R-:W-:Y:S02]  /*1090*/  LOP3.LUT R6, R3, 0x8, R6, 0xf8, !PT ;  /* 0x0000000803067812 */ /* 0x000fe400078ef806 */
[----:B------:R-:W-:-:S02]  /*10a0*/  CS2R R88, SRZ ;  /* 0x0000000000587805 */ /* 0x000fc4000001ff00 */
[----:B------:R-:W-:Y:S02]  /*10b0*/  SHF.R.U32.HI R3, RZ, 0x3, R3 ;  /* 0x00000003ff037819 */ /* 0x000fe40000011603 */
[----:B------:R-:W-:Y:S02]  /*10c0*/  CS2R R86, SRZ ;  /* 0x0000000000567805 */ /* 0x000fe4000001ff00 */
[----:B------:R-:W-:Y:S02]  /*10d0*/  PLOP3.LUT P0, PT, PT, PT, UP0, 0x80, 0x0 ;  /* 0x000000000000781c */ /* 0x000fe40003f0f008 */
[----:B------:R-:W-:Y:S02]  /*10e0*/  CS2R R84, SRZ ;  /* 0x0000000000547805 */ /* 0x000fe4000001ff00 */
[----:B------:R-:W-:Y:S02]  /*10f0*/  LOP3.LUT R3, R6, R3, RZ, 0x3c, !PT ;  /* 0x0000000306037212 */ /* 0x000fe400078e3cff */
[----:B------:R-:W-:-:S02]  /*1100*/  CS2R R82, SRZ ;  /* 0x0000000000527805 */ /* 0x000fc4000001ff00 */
[----:B------:R-:W-:Y:S02]  /*1110*/  CS2R R80, SRZ ;  /* 0x0000000000507805 */ /* 0x000fe4000001ff00 */
        /* <DEDUP_REMOVED lines=40> */
[----:B------:R-:W-:Y:S01]  /*13a0*/  SHF.L.U32 R0, R121, 0x6, RZ ;  /* 0x0000000679007819 */ /* 0x000fe200000006ff */
[----:B------:R-:W-:Y:S01]  /*13b0*/  IMAD.SHL.U32 R3, R124, 0x10, RZ ;  /* 0x000000107c037824 */ /* 0x000fe200078e00ff */
[----:B------:R-:W-:Y:S01]  /*13c0*/  LEA.HI R122, R122, R121, RZ, 0x3 ;  /* 0x000000797a7a7211 */ /* 0x000fe200078f18ff */
[----:B------:R-:W-:Y:S01]  /*13d0*/  UIADD3 UR4, UR4, 0x3f, URZ ;  /* 0x0000003f04047890 */ /* 0x000fe2000fffe03f */
[----:B------:R-:W-:Y:S01]  /*13e0*/  LOP3.LUT R0, R0, 0x1c0, RZ, 0xc0, !PT ;  /* 0x000001c000007812 */ /* 0x000fe200078ec0ff */
[----:B------:R-:W-:Y:S01]  /*13f0*/  IMAD R125, R120, 0x8, R125 ;  /* 0x00000008787d7824 */ /* 0x000fe200078e027d */
[----:B------:R-:W-:Y:S01]  /*1400*/  LEA.HI R126, R126, R123, RZ, 0x5 ;  /* 0x0000007b7e7e7211 */ /* 0x000fe200078f28ff */
[----:B------:R-:W-:Y:S01]  /*1410*/  USHF.R.S32.HI UR5, URZ, 0x1f, UR4 ;  /* 0x0000001f3f057899 */ /* 0x000fe20008011404 */
[----:B------:R-:W-:Y:S01]  /*1420*/  LOP3.LUT R3, R0, 0x30, R3, 0xf8, !PT ;  /* 0x0000003000037812 */ /* 0x000fe200078ef803 */
[----:B------:R-:W-:Y:S01]  /*1430*/  IMAD.MOV.U32 R119, RZ, RZ, RZ ;  /* 0x000000ffff777224 */ /* 0x000fe200078e00ff */
[----:B------:R-:W-:Y:S01]  /*1440*/  SHF.R.S32.HI R126, RZ, 0x5, R126 ;  /* 0x00000005ff7e7819 */ /* 0x000fe2000001147e */
[----:B------:R-:W-:Y:S01]  /*1450*/  ULEA.HI UR5, UR5, UR4, URZ, 0x6 ;  /* 0x0000000405057291 */ /* 0x000fe2000f8f303f */
[----:B------:R-:W-:Y:S01]  /*1460*/  LOP3.LUT R5, R3, 0x8, R122, 0xf8, !PT ;  /* 0x0000000803057812 */ /* 0x000fe200078ef87a */
[----:B------:R-:W-:Y:S01]  /*1470*/  ULOP3.LUT UR11, UR38, 0x1, URZ, 0xfc, !UPT ;  /* 0x00000001260b7892 */ /* 0x000fe2000f8efc3f */
[----:B------:R-:W-:Y:S01]  /*1480*/  SHF.R.U32.HI R4, RZ, 0x3, R0 ;  /* 0x00000003ff047819 */ /* 0x000fe20000011600 */
[----:B------:R-:W-:Y:S01]  /*1490*/  USHF.R.S32.HI UR7, URZ, 0x6, UR5 ;  /* 0x000000063f077899 */ /* 0x000fe20008011405 */
[--C-:B------:R-:W-:Y:S01]  /*14a0*/  SHF.R.S32.HI R0, RZ, 0x2, R127.reuse ;  /* 0x00000002ff007819 */ /* 0x100fe2000001147f */
[----:B------:R-:W-:Y:S01]  /*14b0*/  UMOV UR4, URZ ;  /* 0x0000003f00047c82 */ /* 0x000fe20008000000 */
[----:B------:R-:W-:Y:S01]  /*14c0*/  SHF.R.S32.HI R127, RZ, 0x1f, R127 ;  /* 0x0000001fff7f7819 */ /* 0x000fe2000001147f */
[----:B------:R-:W-:Y:S01]  /*14d0*/  UMOV UR5, URZ ;  /* 0x0000003f00057c82 */ /* 0x000fe20008000000 */
[----:B------:R-:W-:Y:S01]  /*14e0*/  LOP3.LUT R4, R5, R4, RZ, 0x3c, !PT ;  /* 0x0000000405047212 */ /* 0x000fe200078e3cff */
[----:B------:R-:W-:Y:S01]  /*14f0*/  IMAD R5, R120, 0x300, R123 ;  /* 0x0000030078057824 */ /* 0x000fe200078e027b */
[----:B------:R-:W-:Y:S01]  /*1500*/  LEA.HI R127, R127, R0, RZ, 0x3 ;  /* 0x000000007f7f7211 */ /* 0x000fe200078f18ff */
[----:B------:R-:W-:Y:S01]  /*1510*/  UMOV UR6, URZ ;  /* 0x0000003f00067c82 */ /* 0x000fe20008000000 */
[----:B------:R-:W-:Y:S01]  /*1520*/  ULDC UR13, c[0x0][0x75c] ;  /* 0x0001d700000d7ab9 */ /* 0x000fe20000000800 */
[----:B------:R-:W-:Y:S01]  /*1530*/  IMAD.SHL.U32 R5, R5, 0x4, RZ ;  /* 0x0000000405057824 */ /* 0x000fe200078e00ff */
[----:B------:R-:W-:Y:S01]  /*1540*/  LOP3.LUT R127, R127, 0xfffffff8, RZ, 0xc0, !PT ;  /* 0xfffffff87f7f7812 */ /* 0x000fe200078ec0ff */
[----:B------:R-:W-:Y:S01]  /*1550*/  IMAD.U32 R4, R125, 0x200, R4 ;  /* 0x000002007d047824 */ /* 0x000fe200078e0004 */
[----:B------:R-:W-:Y:S01]  /*1560*/  ULDC UR14, c[0x0][0x744] ;  /* 0x0001d100000e7ab9 */ /* 0x000fe20000000800 */
        /* <DEDUP_REMOVED lines=8> */
.L_x_126:
[----:B------:R-:W-:-:S06]  /*15f0*/  UISETP.NE.AND UP0, UPT, UR11, 0x3, UPT ;  /* 0x000000030b00788c */ /* 0x000fcc000bf05270 */
[----:B------:R-:W-:-:S13]  /*1600*/  PLOP3.LUT P0, PT, PT, PT, UP0, 0x80, 0x0 ;  /* 0x000000000000781c */ /* 0x000fda0003f0f008 */
[----:B-1----:R-:W-:Y:S05]  /*1610*/  @!P0 BRA `(.L_x_116) ;  /* 0x0000000000048947 */ /* 0x002fea0003800000 */
[----:B------:R-:W-:Y:S01]  /*1620*/  BPT.TRAP 0x1 ;  /* 0x000000040000795c */ /* 0x000fe20000300000 */
.L_x_116:
[----:B------:R-:W-:Y:S01]  /*1630*/  R2UR UR8, R16 ;  /* 0x00000000100872ca */ /* 0x000fe200000e0000 */
[----:B------:R-:W-:-:S05]  /*1640*/  IMAD.U32 R6, RZ, RZ, UR5 ;  /* 0x00000005ff067e24 */ /* 0x000fca000f8e00ff */
[----:B------:R-:W-:-:S07]  /*1650*/  SHF.L.U32 R6, R6, 0x1f, RZ ;  /* 0x0000001f06067819 */ /* 0x000fce00000006ff */
[----:B------:R-:W-:-:S09]  /*1660*/  ULEA UR8, UR6, UR8, 0x3 ;  /* 0x0000000806087291 */ /* 0x000fd2000f8e183f */
[----:B------:R2:W3:Y:S01]  /*1670*/  SYNCS.PHASECHK.TRANS64.TRYWAIT P1, [UR8+0x26810], R6 ;  /* 0x02681006ff0075a7 */ /* 0x0004e20008020148 */
[----:B------:R-:W-:Y:S05]  /*1680*/  @!P0 BRA `(.L_x_117) ;  /* 0x0000000000048947 */ /* 0x000fea0003800000 */
[----:B------:R-:W-:Y:S01]  /*1690*/  BPT.TRAP 0x1 ;  /* 0x000000040000795c */ /* 0x000fe20000300000 */
.L_x_117:
[----:B---3--:R-:W-:Y:S05]  /*16a0*/  @P1 BRA `(.L_x_118) ;  /* 0x0000000000081947 */ /* 0x008fea0003800000 */
[----:B------:R-:W3:Y:S02]  /*16b0*/  SYNCS.PHASECHK.TRANS64.TRYWAIT P1, [UR8+0x26810], R6 ;  /* 0x02681006ff0075a7 */ /* 0x000ee40008020148 */
[----:B---3--:R-:W-:Y:S05]  /*16c0*/  @!P1 BRA `(.L_x_119) ;  /* 0x0000007000a89947 */ /* 0x008fea0003800000 */
.L_x_118:
        /* <DEDUP_REMOVED lines=67> */
.L_x_120:
[----:B------:R1:W1:Y:S01]  /*1b00*/  SYNCS.PHASECHK.TRANS64.TRYWAIT P1, [UR8+0x26830], R6 ;  /* 0x02683006ff0075a7 */ /* 0x0002620008020148 */
[----:B------:R-:W-:Y:S05]  /*1b10*/  @!P0 BRA `(.L_x_121) ;  /* 0x0000000000048947 */ /* 0x000fea0003800000 */
[----:B------:R-:W-:Y:S01]  /*1b20*/  BPT.TRAP 0x1 ;  /* 0x000000040000795c */ /* 0x000fe20000300000 */
.L_x_121:
[----:B-1----:R-:W-:Y:S05]  /*1b30*/  @P1 BRA `(.L_x_122) ;  /* 0x0000000000081947 */ /* 0x002fea0003800000 */
[----:B------:R-:W1:Y:S02]  /*1b40*/  SYNCS.PHASECHK.TRANS64.TRYWAIT P1, [UR8+0x26830], R6 ;  /* 0x02683006ff0075a7 */ /* 0x000e640008020148 */
[----:B-1----:R-:W-:Y:S05]  /*1b50*/  @!P1 BRA `(.L_x_123) ;  /* 0x0000006c009c9947 */ /* 0x002fea0003800000 */
.L_x_122:
        /* <DEDUP_REMOVED lines=26> */
[----:B------:R-:W5:Y:S01]  /*1d00*/  MUFU.TANH R12, R12 ;  /* 0x0000000c000c7308 */ /* 0x000f620000002400 */
        /* <DEDUP_REMOVED lines=16> */
[----:B-----5:R-:W-:Y:S01]  /*1e10*/  FSEL R171, R12, -INF , P1 ;  /* 0xff8000000cab7808 */ /* 0x020fe20000800000 */
[----:B------:R-:W-:Y:S01]  /*1e20*/  FFMA.FTZ R226, R161, UR14, -R216 ;  /* 0x0000000ea1e27c23 */ /* 0x000fe200080108d8 */
[----:B------:R-:W-:Y:S01]  /*1e30*/  FMUL.FTZ R227, R183, UR13 ;  /* 0x0000000db7e37c20 */ /* 0x000fe20008410000 */
[----:B------:R-:W-:Y:S01]  /*1e40*/  FMUL.FTZ R221, R172, UR13 ;  /* 0x0000000dacdd7c20 */ /* 0x000fe20008410000 */
[----:B------:R-:W-:Y:S01]  /*1e50*/  FMUL.FTZ R222, R173, UR13 ;  /* 0x0000000dadde7c20 */ /* 0x000fe20008410000 */
[----:B------:R-:W-:Y:S01]  /*1e60*/  FFMA.FTZ R168, R171, UR14, -R218 ;  /* 0x0000000eaba87c23 */ /* 0x000fe200080108da */
[----:B------:R-:W-:Y:S01]  /*1e70*/  FMUL.FTZ R156, R164, UR13 ;  /* 0x0000000da49c7c20 */ /* 0x000fe20008410000 */
[----:B------:R-:W5:Y:S01]  /*1e80*/  MUFU.TANH R152, R152 ;  /* 0x0000009800987308 */ /* 0x000f620000002400 */
        /* <DEDUP_REMOVED lines=16> */
[C---:B-----5:R-:W-:Y:S01]  /*1f90*/  FSEL R171, R152.reuse, -INF , P2 ;  /* 0xff80000098ab7808 */ /* 0x060fe20001000000 */
        /* <DEDUP_REMOVED lines=28> */
[----:B------:R-:W5:Y:S08]  /*2160*/  MUFU.TANH R158, R158 ;  /* 0x0000009e009e7308 */ /* 0x000f700000002400 */
        /* <DEDUP_REMOVED lines=37> */
[----:B------:R-:W-:-:S06]  /*23c0*/  WARPGROUP.ARRIVE ;  /* 0x00000000000079c5 */ /* 0x000fcc0000000000 */
        /* <DEDUP_REMOVED lines=10> */
[----:B------:R-:W1:Y:S04]  /*2470*/  LDS.64 R166, [R5+0x1e200] ;  /* 0x01e2000005a67984 */ /* 0x000e680000000a00 */
[----:B------:R-:W3:Y:S01]  /*2480*/  LDS.64 R170, [R5+0x1e220] ;  /* 0x01e2200005aa7984 */ /* 0x000ee20000000a00 */
[--C-:B-1----:R-:W-:Y:S01]  /*2490*/  FADD.FTZ R217, R120, -R166.reuse ;  /* 0x800000a678d97221 */ /* 0x102fe20000010000 */
        /* <DEDUP_REMOVED lines=10> */
[----:B------:R-:W-:Y:S01]  /*2540*/  FMUL.FTZ R7, R183, R178 ;  /* 0x000000b2b7077220 */ /* 0x000fe20000410000 */
[----:B------:R-:W-:Y:S01]  /*2550*/  FSEL R6, R157, -INF , P2 ;  /* 0xff8000009d067808 */ /* 0x000fe20001000000 */
[----:B------:R1:W4:Y:S01]  /*2560*/  MUFU.EX2 R166, R208 ;  /* 0x000000d000a67308 */ /* 0x0003220000000800 */
[----:B--2---:R-:W-:Y:S01]  /*2570*/  FSEL R123, R156, -INF , P2 ;  /* 0xff8000009c7b7808 */ /* 0x004fe20001000000 */
[----:B------:R-:W-:Y:S01]  /*2580*/  FMUL.FTZ R122, R122, R7 ;  /* 0x000000077a7a7220 */ /* 0x000fe20000410000 */
[----:B-----5:R-:W-:Y:S01]  /*2590*/  FSEL R209, R158, -INF , P1 ;  /* 0xff8000009ed17808 */ /* 0x020fe20000800000 */
[----:B---3--:R-:W-:Y:S01]  /*25a0*/  FADD.FTZ R218, R124, -R170 ;  /* 0x800000aa7cda7221 */ /* 0x008fe20000010000 */
        /* <DEDUP_REMOVED lines=11> */
[----:B------:R1:W5:Y:S01]  /*2660*/  MUFU.EX2 R167, R216 ;  /* 0x000000d800a77308 */ /* 0x0003620000000800 */
        /* <DEDUP_REMOVED lines=11> */
[----:B----4-:R-:W-:Y:S01]  /*2720*/  FMUL.FTZ R9, R168, R9 ;  /* 0x00000009a8097220 */ /* 0x010fe20000410000 */
[----:B------:R-:W-:Y:S01]  /*2730*/  FFMA.FTZ R209, -R11, R11, 1 ;  /* 0x3f8000000bd17423 */ /* 0x000fe2000001010b */
[----:B------:R-:W-:Y:S01]  /*2740*/  FSEL R213, R169, -INF , P1 ;  /* 0xff800000a9d57808 */ /* 0x000fe20000800000 */
[----:B------:R-:W-:Y:S01]  /*2750*/  FADD.FTZ R218, R127, -R171 ;  /* 0x800000ab7fda7221 */ /* 0x000fe20000010000 */
[----:B------:R1:W-:Y:S01]  /*2760*/  MUFU.EX2 R181, R212 ;  /* 0x000000d400b57308 */ /* 0x0003e20000000800 */
[--C-:B---3--:R-:W-:Y:S01]  /*2770*/  FFMA.FTZ R120, R8, UR14, -R21.reuse ;  /* 0x0000000e08787c23 */ /* 0x108fe20008010815 */
        /* <DEDUP_REMOVED lines=22> */
[----:B------:R-:W4:Y:S01]  /*28e0*/  MUFU.EX2 R178, R178 ;  /* 0x000000b200b27308 */ /* 0x000f220000000800 */
[----:B---3--:R-:W-:Y:S01]  /*28f0*/  FSEL R213, R224, -INF , P1 ;  /* 0xff800000e0d57808 */ /* 0x008fe20000800000 */
        /* <DEDUP_REMOVED lines=9> */
[----:B------:R2:W3:Y:S01]  /*2990*/  MUFU.EX2 R11, R120 ;  /* 0x00000078000b7308 */ /* 0x0004e20000000800 */
[----:B------:R-:W-:Y:S01]  /*29a0*/  FFMA.FTZ R215, R6, UR14, -R215 ;  /* 0x0000000e06d77c23 */ /* 0x000fe200080108d7 */
[C---:B------:R-:W-:Y:S01]  /*29b0*/  FSEL R130, R177.reuse, -INF , P2 ;  /* 0xff800000b1827808 */ /* 0x040fe20001000000 */
[----:B------:R-:W3:Y:S01]  /*29c0*/  LDS.64 R6, [R5+0x1e280] ;  /* 0x01e2800005067984 */ /* 0x000ee20000000a00 */
[----:B------:R-:W-:Y:S01]  /*29d0*/  FMUL.FTZ R217, R172, R217 ;  /* 0x000000d9acd97220 */ /* 0x000fe20000410000 */
[----:B------:R-:W-:Y:S01]  /*29e0*/  FMUL.FTZ R219, R166, R219 ;  /* 0x000000dba6db7220 */ /* 0x000fe20000410000 */
[----:B------:R-:W-:Y:S01]  /*29f0*/  FFMA.FTZ R177, -R177, R177, 1 ;  /* 0x3f800000b1b17423 */ /* 0x000fe200000101b1 */
[--C-:B------:R-:W-:Y:S01]  /*2a00*/  FFMA.FTZ R130, R130, UR14, -R211.reuse ;  /* 0x0000000e82827c23 */ /* 0x100fe200080108d3 */
[----:B------:R-:W-:Y:S01]  /*2a10*/  FMUL.FTZ R152, R152, R217 ;  /* 0x000000d998987220 */ /* 0x000fe20000410000 */
[----:B--2---:R-:W-:Y:S01]  /*2a20*/  FSEL R120, R179, -INF , P1 ;  /* 0xff800000b3787808 */ /* 0x004fe20000800000 */
[----:B------:R-:W-:Y:S01]  /*2a30*/  FMUL.FTZ R131, R154, R219 ;  /* 0x000000db9a837220 */ /* 0x000fe20000410000 */
[----:B------:R-:W-:Y:S01]  /*2a40*/  FMUL.FTZ R154, R174, R129 ;  /* 0x00000081ae9a7220 */ /* 0x000fe20000410000 */
[----:B------:R-:W-:Y:S01]  /*2a50*/  FSEL R129, R182, -INF , P1 ;  /* 0xff800000b6817808 */ /* 0x000fe20000800000 */
[----:B------:R-:W2:Y:S01]  /*2a60*/  MUFU.EX2 R126, R126 ;  /* 0x0000007e007e7308 */ /* 0x000ea20000000800 */
[----:B------:R-:W-:Y:S01]  /*2a70*/  FFMA.FTZ R211, R120, UR14, -R211 ;  /* 0x0000000e78d37c23 */ /* 0x000fe200080108d3 */
[--C-:B------:R-:W-:Y:S01]  /*2a80*/  FFMA.FTZ R120, R13, UR14, -R14.reuse ;  /* 0x0000000e0d787c23 */ /* 0x100fe2000801080e */
[----:B------:R-:W-:Y:S01]  /*2a90*/  FMUL.FTZ R153, R153, R154 ;  /* 0x0000009a99997220 */ /* 0x000fe20000410000 */
[----:B------:R-:W-:Y:S01]  /*2aa0*/  FFMA.FTZ R154, -R155, R155, 1 ;  /* 0x3f8000009b9a7423 */ /* 0x000fe2000001019b */
[----:B-----5:R-:W-:Y:S01]  /*2ab0*/  FMUL.FTZ R155, R167, R210 ;  /* 0x000000d2a79b7220 */ /* 0x020fe20000410000 */
[----:B------:R-:W-:Y:S01]  /*2ac0*/  FFMA.FTZ R210, R129, UR14, -R14 ;  /* 0x0000000e81d27c23 */ /* 0x000fe2000801080e */
[--C-:B-1----:R-:W-:Y:S01]  /*2ad0*/  FADD.FTZ R13, R132, -R8.reuse ;  /* 0x80000008840d7221 */ /* 0x102fe20000010000 */
[----:B------:R-:W-:Y:S01]  /*2ae0*/  FADD.FTZ R132, R134, -R8 ;  /* 0x8000000886847221 */ /* 0x000fe20000010000 */
[--C-:B------:R-:W-:Y:S01]  /*2af0*/  FADD.FTZ R133, R133, -R9.reuse ;  /* 0x8000000985857221 */ /* 0x100fe20000010000 */
[----:B------:R-:W-:Y:S01]  /*2b00*/  FADD.FTZ R217, R135, -R9 ;  /* 0x8000000987d97221 */ /* 0x000fe20000010000 */
[----:B----4-:R-:W-:Y:S01]  /*2b10*/  FMUL.FTZ R13, R178, R13 ;  /* 0x0000000db20d7220 */ /* 0x010fe20000410000 */
        /* <DEDUP_REMOVED lines=11> */
[----:B----4-:R-:W4:Y:S01]  /*2bd0*/  LDS.64 R12, [R5+0x1e2c0] ;  /* 0x01e2c000050c7984 */ /* 0x010f220000000a00 */
[----:B------:R5:W2:Y:S01]  /*2be0*/  MUFU.EX2 R10, R216 ;  /* 0x000000d8000a7308 */ /* 0x000aa20000000800 */
[----:B------:R-:W-:Y:S01]  /*2bf0*/  FMUL.FTZ R132, R124, R133 ;  /* 0x000000857c847220 */ /* 0x000fe20000410000 */
[----:B------:R-:W-:Y:S01]  /*2c00*/  FSEL R158, R227, -INF , P1 ;  /* 0xff800000e39e7808 */ /* 0x000fe20000800000 */
[----:B------:R-:W-:Y:S01]  /*2c10*/  FFMA.FTZ R156, R156, UR14, -R15 ;  /* 0x0000000e9c9c7c23 */ /* 0x000fe2000801080f */
[----:B------:R-:W-:Y:S01]  /*2c20*/  FFMA.FTZ R180, -R180, R180, 1 ;  /* 0x3f800000b4b47423 */ /* 0x000fe200000101b4 */
[----:B------:R-:W-:Y:S01]  /*2c30*/  FMUL.FTZ R135, R135, R132 ;  /* 0x0000008487877220 */ /* 0x000fe20000410000 */
[--C-:B---3--:R-:W-:Y:S01]  /*2c40*/  FADD.FTZ R133, R136, -R6.reuse ;  /* 0x8000000688857221 */ /* 0x108fe20000010000 */
[----:B------:R-:W-:Y:S01]  /*2c50*/  FADD.FTZ R6, R138, -R6 ;  /* 0x800000068a067221 */ /* 0x000fe20000010000 */
[----:B------:R-:W3:Y:S01]  /*2c60*/  MUFU.EX2 R127, R127 ;  /* 0x0000007f007f7308 */ /* 0x000ee20000000800 */
[--C-:B-----5:R-:W-:Y:S01]  /*2c70*/  FADD.FTZ R216, R137, -R7.reuse ;  /* 0x8000000789d87221 */ /* 0x120fe20000010000 */
[----:B------:R-:W-:Y:S01]  /*2c80*/  FADD.FTZ R7, R139, -R7 ;  /* 0x800000078b077221 */ /* 0x000fe20000010000 */
[----:B------:R-:W-:Y:S01]  /*2c90*/  FMUL.FTZ R132, R20, R133 ;  /* 0x0000008514847220 */ /* 0x000fe20000410000 */
[----:B------:R-:W-:Y:S01]  /*2ca0*/  FMUL.FTZ R133, R21, R6 ;  /* 0x0000000615857220 */ /* 0x000fe20000410000 */
[----:B------:R-:W-:Y:S01]  /*2cb0*/  FMUL.FTZ R157, R11, R216 ;  /* 0x000000d80b9d7220 */ /* 0x000fe20000410000 */
[----:B--2---:R-:W-:Y:S01]  /*2cc0*/  FMUL.FTZ R216, R126, R7 ;  /* 0x000000077ed87220 */ /* 0x004fe20000410000 */
[----:B------:R-:W-:Y:S01]  /*2cd0*/  FFMA.FTZ R139, -R220, R220, 1 ;  /* 0x3f800000dc8b7423 */ /* 0x000fe200000101dc */
[----:B------:R-:W2:Y:S01]  /*2ce0*/  LDS.64 R6, [R5+0x1e2e0] ;  /* 0x01e2e00005067984 */ /* 0x000ea20000000a00 */
[----:B------:R-:W5:Y:S01]  /*2cf0*/  MUFU.EX2 R14, R215 ;  /* 0x000000d7000e7308 */ /* 0x000f620000000800 */
[----:B------:R-:W-:Y:S01]  /*2d00*/  FFMA.FTZ R158, R158, UR14, -R15 ;  /* 0x0000000e9e9e7c23 */ /* 0x000fe2000801080f */
[----:B------:R-:W-:Y:S01]  /*2d10*/  FMUL.FTZ R139, R139, R216 ;  /* 0x000000d88b8b7220 */ /* 0x000fe20000410000 */
[----:B------:R-:W-:Y:S01]  /*2d20*/  FFMA.FTZ R138, -R169, R169, 1 ;  /* 0x3f800000a98a7423 */ /* 0x000fe200000101a9 */
[----:B------:R-:W-:Y:S01]  /*2d30*/  FMUL.FTZ R137, R163, R132 ;  /* 0x00000084a3897220 */ /* 0x000fe20000410000 */
[----:B------:R-:W-:Y:S01]  /*2d40*/  FMUL.FTZ R214, R10, R217 ;  /* 0x000000d90ad67220 */ /* 0x000fe20000410000 */
[----:B------:R-:W-:Y:S01]  /*2d50*/  FFMA.FTZ R182, -R182, R182, 1 ;  /* 0x3f800000b6b67423 */ /* 0x000fe200000101b6 */
[----:B------:R-:W-:Y:S01]  /*2d60*/  FMUL.FTZ R138, R138, R133 ;  /* 0x000000858a8a7220 */ /* 0x000fe20000410000 */
[----:B------:R-:W4:Y:S01]  /*2d70*/  MUFU.EX2 R128, R128 ;  /* 0x0000008000807308 */ /* 0x000f220000000800 */
        /* <DEDUP_REMOVED lines=8> */
[----:B---3--:R-:W-:Y:S01]  /*2e00*/  FMUL.FTZ R8, R127, R8 ;  /* 0x000000087f087220 */ /* 0x008fe20000410000 */
[----:B-----5:R-:W-:Y:S01]  /*2e10*/  FMUL.FTZ R143, R14, R143 ;  /* 0x0000008f0e8f7220 */ /* 0x020fe20000410000 */
[----:B------:R-:W-:Y:S01]  /*2e20*/  FFMA.FTZ R9, -R223, R223, 1 ;  /* 0x3f800000df097423 */ /* 0x000fe200000101df */
[----:B------:R-:W-:Y:S01]  /*2e30*/  FFMA.FTZ R140, -R222, R222, 1 ;  /* 0x3f800000de8c7423 */ /* 0x000fe200000101de */
[----:B------:R-:W-:Y:S01]  /*2e40*/  FFMA.FTZ R225, -R225, R225, 1 ;  /* 0x3f800000e1e17423 */ /* 0x000fe200000101e1 */
[----:B------:R-:W-:Y:S01]  /*2e50*/  FMUL.FTZ R142, R142, R143 ;  /* 0x0000008f8e8e7220 */ /* 0x000fe20000410000 */
[----:B------:R-:W-:Y:S01]  /*2e60*/  FMUL.FTZ R9, R9, R8 ;  /* 0x0000000809097220 */ /* 0x000fe20000410000 */
[----:B------:R-:W1:Y:S01]  /*2e70*/  MUFU.EX2 R125, R125 ;  /* 0x0000007d007d7308 */ /* 0x000e620000000800 */
[--C-:B----4-:R-:W-:Y:S01]  /*2e80*/  FADD.FTZ R143, R145, -R13.reuse ;  /* 0x8000000d918f7221 */ /* 0x110fe20000010000 */
        /* <DEDUP_REMOVED lines=266> */
.L_x_124:
        /* <DEDUP_REMOVED lines=46> */
.L_x_125:
        /* <DEDUP_REMOVED lines=12> */
.L_x_115:
        /* <DEDUP_REMOVED lines=66> */
[----:B--2-4-:R-:W-:Y:S05]  /*46f0*/  CALL.ABS.NOINC R2 ;  /* 0x0000000002007343 */ /* 0x014fea0003c00000 */
.L_x_127:
        /* <DEDUP_REMOVED lines=17> */
[----:B--2-4-:R-:W-:Y:S05]  /*4810*/  CALL.ABS.NOINC R2 ;  /* 0x0000000002007343 */ /* 0x014fea0003c00000 */
.L_x_128:
        /* <DEDUP_REMOVED lines=17> */
[----:B--2-4-:R-:W-:Y:S05]  /*4930*/  CALL.ABS.NOINC R2 ;  /* 0x0000000002007343 */ /* 0x014fea0003c00000 */
.L_x_129:
[----:B------:R-:W-:-:S13]  /*4940*/  LOP3.LUT P6, RZ, R228, 0x1bf, RZ, 0xc0, !PT ;  /* 0x000001bfe4ff7812 */ /* 0x000fda00078cc0ff */
[----:B------:R-:W-:Y:S05]  /*4950*/  @!P6 BRA `(.L_x_130) ;  /* 0x000000000040e947 */ /* 0x000fea0003800000 */
[----:B-1----:R-:W-:Y:S01]  /*4960*/  MOV R0, 0x0 ;  /* 0x0000000000007802 */ /* 0x002fe20000000f00 */
        /* <DEDUP_REMOVED lines=15> */
.L_x_130:
        /* <DEDUP_REMOVED lines=91> */
[----:B------:R-:W5:Y:S01]  /*5010*/  S2UR UR12, SR_CTAID.Z ;  /* 0x00000000000c79c3 */ /* 0x000f620000002700 */
        /* <DEDUP_REMOVED lines=16> */
[----:B-----5:R-:W-:Y:S01]  /*5120*/  UMOV UR44, UR12 ;  /* 0x0000000c002c7c82 */ /* 0x020fe20008000000 */
        /* <DEDUP_REMOVED lines=11> */
.L_x_132:
[----:B------:R-:W-:Y:S05]  /*51e0*/  BSYNC B0 ;  /* 0x0000000000007941 */ /* 0x000fea0003800000 */
.L_x_131:
[----:B------:R-:W-:-:S04]  /*51f0*/  DEPBAR.LE SB0, 0x0 ;  /* 0x000080000000791a */ /* 0x000fc80000000000 */
[----:B------:R-:W-:Y:S05]  /*5200*/  EXIT ;  /* 0x000000000000794d */ /* 0x000fea0003800000 */
.L_x_105:
        /* <DEDUP_REMOVED lines=13> */
[----:B------:R-:W-:Y:S01]  /*52e0*/  ULDC UR17, c[0x0][0x280] ;  /* 0x0000a00000117ab9 */ /* 0x000fe20000000800 */
[----:B------:R-:W-:Y:S01]  /*52f0*/  ULDC.64 UR10, c[0x0][0x2d8] ;  /* 0x0000b600000a7ab9 */ /* 0x000fe20000000a00 */
[----:B------:R-:W-:Y:S01]  /*5300*/  UISETP.GE.AND UP1, UPT, UR17, 0x1, UPT ;  /* 0x000000011100788c */ /* 0x000fe2000bf26270 */
[----:B------:R-:W-:Y:S01]  /*5310*/  ULDC UR15, c[0x0][0x288] ;  /* 0x0000a200000f7ab9 */ /* 0x000fe20000000800 */
[----:B------:R-:W-:Y:S01]  /*5320*/  USHF.R.S32.HI UR6, URZ, 0x1f, UR9 ;  /* 0x0000001f3f067899 */ /* 0x000fe20008011409 */
[----:B------:R-:W-:-:S03]  /*5330*/  ULDC.64 UR12, c[0x0][0x2e0] ;  /* 0x0000b800000c7ab9 */ /* 0x000fc60000000a00 */
[----:B------:R-:W-:Y:S01]  /*5340*/  PLOP3.LUT P1, PT, PT, PT, UP1, 0x80, 0x0 ;  /* 0x000000000000781c */ /* 0x000fe20003f2f018 */
[----:B------:R-:W-:Y:S01]  /*5350*/  UIMAD UR6, UR6, UR12, URZ ;  /* 0x0000000c060672a4 */ /* 0x000fe2000f8e023f */
[----:B------:R-:W-:-:S03]  /*5360*/  ELECT P0, URZ, PT ;  /* 0x00000000003f782f */ /* 0x000fc60003800000 */
[----:B------:R-:W-:Y:S02]  /*5370*/  UIMAD UR14, UR9, UR13, UR6 ;  /* 0x0000000d090e72a4 */ /* 0x000fe4000f8e0206 */
[----:B-1----:R-:W-:Y:S02]  /*5380*/  USHF.R.S32.HI UR8, URZ, 0x1f, UR16 ;  /* 0x0000001f3f087899 */ /* 0x002fe40008011410 */
[----:B------:R-:W-:Y:S02]  /*5390*/  UIMAD.WIDE.U32 UR4, UR16, UR10, URZ ;  /* 0x0000000a100472a5 */ /* 0x000fe4000f8e003f */
[----:B------:R-:W-:-:S04]  /*53a0*/  UIMAD UR7, UR8, UR10, URZ ;  /* 0x0000000a080772a4 */ /* 0x000fc8000f8e023f */
[----:B------:R-:W-:Y:S02]  /*53b0*/  UIMAD UR7, UR16, UR11, UR7 ;  /* 0x0000000b100772a4 */ /* 0x000fe4000f8e0207 */
[----:B------:R-:W-:Y:S02]  /*53c0*/  UIMAD UR11, UR9, UR15, URZ ;  /* 0x0000000f090b72a4 */ /* 0x000fe4000f8e023f */
[----:B------:R-:W-:Y:S02]  /*53d0*/  UIADD3 UR5, UR5, UR7, URZ ;  /* 0x0000000705057290 */ /* 0x000fe4000fffe03f */
[----:B------:R-:W-:Y:S02]  /*53e0*/  UIADD3 UR10, UP0, UR11, UR16, URZ ;  /* 0x000000100b0a7290 */ /* 0x000fe4000ff1e03f */
[----:B------:R-:W-:Y:S02]  /*53f0*/  UIMAD.WIDE.U32 UR6, UR9, UR12, UR4 ;  /* 0x0000000c090672a5 */ /* 0x000fe4000f8e0004 */
[----:B------:R-:W-:Y:S01]  /*5400*/  ULEA.HI.X.SX32 UR11, UR11, UR8, 0x1, UP0 ;  /* 0x000000080b0b7291 */ /* 0x000fe200080f0e3f */
[----:B------:R-:W-:Y:S11]  /*5410*/  @!P1 EXIT ;  /* 0x000000000000994d */ /* 0x000ff60003800000 */
[----:B------:R-:W1:Y:S01]  /*5420*/  S2R R3, SR_TID.X ;  /* 0x0000000000037919 */ /* 0x000e620000002100 */
[----:B------:R-:W-:Y:S01]  /*5430*/  UIADD3 UR4, UR17, 0x3f, URZ ;  /* 0x0000003f11047890 */ /* 0x000fe2000fffe03f */
[----:B------:R-:W2:Y:S01]  /*5440*/  S2UR UR27, SR_CTAID.X ;  /* 0x00000000001b79c3 */ /* 0x000ea20000002500 */
[----:B------:R-:W-:Y:S02]  /*5450*/  UISETP.GE.AND UP0, UPT, UR17, 0x41, UPT ;  /* 0x000000411100788c */ /* 0x000fe4000bf06270 */
[----:B------:R-:W-:Y:S02]  /*5460*/  USHF.R.S32.HI UR5, URZ, 0x1f, UR4 ;  /* 0x0000001f3f057899 */ /* 0x000fe40008011404 */
[----:B------:R-:W-:Y:S02]  /*5470*/  UIADD3 UR14, UR7, UR14, URZ ;  /* 0x0000000e070e7290 */ /* 0x000fe4000fffe03f */
[----:B------:R-:W-:Y:S01]  /*5480*/  ULEA.HI UR5, UR5, UR4, URZ, 0x6 ;  /* 0x0000000405057291 */ /* 0x000fe2000f8f303f */
[----:B------:R-:W-:Y:S01]  /*5490*/  PLOP3.LUT P1, PT, PT, PT, UP0, 0x80, 0x0 ;  /* 0x000000000000781c */ /* 0x000fe20003f2f008 */
[----:B------:R-:W-:Y:S01]  /*54a0*/  ULDC.64 UR28, c[0x0][0x208] ;  /* 0x00008200001c7ab9 */ /* 0x000fe20000000a00 */
[----:B------:R-:W-:Y:S01]  /*54b0*/  ULDC UR4, c[0x0][0x760] ;  /* 0x0001d80000047ab9 */ /* 0x000fe20000000800 */
[----:B------:R-:W-:-:S02]  /*54c0*/  USHF.R.S32.HI UR5, URZ, 0x6, UR5 ;  /* 0x000000063f057899 */ /* 0x000fc40008011405 */
[----:B------:R-:W-:Y:S02]  /*54d0*/  UIMAD UR15, UR15, UR4, URZ ;  /* 0x000000040f0f72a4 */ /* 0x000fe4000f8e023f */
[----:B------:R-:W-:Y:S01]  /*54e0*/  UISETP.LT.AND UP1, UPT, UR5, 0x1, UPT ;  /* 0x000000010500788c */ /* 0x000fe2000bf21270 */
[----:B------:R-:W-:-:S03]  /*54f0*/  UMOV UR4, URZ ;  /* 0x0000003f00047c82 */ /* 0x000fc60008000000 */
[----:B------:R-:W-:-:S04]  /*5500*/  USEL UR18, UR5, 0x1, !UP1 ;  /* 0x0000000105127887 */ /* 0x000fc8000c800000 */
[----:B------:R-:W-:Y:S01]  /*5510*/  ULOP3.LUT UR35, UR18, 0x1, URZ, 0xc0, !UPT ;  /* 0x0000000112237892 */ /* 0x000fe2000f8ec03f */
[----:B-1----:R-:W-:Y:S01]  /*5520*/  LOP3.LUT R0, R3, 0x1f, RZ, 0xc0, !PT ;  /* 0x0000001f03007812 */ /* 0x002fe200078ec0ff */
[----:B--2---:R-:W-:Y:S10]  /*5530*/  @!P1 BRA `(.L_x_134) ;  /* 0x0000000800ac9947 */ /* 0x004ff40003800000 */
[----:B------:R-:W-:Y:S01]  /*5540*/  ULDC.64 UR24, c[0x0][0x2c0] ;  /* 0x0000b00000187ab9 */ /* 0x000fe20000000a00 */
[----:B------:R-:W-:Y:S02]  /*5550*/  UIADD3 UR18, UR18, -UR35, URZ ;  /* 0x8000002312127290 */ /* 0x000fe4000fffe03f */
        /* <DEDUP_REMOVED lines=9> */
[----:B------:R-:W-:-:S12]  /*55f0*/  UIADD3.X UR25, URZ, UR25, URZ, UP2, !UPT ;  /* 0x000000193f197290 */ /* 0x000fd800097fe43f */
.L_x_159:
[----:B------:R-:W-:Y:S01]  /*5600*/  UIMAD UR19, UR15, UR4, URZ ;  /* 0x000000040f1372a4 */ /* 0x000fe2000f8e023f */
[----:B------:R-:W-:Y:S01]  /*5610*/  ISETP.NE.AND P1, PT, R0, RZ, PT ;  /* 0x000000ff0000720c */ /* 0x000fe20003f25270 */
[----:B------:R-:W-:Y:S01]  /*5620*/  ULDC.64 UR8, c[0x0][0x768] ;  /* 0x0001da0000087ab9 */ /* 0x000fe20000000a00 */
[----:B------:R-:W-:Y:S01]  /*5630*/  UIMAD UR12, UR5, 0x3000, URZ ;  /* 0x00003000050c78a4 */ /* 0x000fe2000f8e023f */
[----:B------:R-:W-:Y:S01]  /*5640*/  BSSY B0, `(.L_x_135) ;  /* 0x0000012000007945 */ /* 0x000fe20003800000 */
[----:B------:R-:W-:Y:S02]  /*5650*/  UIADD3 UR13, UP0, UR19, UR10, URZ ;  /* 0x0000000a130d7290 */ /* 0x000fe4000ff1e03f */
[----:B------:R-:W-:Y:S02]  /*5660*/  UIADD3 UR18, UR18, -0x2, URZ ;  /* 0xfffffffe12127890 */ /* 0x000fe4000fffe03f */
[----:B------:R-:W-:Y:S02]  /*5670*/  ULEA.HI.X.SX32 UR16, UR19, UR11, 0x1, UP0 ;  /* 0x0000000b13107291 */ /* 0x000fe400080f0e3f */
[----:B------:R-:W-:-:S02]  /*5680*/  ULEA UR17, UP0, UR13, UR8, 0x2 ;  /* 0x000000080d117291 */ /* 0x000fc4000f80103f */
[----:B------:R-:W-:Y:S01]  /*5690*/  UIMAD.WIDE UR32, UR12, 0x4, UR20 ;  /* 0x000000040c2078a5 */ /* 0x000fe2000f8e0214 */
[----:B------:R-:W-:Y:S01]  /*56a0*/  ISETP.NE.AND P2, PT, RZ, UR18, PT ;  /* 0x00000012ff007c0c */ /* 0x000fe2000bf45270 */
[----:B------:R-:W-:Y:S02]  /*56b0*/  ULEA.HI.X UR16, UR13, UR9, UR16, 0x2, UP0 ;  /* 0x000000090d107291 */ /* 0x000fe400080f1410 */
[----:B------:R-:W-:Y:S01]  /*56c0*/  UIMAD.WIDE UR30, UR12, 0x4, UR22 ;  /* 0x000000040c1e78a5 */ /* 0x000fe2000f8e0216 */
[----:B-1----:R-:W-:Y:S01]  /*56d0*/  IMAD.U32 R2, RZ, RZ, UR17 ;  /* 0x00000011ff027e24 */ /* 0x002fe2000f8e00ff */
[----:B------:R-:W-:Y:S02]  /*56e0*/  UIMAD.WIDE UR12, UR12, 0x4, UR24 ;  /* 0x000000040c0c78a5 */ /* 0x000fe4000f8e0218 */
[----:B------:R-:W-:Y:S01]  /*56f0*/  IMAD.U32 R3, RZ, RZ, UR16 ;  /* 0x00000010ff037e24 */ /* 0x000fe2000f8e00ff */
[----:B------:R-:W-:Y:S09]  /*5700*/  @P1 BRA `(.L_x_136) ;  /* 0x0000000000141947 */ /* 0x000ff20003800000 */
.L_x_137:
[----:B------:R-:W2:Y:S04]  /*5710*/  LDG.E.STRONG.GPU R4, desc[UR28][R2.64] ;  /* 0x0000001c02047981 */ /* 0x000ea8000c1ef900 */
[----:B--2---:R-:W-:Y:S01]  /*5720*/  CCTL.IVALL ;  /* 0x00000000ff00798f */ /* 0x004fe20002000000 */
[----:B------:R-:W-:Y:S05]  /*5730*/  YIELD ;  /* 0x0000000000007946 */ /* 0x000fea0003800000 */
[----:B------:R-:W-:-:S13]  /*5740*/  ISETP.NE.AND P3, PT, R4, UR27, PT ;  /* 0x0000001b04007c0c */ /* 0x000fda000bf65270 */
[----:B------:R-:W-:Y:S05]  /*5750*/  @P3 BRA `(.L_x_137) ;  /* 0xfffffffc00ec3947 */ /* 0x000fea000383ffff */
.L_x_136:
[----:B------:R-:W-:Y:S05]  /*5760*/  BSYNC B0 ;  /* 0x0000000000007941 */ /* 0x000fea0003800000 */
.L_x_135:
[----:B------:R-:W-:-:S03]  /*5770*/  UMOV UR16, 0xffffffff ;  /* 0xffffffff00107882 */ /* 0x000fc60000000000 */
[----:B------:R-:W-:Y:S05]  /*5780*/  BRA.DIV UR16, `(.L_x_138) ;  /* 0x0000003210a87947 */ /* 0x000fea000b800000 */
[----:B------:R-:W-:Y:S01]  /*5790*/  NOP ;  /* 0x0000000000007918 */ /* 0x000fe20000000000 */
.L_x_206:
[----:B------:R-:W-:Y:S05]  /*57a0*/  WARPSYNC.ALL ;  /* 0x0000000000007948 */ /* 0x000fea0003800000 */
[----:B------:R-:W-:Y:S06]  /*57b0*/  BAR.SYNC.DEFER_BLOCKING 0xd, 0xa0 ;  /* 0x0342800000007b1d */ /* 0x000fec0000010000 */
[----:B------:R-:W-:Y:S04]  /*57c0*/  BSSY B0, `(.L_x_139) ;  /* 0x0000011000007945 */ /* 0x000fe80003800000 */
[----:B------:R-:W-:Y:S05]  /*57d0*/  @!P0 BRA `(.L_x_140) ;  /* 0x00000000003c8947 */ /* 0x000fea0003800000 */
[----:B------:R-:W1:Y:S01]  /*57e0*/  S2UR UR36, SR_CgaCtaId ;  /* 0x00000000002479c3 */ /* 0x000e620000008800 */
[----:B------:R-:W-:Y:S01]  /*57f0*/  UIMAD UR26, UR4, 0x1800, URZ ;  /* 0x00001800041a78a4 */ /* 0x000fe2000f8e023f */
        /* <DEDUP_REMOVED lines=13> */
.L_x_140:
[----:B------:R-:W-:Y:S05]  /*58d0*/  BSYNC B0 ;  /* 0x0000000000007941 */ /* 0x000fea0003800000 */
.L_x_139:
        /* <DEDUP_REMOVED lines=13> */
.L_x_142:
[----:B------:R-:W-:Y:S05]  /*59b0*/  BSYNC B0 ;  /* 0x0000000000007941 */ /* 0x000fea0003800000 */
.L_x_141:
[----:B------:R-:W-:Y:S06]  /*59c0*/  BAR.ARV 0xa, 0xa0 ;  /* 0x0282800000007b1d */ /* 0x000fec0000002000 */
[----:B------:R-:W-:Y:S04]  /*59d0*/  BSSY B0, `(.L_x_143) ;  /* 0x0000003000007945 */ /* 0x000fe80003800000 */
[----:B------:R-:W-:Y:S05]  /*59e0*/  @!P0 BRA `(.L_x_144) ;  /* 0x0000000000048947 */ /* 0x000fea0003800000 */
[----:B------:R-:W-:-:S04]  /*59f0*/  DEPBAR.LE SB0, 0x0 ;  /* 0x000080000000791a */ /* 0x000fc80000000000 */
.L_x_144:
[----:B------:R-:W-:Y:S05]  /*5a00*/  BSYNC B0 ;  /* 0x0000000000007941 */ /* 0x000fea0003800000 */
.L_x_143:
[----:B------:R-:W-:Y:S06]  /*5a10*/  BAR.ARV 0xb, 0xa0 ;  /* 0x02c2800000007b1d */ /* 0x000fec0000002000 */
[----:B------:R-:W-:Y:S01]  /*5a20*/  NOP ;  /* 0x0000000000007918 */ /* 0x000fe20000000000 */
[----:B------:R-:W-:Y:S04]  /*5a30*/  BSSY B0, `(.L_x_145) ;  /* 0x0000011000007945 */ /* 0x000fe80003800000 */
[----:B------:R-:W-:Y:S05]  /*5a40*/  @P1 BRA `(.L_x_146) ;  /* 0x00000000003c1947 */ /* 0x000fea0003800000 */
[----:B------:R-:W-:Y:S01]  /*5a50*/  @!PT LDS RZ, [RZ] ;  /* 0x00000000fffff984 */ /* 0x000fe20000000800 */
[----:B------:R-:W-:Y:S01]  /*5a60*/  @!PT LDS RZ, [RZ] ;  /* 0x00000000fffff984 */ /* 0x000fe20000000800 */
[----:B------:R-:W-:Y:S01]  /*5a70*/  @!PT LDS RZ, [RZ] ;  /* 0x00000000fffff984 */ /* 0x000fe20000000800 */
[----:B------:R-:W-:Y:S01]  /*5a80*/  @!PT LDS RZ, [RZ] ;  /* 0x00000000fffff984 */ /* 0x000fe20000000800 */
[----:B------:R1:W-:Y:S06]  /*5a90*/  MEMBAR.ALL.CTA ;  /* 0x0000000000007992 */ /* 0x0003ec0000008000 */
[----:B-1----:R-:W-:Y:S06]  /*5aa0*/  MEMBAR.ALL.GPU ;  /* 0x0000000000007992 */ /* 0x002fec000000a000 */
[----:B------:R-:W-:-:S00]  /*5ab0*/  ERRBAR ;  /* 0x00000000000079ab */ /* 0x000fc00000000000 */
[----:B------:R-:W-:Y:S06]  /*5ac0*/  CGAERRBAR ;  /* 0x00000000000075ab */ /* 0x000fec0000000000 */
[----:B012345:R-:W-:Y:S01]  /*5ad0*/  CCTL.IVALL ;  /* 0x00000000ff00798f */ /* 0x03ffe20002000000 */
[----:B------:R-:W1:Y:S01]  /*5ae0*/  S2R R4, SR_LANEID ;  /* 0x0000000000047919 */ /* 0x000e620000000000 */
[----:B------:R-:W-:Y:S02]  /*5af0*/  VOTEU.ANY UR16, UPT, PT ;  /* 0x0000000000107886 */ /* 0x000fe400038e0100 */
[----:B------:R-:W-:-:S02]  /*5b00*/  UFLO.U32 UR17, UR16 ;  /* 0x00000010001172bd */ /* 0x000fc400080e0000 */
[----:B------:R-:W2:Y:S04]  /*5b10*/  POPC R5, UR16 ;  /* 0x0000001000057d09 */ /* 0x000ea80008000000 */
[----:B-1----:R-:W-:-:S13]  /*5b20*/  ISETP.EQ.U32.AND P3, PT, R4, UR17, PT ;  /* 0x0000001104007c0c */ /* 0x002fda000bf62070 */
[----:B--2---:R1:W-:Y:S02]  /*5b30*/  @P3 REDG.E.ADD.S32.STRONG.GPU desc[UR28][R2.64], R5 ;  /* 0x000000050200398e */ /* 0x0043e4000c10e39c */
.L_x_146:
[----:B------:R-:W-:Y:S05]  /*5b40*/  BSYNC B0 ;  /* 0x0000000000007941 */ /* 0x000fea0003800000 */
.L_x_145:
[----:B------:R-:W-:Y:S01]  /*5b50*/  UIADD3 UR19, UR15, UR19, URZ ;  /* 0x000000130f137290 */ /* 0x000fe2000fffe03f */
[----:B------:R-:W-:Y:S03]  /*5b60*/  BSSY B0, `(.L_x_147) ;  /* 0x000000d000007945 */ /* 0x000fe60003800000 */
[----:B------:R-:W-:-:S04]  /*5b70*/  UIADD3 UR16, UP0, UR19, UR10, URZ ;  /* 0x0000000a13107290 */ /* 0x000fc8000ff1e03f */
[----:B------:R-:W-:Y:S02]  /*5b80*/  ULEA.HI.X.SX32 UR19, UR19, UR11, 0x1, UP0 ;  /* 0x0000000b13137291 */ /* 0x000fe400080f0e3f */
[----:B------:R-:W-:-:S04]  /*5b90*/  ULEA UR8, UP0, UR16, UR8, 0x2 ;  /* 0x0000000810087291 */ /* 0x000fc8000f80103f */
[----:B------:R-:W-:Y:S02]  /*5ba0*/  ULEA.HI.X UR19, UR16, UR9, UR19, 0x2, UP0 ;  /* 0x0000000910137291 */ /* 0x000fe400080f1413 */
[----:B-1----:R-:W-:-:S04]  /*5bb0*/  MOV R2, UR8 ;  /* 0x0000000800027c02 */ /* 0x002fc80008000f00 */
[----:B------:R-:W-:Y:S01]  /*5bc0*/  IMAD.U32 R3, RZ, RZ, UR19 ;  /* 0x00000013ff037e24 */ /* 0x000fe2000f8e00ff */
[----:B------:R-:W-:Y:S06]  /*5bd0*/  @P1 BRA `(.L_x_148) ;  /* 0x0000000000141947 */ /* 0x000fec0003800000 */
.L_x_149:
[----:B------:R-:W2:Y:S04]  /*5be0*/  LDG.E.STRONG.GPU R4, desc[UR28][R2.64] ;  /* 0x0000001c02047981 */ /* 0x000ea8000c1ef900 */
[----:B--2---:R-:W-:Y:S01]  /*5bf0*/  CCTL.IVALL ;  /* 0x00000000ff00798f */ /* 0x004fe20002000000 */
[----:B------:R-:W-:Y:S05]  /*5c00*/  YIELD ;  /* 0x0000000000007946 */ /* 0x000fea0003800000 */
[----:B------:R-:W-:-:S13]  /*5c10*/  ISETP.NE.AND P3, PT, R4, UR27, PT ;  /* 0x0000001b04007c0c */ /* 0x000fda000bf65270 */
[----:B------:R-:W-:Y:S05]  /*5c20*/  @P3 BRA `(.L_x_149) ;  /* 0xfffffffc00ec3947 */ /* 0x000fea000383ffff */
.L_x_148:
[----:B------:R-:W-:Y:S05]  /*5c30*/  BSYNC B0 ;  /* 0x0000000000007941 */ /* 0x000fea0003800000 */
.L_x_147:
[----:B------:R-:W-:-:S03]  /*5c40*/  UMOV UR8, 0xffffffff ;  /* 0xffffffff00087882 */ /* 0x000fc60000000000 */
[----:B------:R-:W-:Y:S05]  /*5c50*/  BRA.DIV UR8, `(.L_x_150) ;  /* 0x0000002e08907947 */ /* 0x000fea000b800000 */
[----:B------:R-:W-:Y:S01]  /*5c60*/  NOP ;  /* 0x0000000000007918 */ /* 0x000fe20000000000 */
.L_x_209:
[----:B------:R-:W-:Y:S05]  /*5c70*/  WARPSYNC.ALL ;  /* 0x0000000000007948 */ /* 0x000fea0003800000 */
        /* <DEDUP_REMOVED lines=12> */
.L_x_152:
[----:B------:R-:W-:Y:S05]  /*5d40*/  BSYNC B0 ;  /* 0x0000000000007941 */ /* 0x000fea0003800000 */
.L_x_151:
        /* <DEDUP_REMOVED lines=13> */
.L_x_154:
[----:B------:R-:W-:Y:S05]  /*5e20*/  BSYNC B0 ;  /* 0x0000000000007941 */ /* 0x000fea0003800000 */
.L_x_153:
[----:B------:R-:W-:Y:S06]  /*5e30*/  BAR.ARV 0xa, 0xa0 ;  /* 0x0282800000007b1d */ /* 0x000fec0000002000 */
[----:B------:R-:W-:Y:S04]  /*5e40*/  BSSY B0, `(.L_x_155) ;  /* 0x0000003000007945 */ /* 0x000fe80003800000 */
[----:B------:R-:W-:Y:S05]  /*5e50*/  @!P0 BRA `(.L_x_156) ;  /* 0x0000000000048947 */ /* 0x000fea0003800000 */
[----:B------:R-:W-:-:S04]  /*5e60*/  DEPBAR.LE SB0, 0x0 ;  /* 0x000080000000791a */ /* 0x000fc80000000000 */
.L_x_156:
[----:B------:R-:W-:Y:S05]  /*5e70*/  BSYNC B0 ;  /* 0x0000000000007941 */ /* 0x000fea0003800000 */
.L_x_155:
[----:B------:R-:W-:Y:S06]  /*5e80*/  BAR.ARV 0xb, 0xa0 ;  /* 0x02c2800000007b1d */ /* 0x000fec0000002000 */
[----:B------:R-:W-:Y:S01]  /*5e90*/  NOP ;  /* 0x0000000000007918 */ /* 0x000fe20000000000 */
[----:B------:R-:W-:Y:S04]  /*5ea0*/  BSSY B0, `(.L_x_157) ;  /* 0x0000011000007945 */ /* 0x000fe80003800000 */
[----:B------:R-:W-:Y:S05]  /*5eb0*/  @P1 BRA `(.L_x_158) ;  /* 0x00000000003c1947 */ /* 0x000fea0003800000 */
[----:B------:R-:W1:Y:S01]  /*5ec0*/  S2R R4, SR_LANEID ;  /* 0x0000000000047919 */ /* 0x000e620000000000 */
[----:B------:R-:W-:Y:S01]  /*5ed0*/  @!PT LDS RZ, [RZ] ;  /* 0x00000000fffff984 */ /* 0x000fe20000000800 */
[----:B------:R-:W-:Y:S01]  /*5ee0*/  @!PT LDS RZ, [RZ] ;  /* 0x00000000fffff984 */ /* 0x000fe20000000800 */
[----:B------:R-:W-:Y:S01]  /*5ef0*/  @!PT LDS RZ, [RZ] ;  /* 0x00000000fffff984 */ /* 0x000fe20000000800 */
[----:B------:R-:W-:Y:S01]  /*5f00*/  @!PT LDS RZ, [RZ] ;  /* 0x00000000fffff984 */ /* 0x000fe20000000800 */
[----:B------:R2:W-:Y:S06]  /*5f10*/  MEMBAR.ALL.CTA ;  /* 0x0000000000007992 */ /* 0x0005ec0000008000 */
[----:B--2---:R-:W-:Y:S06]  /*5f20*/  MEMBAR.ALL.GPU ;  /* 0x0000000000007992 */ /* 0x004fec000000a000 */
[----:B------:R-:W-:-:S00]  /*5f30*/  ERRBAR ;  /* 0x00000000000079ab */ /* 0x000fc00000000000 */
[----:B------:R-:W-:Y:S06]  /*5f40*/  CGAERRBAR ;  /* 0x00000000000075ab */ /* 0x000fec0000000000 */
[----:B012345:R-:W-:Y:S01]  /*5f50*/  CCTL.IVALL ;  /* 0x00000000ff00798f */ /* 0x03ffe20002000000 */
[----:B------:R-:W-:Y:S02]  /*5f60*/  VOTEU.ANY UR8, UPT, PT ;  /* 0x0000000000087886 */ /* 0x000fe400038e0100 */
[----:B------:R-:W-:Y:S02]  /*5f70*/  UFLO.U32 UR9, UR8 ;  /* 0x00000008000972bd */ /* 0x000fe400080e0000 */
[----:B------:R-:W2:Y:S04]  /*5f80*/  POPC R5, UR8 ;  /* 0x0000000800057d09 */ /* 0x000ea80008000000 */
[----:B-1----:R-:W-:-:S13]  /*5f90*/  ISETP.EQ.U32.AND P1, PT, R4, UR9, PT ;  /* 0x0000000904007c0c */ /* 0x002fda000bf22070 */
[----:B--2---:R1:W-:Y:S02]  /*5fa0*/  @P1 REDG.E.ADD.S32.STRONG.GPU desc[UR28][R2.64], R5 ;  /* 0x000000050200198e */ /* 0x0043e4000c10e39c */
.L_x_158:
[----:B------:R-:W-:Y:S05]  /*5fb0*/  BSYNC B0 ;  /* 0x0000000000007941 */ /* 0x000fea0003800000 */
.L_x_157:
[----:B------:R-:W-:Y:S02]  /*5fc0*/  UIADD3 UR4, UR4, 0x2, URZ ;  /* 0x0000000204047890 */ /* 0x000fe4000fffe03f */
[----:B------:R-:W-:Y:S01]  /*5fd0*/  UIADD3 UR5, UR5, 0x1, URZ ;  /* 0x0000000105057890 */ /* 0x000fe2000fffe03f */
[----:B------:R-:W-:Y:S11]  /*5fe0*/  @P2 BRA `(.L_x_159) ;  /* 0xfffffff400842947 */ /* 0x000ff6000383ffff */
.L_x_134:
[----:B------:R-:W-:-:S13]  /*5ff0*/  ISETP.NE.AND P1, PT, RZ, UR35, PT ;  /* 0x00000023ff007c0c */ /* 0x000fda000bf25270 */
[----:B------:R-:W-:Y:S05]  /*6000*/  @!P1 EXIT ;  /* 0x000000000000994d */ /* 0x000fea0003800000 */
[----:B------:R-:W-:Y:S01]  /*6010*/  UIMAD UR5, UR15, UR4, URZ ;  /* 0x000000040f0572a4 */ /* 0x000fe2000f8e023f */
[----:B------:R-:W-:Y:S01]  /*6020*/  ISETP.NE.AND P1, PT, R0, RZ, PT ;  /* 0x000000ff0000720c */ /* 0x000fe20003f25270 */
[----:B------:R-:W-:Y:S01]  /*6030*/  ULDC.64 UR12, c[0x0][0x768] ;  /* 0x0001da00000c7ab9 */ /* 0x000fe20000000a00 */
[----:B------:R-:W-:Y:S01]  /*6040*/  BSSY B0, `(.L_x_160) ;  /* 0x000000d000007945 */ /* 0x000fe20003800000 */
[----:B------:R-:W-:-:S04]  /*6050*/  UIADD3 UR8, UP0, UR5, UR10, URZ ;  /* 0x0000000a05087290 */ /* 0x000fc8000ff1e03f */
[----:B------:R-:W-:Y:S02]  /*6060*/  ULEA.HI.X.SX32 UR5, UR5, UR11, 0x1, UP0 ;  /* 0x0000000b05057291 */ /* 0x000fe400080f0e3f */
[----:B------:R-:W-:-:S04]  /*6070*/  ULEA UR9, UP0, UR8, UR12, 0x2 ;  /* 0x0000000c08097291 */ /* 0x000fc8000f80103f */
[----:B------:R-:W-:Y:S02]  /*6080*/  ULEA.HI.X UR5, UR8, UR13, UR5, 0x2, UP0 ;  /* 0x0000000d08057291 */ /* 0x000fe400080f1405 */
[----:B-1----:R-:W-:-:S04]  /*6090*/  IMAD.U32 R2, RZ, RZ, UR9 ;  /* 0x00000009ff027e24 */ /* 0x002fc8000f8e00ff */
[----:B------:R-:W-:Y:S01]  /*60a0*/  IMAD.U32 R3, RZ, RZ, UR5 ;  /* 0x00000005ff037e24 */ /* 0x000fe2000f8e00ff */
[----:B------:R-:W-:Y:S06]  /*60b0*/  @P1 BRA `(.L_x_161) ;  /* 0x0000000000141947 */ /* 0x000fec0003800000 */
.L_x_162:
[----:B------:R-:W2:Y:S04]  /*60c0*/  LDG.E.STRONG.GPU R0, desc[UR28][R2.64] ;  /* 0x0000001c02007981 */ /* 0x000ea8000c1ef900 */
[----:B--2---:R-:W-:Y:S01]  /*60d0*/  CCTL.IVALL ;  /* 0x00000000ff00798f */ /* 0x004fe20002000000 */
[----:B------:R-:W-:Y:S05]  /*60e0*/  YIELD ;  /* 0x0000000000007946 */ /* 0x000fea0003800000 */
[----:B------:R-:W-:-:S13]  /*60f0*/  ISETP.NE.AND P2, PT, R0, UR27, PT ;  /* 0x0000001b00007c0c */ /* 0x000fda000bf45270 */
[----:B------:R-:W-:Y:S05]  /*6100*/  @P2 BRA `(.L_x_162) ;  /* 0xfffffffc00ec2947 */ /* 0x000fea000383ffff */
.L_x_161:
[----:B------:R-:W-:Y:S05]  /*6110*/  BSYNC B0 ;  /* 0x0000000000007941 */ /* 0x000fea0003800000 */
.L_x_160:
[----:B------:R-:W-:-:S03]  /*6120*/  UMOV UR5, 0xffffffff ;  /* 0xffffffff00057882 */ /* 0x000fc60000000000 */
[----:B------:R-:W-:Y:S05]  /*6130*/  BRA.DIV UR5, `(.L_x_163) ;  /* 0x0000002a05747947 */ /* 0x000fea000b800000 */
[----:B------:R-:W-:Y:S01]  /*6140*/  NOP ;  /* 0x0000000000007918 */ /* 0x000fe20000000000 */
.L_x_212:
[----:B------:R-:W-:Y:S01]  /*6150*/  IMAD.U32 R6, RZ, RZ, UR4 ;  /* 0x00000004ff067e24 */ /* 0x000fe2000f8e00ff */
[----:B------:R-:W-:Y:S05]  /*6160*/  WARPSYNC.ALL ;  /* 0x0000000000007948 */ /* 0x000fea0003800000 */
[----:B------:R-:W-:Y:S01]  /*6170*/  BAR.SYNC.DEFER_BLOCKING 0xd, 0xa0 ;  /* 0x0342800000007b1d */ /* 0x000fe20000010000 */
[----:B------:R-:W-:-:S05]  /*6180*/  IMAD R6, R6, 0x1800, RZ ;  /* 0x0000180006067824 */ /* 0x000fca00078e02ff */
[----:B------:R-:W-:Y:S04]  /*6190*/  BSSY B0, `(.L_x_164) ;  /* 0x0000012000007945 */ /* 0x000fe80003800000 */
[----:B------:R-:W-:Y:S05]  /*61a0*/  @!P0 BRA `(.L_x_165) ;  /* 0x0000000000408947 */ /* 0x000fea0003800000 */
[----:B------:R-:W1:Y:S01]  /*61b0*/  LDC.64 R8, c[0x0][0x2c0] ;  /* 0x0000b000ff087b82 */ /* 0x000e620000000a00 */
[C---:B------:R-:W-:Y:S01]  /*61c0*/  IADD3 R4, P2, R6.reuse, UR6, RZ ;  /* 0x0000000606047c10 */ /* 0x040fe2000ff5e0ff */
[----:B------:R-:W-:Y:S01]  /*61d0*/  UMOV UR5, 0x400 ;  /* 0x0000040000057882 */ /* 0x000fe20000000000 */
[----:B------:R-:W-:Y:S01]  /*61e0*/  UMOV UR16, 0x0 ;  /* 0x0000000000107882 */ /* 0x000fe20000000000 */
[----:B------:R-:W-:Y:S01]  /*61f0*/  UMOV UR17, 0x14f00000 ;  /* 0x14f0000000117882 */ /* 0x000fe20000000000 */
[----:B------:R-:W-:-:S03]  /*6200*/  LEA.HI.X.SX32 R5, R6, UR14, 0x1, P2 ;  /* 0x0000000e06057c11 */ /* 0x000fc600090f0eff */
[----:B------:R-:W2:Y:S01]  /*6210*/  S2UR UR8, SR_CgaCtaId ;  /* 0x00000000000879c3 */ /* 0x000ea20000008800 */
[----:B-1----:R-:W-:-:S04]  /*6220*/  LEA R0, P3, R4, R8, 0x2 ;  /* 0x0000000804007211 */ /* 0x002fc800078610ff */
[----:B------:R-:W-:Y:S02]  /*6230*/  LEA.HI.X R4, R4, R9, R5, 0x2, P3 ;  /* 0x0000000904047211 */ /* 0x000fe400018f1405 */
[----:B------:R-:W-:Y:S02]  /*6240*/  R2UR UR12, R0 ;  /* 0x00000000000c72ca */ /* 0x000fe400000e0000 */
[----:B------:R-:W-:Y:S01]  /*6250*/  R2UR UR13, R4 ;  /* 0x00000000040d72ca */ /* 0x000fe200000e0000 */
[----:B--2---:R-:W-:-:S03]  /*6260*/  ULEA UR5, UR8, UR5, 0x18 ;  /* 0x0000000508057291 */ /* 0x004fc6000f8ec03f */
[----:B------:R-:W-:Y:S01]  /*6270*/  UMOV UR8, 0x300 ;  /* 0x0000030000087882 */ /* 0x000fe20000000000 */
[----:B------:R-:W-:-:S09]  /*6280*/  UIADD3 UR5, UR5, 0xc000, URZ ;  /* 0x0000c00005057890 */ /* 0x000fd2000fffe03f */
[----:B------:R1:W-:Y:S02]  /*6290*/  UBLKRED.G.S.ADD.F32.RN [UR12], [UR5], UR8, desc[UR16] ;  /* 0x0000100c050073bb */ /* 0x0003e400080a1408 */
[----:B-1----:R0:W-:Y:S02]  /*62a0*/  UTMACMDFLUSH ;  /* 0x00000000000079b7 */ /* 0x0021e40000000000 */
.L_x_165:
[----:B------:R-:W-:Y:S05]  /*62b0*/  BSYNC B0 ;  /* 0x0000000000007941 */ /* 0x000fea0003800000 */
.L_x_164:
[----:B------:R-:W-:Y:S06]  /*62c0*/  BAR.SYNC.DEFER_BLOCKING 0xe, 0xa0 ;  /* 0x0382800000007b1d */ /* 0x000fec0000010000 */
[----:B------:R-:W-:Y:S04]  /*62d0*/  BSSY B0, `(.L_x_166) ;  /* 0x0000013000007945 */ /* 0x000fe80003800000 */
[----:B------:R-:W-:Y:S05]  /*62e0*/  @!P0 BRA `(.L_x_167) ;  /* 0x0000000000448947 */ /* 0x000fea0003800000 */
[----:B------:R-:W1:Y:S01]  /*62f0*/  S2UR UR13, SR_CgaCtaId ;  /* 0x00000000000d79c3 */ /* 0x000e620000008800 */
[----:B------:R-:W-:Y:S01]  /*6300*/  R2UR UR5, R6 ;  /* 0x00000000060572ca */ /* 0x000fe200000e0000 */
[----:B------:R-:W-:Y:S01]  /*6310*/  UMOV UR12, 0x400 ;  /* 0x00000400000c7882 */ /* 0x000fe20000000000 */
[----:B------:R-:W-:Y:S01]  /*6320*/  ULDC.64 UR8, c[0x0][0x2c0] ;  /* 0x0000b00000087ab9 */ /* 0x000fe20000000a00 */
[----:B------:R-:W-:-:S10]  /*6330*/  UMOV UR17, 0x14f00000 ;  /* 0x14f0000000117882 */ /* 0x000fd40000000000 */
[----:B------:R-:W-:-:S04]  /*6340*/  UIADD3 UR5, UR5, 0xc00, URZ ;  /* 0x00000c0005057890 */ /* 0x000fc8000fffe03f */
[----:B------:R-:W-:-:S04]  /*6350*/  UIADD3 UR16, UP0, UR5, UR6, URZ ;  /* 0x0000000605107290 */ /* 0x000fc8000ff1e03f */
[----:B------:R-:W-:Y:S02]  /*6360*/  ULEA.HI.X.SX32 UR5, UR5, UR14, 0x1, UP0 ;  /* 0x0000000e05057291 */ /* 0x000fe400080f0e3f */
[----:B-1----:R-:W-:Y:S02]  /*6370*/  ULEA UR12, UR13, UR12, 0x18 ;  /* 0x0000000c0d0c7291 */ /* 0x002fe4000f8ec03f */
[----:B------:R-:W-:Y:S02]  /*6380*/  ULEA UR8, UP0, UR16, UR8, 0x2 ;  /* 0x0000000810087291 */ /* 0x000fe4000f80103f */
[----:B------:R-:W-:Y:S02]  /*6390*/  UIADD3 UR12, UR12, 0xf000, URZ ;  /* 0x0000f0000c0c7890 */ /* 0x000fe4000fffe03f */
[----:B------:R-:W-:-:S03]  /*63a0*/  ULEA.HI.X UR9, UR16, UR9, UR5, 0x2, UP0 ;  /* 0x0000000910097291 */ /* 0x000fc600080f1405 */
[----:B------:R-:W-:Y:S01]  /*63b0*/  UMOV UR5, 0x300 ;  /* 0x0000030000057882 */ /* 0x000fe20000000000 */
[----:B------:R-:W-:-:S05]  /*63c0*/  UMOV UR16, 0x0 ;  /* 0x0000000000107882 */ /* 0x000fca0000000000 */
[----:B------:R1:W-:Y:S01]  /*63d0*/  UBLKRED.G.S.ADD.F32.RN [UR8], [UR12], UR5, desc[UR16] ;  /* 0x000010080c0073bb */ /* 0x0003e200080a1405 */
[----:B------:R0:W-:Y:S01]  /*63e0*/  UTMACMDFLUSH ;  /* 0x00000000000079b7 */ /* 0x0001e20000000000 */
[----:B-1----:R-:W-:-:S04]  /*63f0*/  DEPBAR.LE SB0, 0x1 ;  /* 0x000080400000791a */ /* 0x002fc80000000000 */
.L_x_167:
[----:B------:R-:W-:Y:S05]  /*6400*/  BSYNC B0 ;  /* 0x0000000000007941 */ /* 0x000fea0003800000 */
.L_x_166:
[----:B------:R-:W-:Y:S06]  /*6410*/  BAR.ARV 0xa, 0xa0 ;  /* 0x0282800000007b1d */ /* 0x000fec0000002000 */
[----:B------:R-:W-:Y:S04]  /*6420*/  BSSY B0, `(.L_x_168) ;  /* 0x0000003000007945 */ /* 0x000fe80003800000 */
[----:B------:R-:W-:Y:S05]  /*6430*/  @!P0 BRA `(.L_x_169) ;  /* 0x0000000000048947 */ /* 0x000fea0003800000 */
[----:B------:R-:W-:-:S04]  /*6440*/  DEPBAR.LE SB0, 0x0 ;  /* 0x000080000000791a */ /* 0x000fc80000000000 */
.L_x_169:
[----:B------:R-:W-:Y:S05]  /*6450*/  BSYNC B0 ;  /* 0x0000000000007941 */ /* 0x000fea0003800000 */
.L_x_168:
        /* <DEDUP_REMOVED lines=19> */
.L_x_171:
[----:B------:R-:W-:Y:S05]  /*6590*/  BSYNC B0 ;  /* 0x0000000000007941 */ /* 0x000fea0003800000 */
.L_x_170:
[----:B------:R-:W-:Y:S05]  /*65a0*/  EXIT ;  /* 0x000000000000794d */ /* 0x000fea0003800000 */
.L_x_133:
        /* <DEDUP_REMOVED lines=48> */
.L_x_213:
[----:B------:R-:W2:Y:S01]  /*68b0*/  S2R R4, SR_TID.X ;  /* 0x0000000000047919 */ /* 0x000ea20000002100 */
[----:B------:R-:W-:Y:S02]  /*68c0*/  IMAD.U32 R8, RZ, RZ, UR7 ;  /* 0x00000007ff087e24 */ /* 0x000fe4000f8e00ff */
[----:B------:R-:W-:Y:S02]  /*68d0*/  IMAD.SHL.U32 R2, R2, 0x80, RZ ;  /* 0x0000008002027824 */ /* 0x000fe400078e00ff */
[----:B------:R-:W-:Y:S02]  /*68e0*/  VIADD R8, R8, UR4 ;  /* 0x0000000408087c36 */ /* 0x000fe40008000000 */
[----:B------:R-:W-:Y:S01]  /*68f0*/  IMAD.MOV.U32 R9, RZ, RZ, 0x1 ;  /* 0x00000001ff097424 */ /* 0x000fe200078e00ff */
[----:B--2---:R-:W-:-:S04]  /*6900*/  LOP3.LUT R4, R4, 0x7f, RZ, 0xc0, !PT ;  /* 0x0000007f04047812 */ /* 0x004fc800078ec0ff */
[----:B------:R-:W-:-:S13]  /*6910*/  ISETP.NE.AND P0, PT, R4, RZ, PT ;  /* 0x000000ff0400720c */ /* 0x000fda0003f05270 */
[----:B------:R-:W-:Y:S05]  /*6920*/  @P0 BRA `(.L_x_175) ;  /* 0x0000000000180947 */ /* 0x000fea0003800000 */
[----:B------:R-:W2:Y:S01]  /*6930*/  S2R R4, SR_TID.X ;  /* 0x0000000000047919 */ /* 0x000ea20000002100 */
[----:B-1----:R-:W-:-:S04]  /*6940*/  MOV R3, 0x3100 ;  /* 0x0000310000037802 */ /* 0x002fc80000000f00 */
[----:B------:R3:W-:Y:S01]  /*6950*/  SYNCS.ARRIVE.TRANS64 RZ, [R0+URZ+0x26810], R3 ;  /* 0x0268100300ff79a7 */ /* 0x0007e2000800003f */
[----:B--2---:R-:W-:-:S13]  /*6960*/  LOP3.LUT P1, RZ, R4, 0x1f, RZ, 0xc0, !PT ;  /* 0x0000001f04ff7812 */ /* 0x004fda000782c0ff */
[----:B---3--:R-:W-:Y:S05]  /*6970*/  @!P1 BRA `(.L_x_175) ;  /* 0x0000000000049947 */ /* 0x008fea0003800000 */
[----:B------:R-:W-:Y:S01]  /*6980*/  BPT.TRAP 0x1 ;  /* 0x000000040000795c */ /* 0x000fe20000300000 */
.L_x_175:
        /* <DEDUP_REMOVED lines=95> */
[----:B------:R-:W-:Y:S01]  /*6f80*/  R2UR UR21, R12 ;  /* 0x000000000c1572ca */ /* 0x000fe200000e0000 */
[----:B------:R-:W-:Y:S01]  /*6f90*/  IMAD.MOV.U32 R12, RZ, RZ, RZ ;  /* 0x000000ffff0c7224 */ /* 0x000fe200078e00ff */
[----:B---3--:R-:W-:Y:S02]  /*6fa0*/  UIADD3 UR48, UR8, 0x3000, URZ ;  /* 0x0000300008307890 */ /* 0x008fe4000fffe03f */
[----:B------:R-:W-:Y:S01]  /*6fb0*/  UIADD3 UR8, UR8, 0xa000, URZ ;  /* 0x0000a00008087890 */ /* 0x000fe2000fffe03f */
[----:B------:R-:W-:-:S08]  /*6fc0*/  UMOV UR50, 0x30 ;  /* 0x0000003000327882 */ /* 0x000fd00000000000 */
        /* <DEDUP_REMOVED lines=14> */
[----:B------:R-:W-:Y:S01]  /*70b0*/  IMAD.MOV.U32 R12, RZ, RZ, RZ ;  /* 0x000000ffff0c7224 */ /* 0x000fe200078e00ff */
[----:B------:R-:W-:Y:S02]  /*70c0*/  MOV R16, RZ ;  /* 0x000000ff00107202 */ /* 0x000fe40000000f00 */
        /* <DEDUP_REMOVED lines=11> */
.L_x_186:
[----:B------:R-:W-:-:S04]  /*7180*/  SHF.L.U32 R20, R9, 0x1f, RZ ;  /* 0x0000001f09147819 */ /* 0x000fc800000006ff */
[----:B-1----:R-:W1:Y:S02]  /*7190*/  SYNCS.PHASECHK.TRANS64.TRYWAIT P1, [R0+URZ+0x26840], R20 ;  /* 0x02684014000075a7 */ /* 0x002e64000802017f */
[----:B-123--:R-:W-:Y:S05]  /*71a0*/  @!P1 BRA `(.L_x_178) ;  /* 0x0000001800889947 */ /* 0x00efea0003800000 */
.L_x_214:
[----:B------:R-:W-:Y:S05]  /*71b0*/  @P0 BRA `(.L_x_179) ;  /* 0x0000000000140947 */ /* 0x000fea0003800000 */
[----:B------:R-:W-:Y:S01]  /*71c0*/  ISETP.NE.AND P1, PT, R13, RZ, PT ;  /* 0x000000ff0d00720c */ /* 0x000fe20003f25270 */
[----:B------:R-:W-:-:S04]  /*71d0*/  IMAD.MOV.U32 R3, RZ, RZ, 0x3100 ;  /* 0x00003100ff037424 */ /* 0x000fc800078e00ff */
[----:B------:R2:W-:Y:S08]  /*71e0*/  SYNCS.ARRIVE.TRANS64 RZ, [R0+URZ+0x26830], R3 ;  /* 0x0268300300ff79a7 */ /* 0x0005f0000800003f */
[----:B------:R-:W-:Y:S05]  /*71f0*/  @!P1 BRA `(.L_x_179) ;  /* 0x0000000000049947 */ /* 0x000fea0003800000 */
[----:B------:R-:W-:Y:S01]  /*7200*/  BPT.TRAP 0x1 ;  /* 0x000000040000795c */ /* 0x000fe20000300000 */
.L_x_179:
[----:B------:R-:W2:Y:S01]  /*7210*/  LDC.64 R14, c[0x0][0x728] ;  /* 0x0001ca00ff0e7b82 */ /* 0x000ea20000000a00 */
[----:B------:R-:W-:Y:S01]  /*7220*/  IMAD.SHL.U32 R19, R16, 0x40, RZ ;  /* 0x0000004010137824 */ /* 0x000fe200078e00ff */
[----:B------:R-:W-:Y:S01]  /*7230*/  R2UR UR22, R0 ;  /* 0x00000000001672ca */ /* 0x000fe200000e0000 */
[----:B------:R-:W-:Y:S01]  /*7240*/  IMAD.MOV.U32 R10, RZ, RZ, R6 ;  /* 0x000000ffff0a7224 */ /* 0x000fe200078e0006 */
[----:B------:R-:W-:Y:S01]  /*7250*/  UMOV UR10, 0x0 ;  /* 0x00000000000a7882 */ /* 0x000fe20000000000 */
[----:B------:R-:W-:Y:S01]  /*7260*/  IMAD.MOV.U32 R11, RZ, RZ, R7 ;  /* 0x000000ffff0b7224 */ /* 0x000fe200078e0007 */
[C---:B------:R-:W-:Y:S01]  /*7270*/  IADD3 R2, P1, R19.reuse, UR6, RZ ;  /* 0x0000000613027c10 */ /* 0x040fe2000ff3e0ff */
[----:B------:R-:W-:Y:S01]  /*7280*/  UMOV UR11, 0x14f00000 ;  /* 0x14f00000000b7882 */ /* 0x000fe20000000000 */
[----:B------:R-:W-:Y:S01]  /*7290*/  R2UR UR19, R19 ;  /* 0x00000000131372ca */ /* 0x000fe200000e0000 */
[----:B------:R-:W-:Y:S01]  /*72a0*/  UMOV UR18, URZ ;  /* 0x0000003f00127c82 */ /* 0x000fe20008000000 */
[----:B------:R-:W-:Y:S01]  /*72b0*/  UMOV UR34, 0x20 ;  /* 0x0000002000227882 */ /* 0x000fe20000000000 */
[----:B------:R-:W-:Y:S01]  /*72c0*/  UMOV UR36, UR20 ;  /* 0x0000001400247c82 */ /* 0x000fe20008000000 */
[----:B------:R-:W-:Y:S01]  /*72d0*/  UMOV UR37, UR21 ;  /* 0x0000001500257c82 */ /* 0x000fe20008000000 */
[----:B------:R-:W-:Y:S01]  /*72e0*/  UMOV UR26, 0x40 ;  /* 0x00000040001a7882 */ /* 0x000fe20000000000 */
[----:B------:R-:W-:Y:S01]  /*72f0*/  UMOV UR28, UR20 ;  /* 0x00000014001c7c82 */ /* 0x000fe20008000000 */
[----:B------:R-:W-:-:S02]  /*7300*/  UIADD3 UR17, UR22, 0x26830, URZ ;  /* 0x0002683016117890 */ /* 0x000fc4000fffe03f */
[----:B------:R-:W-:Y:S02]  /*7310*/  UIADD3 UR16, UR22, 0x18000, URZ ;  /* 0x0001800016107890 */ /* 0x000fe4000fffe03f */
[----:B------:R-:W-:Y:S02]  /*7320*/  UIADD3 UR32, UR22, 0x19000, URZ ;  /* 0x0001900016207890 */ /* 0x000fe4000fffe03f */
[----:B------:R-:W-:Y:S02]  /*7330*/  UIADD3 UR24, UR22, 0x1a000, URZ ;  /* 0x0001a00016187890 */ /* 0x000fe4000fffe03f */
[----:B------:R-:W-:Y:S01]  /*7340*/  UIADD3 UR22, UR22, 0x1e200, URZ ;  /* 0x0001e20016167890 */ /* 0x000fe2000fffe03f */
[----:B--2---:R-:W-:Y:S01]  /*7350*/  LEA R3, P2, R2, R14, 0x2 ;  /* 0x0000000e02037211 */ /* 0x004fe200078410ff */
[----:B------:R-:W-:Y:S01]  /*7360*/  UMOV UR33, UR17 ;  /* 0x0000001100217c82 */ /* 0x000fe20008000000 */
[----:B------:R-:W-:Y:S01]  /*7370*/  UMOV UR35, UR19 ;  /* 0x0000001300237c82 */ /* 0x000fe20008000000 */
[----:B------:R-:W-:Y:S01]  /*7380*/  UMOV UR29, UR21 ;  /* 0x00000015001d7c82 */ /* 0x000fe20008000000 */
[----:B------:R-:W-:Y:S01]  /*7390*/  R2UR UR30, R3 ;  /* 0x00000000031e72ca */ /* 0x000fe200000e0000 */
[----:B------:R-:W-:Y:S01]  /*73a0*/  UMOV UR25, UR17 ;  /* 0x0000001100197c82 */ /* 0x000fe20008000000 */
[----:B------:R-:W-:Y:S01]  /*73b0*/  LEA.HI.X.SX32 R3, R19, R8, 0x1, P1 ;  /* 0x0000000813037211 */ /* 0x000fe200008f0eff */
[----:B------:R-:W-:Y:S01]  /*73c0*/  UMOV UR27, UR19 ;  /* 0x00000013001b7c82 */ /* 0x000fe20008000000 */
[----:B------:R-:W-:Y:S01]  /*73d0*/  IADD3 R4, P1, R10, 0x1f0, RZ ;  /* 0x000001f00a047810 */ /* 0x000fe20007f3e0ff */
[----:B------:R-:W-:Y:S01]  /*73e0*/  UMOV UR5, 0x10 ;  /* 0x0000001000057882 */ /* 0x000fe20000000000 */
[----:B------:R-:W-:Y:S01]  /*73f0*/  LEA.HI.X R2, R2, R15, R3, 0x2, P2 ;  /* 0x0000000f02027211 */ /* 0x000fe200010f1403 */
[----:B------:R-:W-:Y:S01]  /*7400*/  UMOV UR23, UR17 ;  /* 0x0000001100177c82 */ /* 0x000fe20008000000 */
        /* <DEDUP_REMOVED lines=8> */
[----:B------:R-:W3:Y:S02]  /*7490*/  SYNCS.PHASECHK.TRANS64.TRYWAIT P1, [R0+URZ+0x26828], R20 ;  /* 0x02682814000075a7 */ /* 0x000ee4000802017f */
[----:B--23--:R-:W-:Y:S05]  /*74a0*/  @!P1 BRA `(.L_x_180) ;  /* 0x0000001400dc9947 */ /* 0x00cfea0003800000 */
.L_x_215:
[----:B------:R-:W-:Y:S05]  /*74b0*/  @P0 BRA `(.L_x_181) ;  /* 0x0000000000140947 */ /* 0x000fea0003800000 */
[----:B------:R-:W-:Y:S01]  /*74c0*/  ISETP.NE.AND P1, PT, R13, RZ, PT ;  /* 0x000000ff0d00720c */ /* 0x000fe20003f25270 */
[----:B------:R-:W-:-:S04]  /*74d0*/  IMAD.MOV.U32 R3, RZ, RZ, 0x3100 ;  /* 0x00003100ff037424 */ /* 0x000fc800078e00ff */
[----:B------:R3:W-:Y:S08]  /*74e0*/  SYNCS.ARRIVE.TRANS64 RZ, [R0+URZ+0x26818], R3 ;  /* 0x0268180300ff79a7 */ /* 0x0007f0000800003f */
[----:B------:R-:W-:Y:S05]  /*74f0*/  @!P1 BRA `(.L_x_181) ;  /* 0x0000000000049947 */ /* 0x000fea0003800000 */
[----:B------:R-:W-:Y:S01]  /*7500*/  BPT.TRAP 0x1 ;  /* 0x000000040000795c */ /* 0x000fe20000300000 */
.L_x_181:
        /* <DEDUP_REMOVED lines=34> */
.L_x_216:
[----:B-123--:R-:W-:Y:S01]  /*7730*/  SHF.R.S32.HI R20, RZ, 0x1f, R19 ;  /* 0x0000001fff147819 */ /* 0x00efe20000011413 */
[----:B------:R-:W-:Y:S06]  /*7740*/  @P0 BRA `(.L_x_183) ;  /* 0x0000000000140947 */ /* 0x000fec0003800000 */
[----:B------:R-:W-:Y:S02]  /*7750*/  ISETP.NE.AND P1, PT, R13, RZ, PT ;  /* 0x000000ff0d00720c */ /* 0x000fe40003f25270 */
[----:B------:R-:W-:-:S04]  /*7760*/  MOV R21, 0x3100 ;  /* 0x0000310000157802 */ /* 0x000fc80000000f00 */
[----:B------:R1:W-:Y:S07]  /*7770*/  SYNCS.ARRIVE.TRANS64 RZ, [R0+URZ+0x26838], R21 ;  /* 0x0268381500ff79a7 */ /* 0x0003ee000800003f */
[----:B------:R-:W-:Y:S05]  /*7780*/  @!P1 BRA `(.L_x_183) ;  /* 0x0000000000049947 */ /* 0x000fea0003800000 */
[----:B------:R-:W-:Y:S01]  /*7790*/  BPT.TRAP 0x1 ;  /* 0x000000040000795c */ /* 0x000fe20000300000 */
.L_x_183:
        /* <DEDUP_REMOVED lines=38> */
.L_x_218:
[----:B------:R-:W-:Y:S05]  /*7a00*/  @P0 BRA `(.L_x_185) ;  /* 0x0000000000140947 */ /* 0x000fea0003800000 */
[----:B------:R-:W-:Y:S01]  /*7a10*/  ISETP.NE.AND P1, PT, R13, RZ, PT ;  /* 0x000000ff0d00720c */ /* 0x000fe20003f25270 */
[----:B--2---:R-:W-:-:S04]  /*7a20*/  IMAD.MOV.U32 R5, RZ, RZ, 0x3100 ;  /* 0x00003100ff057424 */ /* 0x004fc800078e00ff */
[----:B------:R3:W-:Y:S08]  /*7a30*/  SYNCS.ARRIVE.TRANS64 RZ, [R0+URZ+0x26810], R5 ;  /* 0x0268100500ff79a7 */ /* 0x0007f0000800003f */
[----:B------:R-:W-:Y:S05]  /*7a40*/  @!P1 BRA `(.L_x_185) ;  /* 0x0000000000049947 */ /* 0x000fea0003800000 */
[----:B------:R-:W-:Y:S01]  /*7a50*/  BPT.TRAP 0x1 ;  /* 0x000000040000795c */ /* 0x000fe20000300000 */
.L_x_185:
[----:B------:R-:W-:Y:S01]  /*7a60*/  R2UR UR5, R16 ;  /* 0x00000000100572ca */ /* 0x000fe200000e0000 */
[----:B------:R-:W-:Y:S01]  /*7a70*/  VIADD R18, R18, 0xfffffffe ;  /* 0xfffffffe12127836 */ /* 0x000fe20000000000 */
[----:B------:R-:W-:Y:S01]  /*7a80*/  R2UR UR16, R0 ;  /* 0x00000000001072ca */ /* 0x000fe200000e0000 */
[----:B------:R-:W-:Y:S01]  /*7a90*/  UMOV UR22, 0x0 ;  /* 0x0000000000167882 */ /* 0x000fe20000000000 */
[----:B------:R-:W-:Y:S01]  /*7aa0*/  R2UR UR10, R2 ;  /* 0x00000000020a72ca */ /* 0x000fe200000e0000 */
[----:B------:R-:W-:Y:S01]  /*7ab0*/  UMOV UR23, 0x14f00000 ;  /* 0x14f0000000177882 */ /* 0x000fe20000000000 */
[----:B------:R-:W-:Y:S01]  /*7ac0*/  R2UR UR11, R3 ;  /* 0x00000000030b72ca */ /* 0x000fe200000e0000 */
[----:B------:R-:W-:Y:S01]  /*7ad0*/  UMOV UR34, URZ ;  /* 0x0000003f00227c82 */ /* 0x000fe20008000000 */
[----:B------:R-:W-:Y:S01]  /*7ae0*/  ISETP.NE.AND P1, PT, R18, RZ, PT ;  /* 0x000000ff1200720c */ /* 0x000fe20003f25270 */
[----:B------:R-:W-:Y:S01]  /*7af0*/  UMOV UR36, UR20 ;  /* 0x0000001400247c82 */ /* 0x000fe20008000000 */
[----:B------:R-:W-:Y:S01]  /*7b00*/  UMOV UR37, UR21 ;  /* 0x0000001500257c82 */ /* 0x000fe20008000000 */
[----:B------:R-:W-:Y:S01]  /*7b10*/  UMOV UR26, 0x20 ;  /* 0x00000020001a7882 */ /* 0x000fe20000000000 */
[----:B------:R-:W-:Y:S01]  /*7b20*/  UMOV UR28, UR20 ;  /* 0x00000014001c7c82 */ /* 0x000fe20008000000 */
        /* <DEDUP_REMOVED lines=23> */
.L_x_177:
[----:B------:R-:W-:-:S13]  /*7ca0*/  ISETP.NE.AND P1, PT, R17, RZ, PT ;  /* 0x000000ff1100720c */ /* 0x000fda0003f25270 */
[----:B------:R-:W-:Y:S05]  /*7cb0*/  @!P1 BRA `(.L_x_176) ;  /* 0x0000000400609947 */ /* 0x000fea0003800000 */
[----:B------:R-:W-:-:S04]  /*7cc0*/  SHF.L.U32 R7, R9, 0x1f, RZ ;  /* 0x0000001f09077819 */ /* 0x000fc800000006ff */
[----:B------:R-:W2:Y:S02]  /*7cd0*/  SYNCS.PHASECHK.TRANS64.TRYWAIT P1, [R0+URZ+0x26840], R7 ;  /* 0x02684007000075a7 */ /* 0x000ea4000802017f */
[----:B--2---:R-:W-:Y:S05]  /*7ce0*/  @!P1 BRA `(.L_x_187) ;  /* 0x00000010000c9947 */ /* 0x004fea0003800000 */
.L_x_219:
[----:B------:R-:W-:Y:S05]  /*7cf0*/  @P0 BRA `(.L_x_188) ;  /* 0x0000000000140947 */ /* 0x000fea0003800000 */
[----:B------:R-:W-:Y:S01]  /*7d00*/  ISETP.NE.AND P1, PT, R13, RZ, PT ;  /* 0x000000ff0d00720c */ /* 0x000fe20003f25270 */
[----:B------:R-:W-:-:S04]  /*7d10*/  IMAD.MOV.U32 R5, RZ, RZ, 0x3100 ;  /* 0x00003100ff057424 */ /* 0x000fc800078e00ff */
[----:B------:R3:W-:Y:S08]  /*7d20*/  SYNCS.ARRIVE.TRANS64 RZ, [R0+URZ+0x26830], R5 ;  /* 0x0268300500ff79a7 */ /* 0x0007f0000800003f */
[----:B------:R-:W-:Y:S05]  /*7d30*/  @!P1 BRA `(.L_x_188) ;  /* 0x0000000000049947 */ /* 0x000fea0003800000 */
[----:B------:R-:W-:Y:S01]  /*7d40*/  BPT.TRAP 0x1 ;  /* 0x000000040000795c */ /* 0x000fe20000300000 */
.L_x_188:
        /* <DEDUP_REMOVED lines=40> */
.L_x_220:
[----:B------:R-:W-:Y:S05]  /*7fd0*/  @P0 BRA `(.L_x_190) ;  /* 0x0000000000140947 */ /* 0x000fea0003800000 */
[----:B------:R-:W-:Y:S01]  /*7fe0*/  ISETP.NE.AND P0, PT, R13, RZ, PT ;  /* 0x000000ff0d00720c */ /* 0x000fe20003f05270 */
[----:B------:R-:W-:-:S04]  /*7ff0*/  IMAD.MOV.U32 R5, RZ, RZ, 0x3100 ;  /* 0x00003100ff057424 */ /* 0x000fc800078e00ff */
[----:B------:R4:W-:Y:S08]  /*8000*/  SYNCS.ARRIVE.TRANS64 RZ, [R0+URZ+0x26818], R5 ;  /* 0x0268180500ff79a7 */ /* 0x0009f0000800003f */
[----:B------:R-:W-:Y:S05]  /*8010*/  @!P0 BRA `(.L_x_190) ;  /* 0x0000000000048947 */ /* 0x000fea0003800000 */
[----:B------:R-:W-:Y:S01]  /*8020*/  BPT.TRAP 0x1 ;  /* 0x000000040000795c */ /* 0x000fe20000300000 */
.L_x_190:
        /* <DEDUP_REMOVED lines=33> */
.L_x_176:
[----:B------:R-:W4:Y:S01]  /*8240*/  S2R R2, SR_TID.X ;  /* 0x0000000000027919 */ /* 0x000f220000002100 */
[----:B------:R-:W-:Y:S02]  /*8250*/  LEA R3, R12, R0, 0x3 ;  /* 0x000000000c037211 */ /* 0x000fe400078e18ff */
[----:B----4-:R-:W-:Y:S02]  /*8260*/  LOP3.LUT R4, R2, 0x7f, RZ, 0xc0, !PT ;  /* 0x0000007f02047812 */ /* 0x010fe400078ec0ff */
[----:B------:R-:W-:Y:S02]  /*8270*/  SHF.L.U32 R2, R9, 0x1f, RZ ;  /* 0x0000001f09027819 */ /* 0x000fe400000006ff */
[----:B------:R-:W-:Y:S02]  /*8280*/  ISETP.NE.AND P1, PT, R4, RZ, PT ;  /* 0x000000ff0400720c */ /* 0x000fe40003f25270 */
[----:B------:R-:W4:Y:S02]  /*8290*/  SYNCS.PHASECHK.TRANS64.TRYWAIT P0, [R3+URZ+0x26840], R2 ;  /* 0x02684002030075a7 */ /* 0x000f24000800017f */
[----:B----4-:R-:W-:Y:S09]  /*82a0*/  @!P0 BRA `(.L_x_191) ;  /* 0x0000000800c48947 */ /* 0x010ff20003800000 */
.L_x_221:
[----:B------:R-:W-:Y:S05]  /*82b0*/  @P1 BRA `(.L_x_192) ;  /* 0x0000000000181947 */ /* 0x000fea0003800000 */
[----:B------:R-:W5:Y:S01]  /*82c0*/  S2R R4, SR_TID.X ;  /* 0x0000000000047919 */ /* 0x000f620000002100 */
[----:B----4-:R-:W-:-:S04]  /*82d0*/  IMAD.MOV.U32 R2, RZ, RZ, 0x3100 ;  /* 0x00003100ff027424 */ /* 0x010fc800078e00ff */
[----:B------:R4:W-:Y:S01]  /*82e0*/  SYNCS.ARRIVE.TRANS64 RZ, [R3+URZ+0x26830], R2 ;  /* 0x0268300203ff79a7 */ /* 0x0009e2000800003f */
[----:B-----5:R-:W-:-:S13]  /*82f0*/  LOP3.LUT P0, RZ, R4, 0x1f, RZ, 0xc0, !PT ;  /* 0x0000001f04ff7812 */ /* 0x020fda000780c0ff */
[----:B----4-:R-:W-:Y:S05]  /*8300*/  @!P0 BRA `(.L_x_192) ;  /* 0x0000000000048947 */ /* 0x010fea0003800000 */
[----:B------:R-:W-:Y:S01]  /*8310*/  BPT.TRAP 0x1 ;  /* 0x000000040000795c */ /* 0x000fe20000300000 */
.L_x_192:
        /* <DEDUP_REMOVED lines=47> */
.L_x_173:
[----:B------:R-:W-:Y:S05]  /*8610*/  BSYNC B0 ;  /* 0x0000000000007941 */ /* 0x000fea0003800000 */
.L_x_172:
[----:B------:R-:W-:-:S03]  /*8620*/  UMOV UR5, 0xffffffff ;  /* 0xffffffff00057882 */ /* 0x000fc60000000000 */
[----:B------:R-:W-:Y:S05]  /*8630*/  BRA.DIV UR5, `(.L_x_193) ;  /* 0x0000000605f47947 */ /* 0x000fea000b800000 */
[----:B------:R-:W-:-:S13]  /*8640*/  ELECT P0, URZ, PT ;  /* 0x00000000003f782f */ /* 0x000fda0003800000 */
.L_x_224:
[----:B------:R-:W-:Y:S04]  /*8650*/  BSSY B0, `(.L_x_194) ;  /* 0x0000023000007945 */ /* 0x000fe80003800000 */
[----:B------:R-:W-:Y:S05]  /*8660*/  @!P0 BRA `(.L_x_195) ;  /* 0x0000000000848947 */ /* 0x000fea0003800000 */
[----:B------:R-:W-:-:S06]  /*8670*/  ULOP3.LUT UR5, UR38, 0x2, URZ, 0xfc, !UPT ;  /* 0x0000000226057892 */ /* 0x000fcc000f8efc3f */
[----:B------:R-:W-:-:S05]  /*8680*/  IMAD.U32 R2, RZ, RZ, UR5 ;  /* 0x00000005ff027e24 */ /* 0x000fca000f8e00ff */
[----:B------:R-:W-:-:S13]  /*8690*/  ISETP.NE.AND P0, PT, R2, 0x3, PT ;  /* 0x000000030200780c */ /* 0x000fda0003f05270 */
[----:B------:R-:W-:Y:S05]  /*86a0*/  @!P0 BRA `(.L_x_196) ;  /* 0x0000000000048947 */ /* 0x000fea0003800000 */
[----:B------:R-:W-:Y:S01]  /*86b0*/  BPT.TRAP 0x1 ;  /* 0x000000040000795c */ /* 0x000fe20000300000 */
.L_x_196:
        /* <DEDUP_REMOVED lines=15> */
.L_x_225:
[----:B------:R-:W2:Y:S02]  /*87b0*/  SYNCS.PHASECHK.TRANS64.TRYWAIT P1, [R3+URZ], R2 ;  /* 0x00000002030075a7 */ /* 0x000ea4000802017f */
[----:B--2---:R-:W-:Y:S05]  /*87c0*/  @!P1 BRA `(.L_x_198) ;  /* 0x0000000400c89947 */ /* 0x004fea0003800000 */
.L_x_226:
[----:B------:R-:W-:Y:S05]  /*87d0*/  @!P0 BRA `(.L_x_199) ;  /* 0x0000000000048947 */ /* 0x000fea0003800000 */
[----:B------:R-:W-:Y:S01]  /*87e0*/  BPT.TRAP 0x1 ;  /* 0x000000040000795c */ /* 0x000fe20000300000 */
.L_x_199:
[----:B--2---:R-:W-:-:S04]  /*87f0*/  VIADD R3, R7, 0x26840 ;  /* 0x0002684007037836 */ /* 0x004fc80000000000 */
[----:B------:R-:W-:-:S04]  /*8800*/  IMAD R0, R0, 0x8, R3 ;  /* 0x0000000800007824 */ /* 0x000fc800078e0203 */
[----:B------:R-:W2:Y:S02]  /*8810*/  SYNCS.PHASECHK.TRANS64.TRYWAIT P0, [R0+URZ], R5 ;  /* 0x00000005000075a7 */ /* 0x000ea4000800017f */
[----:B--2---:R-:W-:Y:S05]  /*8820*/  @!P0 BRA `(.L_x_200) ;  /* 0x0000000400c48947 */ /* 0x004fea0003800000 */
.L_x_227:
[----:B------:R-:W-:-:S07]  /*8830*/  LEA R3, R4, R3, 0x3 ;  /* 0x0000000304037211 */ /* 0x000fce00078e18ff */
.L_x_201:
[----:B---3--:R3:W4:Y:S02]  /*8840*/  SYNCS.PHASECHK.TRANS64.TRYWAIT P0, [R3+URZ], R2 ;  /* 0x00000002030075a7 */ /* 0x008724000800017f */
[----:B----4-:R-:W-:Y:S05]  /*8850*/  @!P0 NANOSLEEP.SYNCS 0x989680 ;  /* 0x009896800000895d */ /* 0x010fea0003900000 */
[----:B------:R-:W4:Y:S02]  /*8860*/  @!P0 SYNCS.PHASECHK.TRANS64 P0, [R3+URZ], R2 ;  /* 0x00000002030085a7 */ /* 0x000f24000800007f */
[----:B----4-:R-:W-:Y:S05]  /*8870*/  @!P0 BRA `(.L_x_201) ;  /* 0xfffffffc00f08947 */ /* 0x010fea000383ffff */
.L_x_195:
[----:B------:R-:W-:Y:S05]  /*8880*/  BSYNC B0 ;  /* 0x0000000000007941 */ /* 0x000fea0003800000 */
.L_x_194:
[----:B------:R-:W-:Y:S05]  /*8890*/  EXIT ;  /* 0x000000000000794d */ /* 0x000fea0003800000 */
.L_x_111:
[----:B------:R-:W-:Y:S02]  /*88a0*/  IMAD.MOV.U32 R13, RZ, RZ, R120 ;  /* 0x000000ffff0d7224 */ /* 0x000fe400078e0078 */
[----:B------:R-:W-:Y:S02]  /*88b0*/  IMAD.MOV.U32 R12, RZ, RZ, RZ ;  /* 0x000000ffff0c7224 */ /* 0x000fe400078e00ff */
[----:B------:R-:W-:Y:S02]  /*88c0*/  IMAD.MOV.U32 R11, RZ, RZ, 0x1f ;  /* 0x0000001fff0b7424 */ /* 0x000fe400078e00ff */
[----:B------:R-:W-:-:S07]  /*88d0*/  IMAD.MOV.U32 R15, RZ, RZ, -0x1 ;  /* 0xffffffffff0f7424 */ /* 0x000fce00078e00ff */
[----:B------:R-:W-:Y:S05]  /*88e0*/  WARPSYNC.COLLECTIVE R15, `(.L_x_202) ;  /* 0x000000000f087348 */ /* 0x000fea0003c00000 */
[----:B------:R1:W2:Y:S02]  /*88f0*/  SHFL.IDX P6, R14, R13, R12, R11 ;  /* 0x0000000c0d0e7389 */ /* 0x0002a400000c000b */
[----:B-12---:R-:W-:Y:S01]  /*8900*/  ENDCOLLECTIVE ;  /* 0x000000000000791b */ /* 0x006fe20003800000 */
.L_x_202:
[----:B------:R-:W-:Y:S05]  /*8910*/  BRA `(.L_x_203) ;  /* 0xffffff8000987947 */ /* 0x000fea000383ffff */
.L_x_113:
[----:B--2---:R2:W3:Y:S02]  /*8920*/  SYNCS.PHASECHK.TRANS64.TRYWAIT P0, [R16+URZ+0x26800], R7 ;  /* 0x02680007100075a7 */ /* 0x0044e4000800017f */
[----:B---3--:R-:W-:Y:S05]  /*8930*/  @!P0 NANOSLEEP.SYNCS 0x989680 ;  /* 0x009896800000895d */ /* 0x008fea0003900000 */
[----:B------:R-:W3:Y:S02]  /*8940*/  @!P0 SYNCS.PHASECHK.TRANS64 P0, [R16+URZ+0x26800], R7 ;  /* 0x02680007100085a7 */ /* 0x000ee4000800007f */
[----:B---3--:R-:W-:Y:S05]  /*8950*/  @!P0 BRA `(.L_x_113) ;  /* 0xfffffffc00f08947 */ /* 0x008fea000383ffff */
[----:B------:R-:W-:Y:S05]  /*8960*/  BRA `(.L_x_112) ;  /* 0xffffff8000d87947 */ /* 0x000fea000383ffff */
.L_x_119:
[----:B---3--:R-:W-:-:S04]  /*8970*/  IMAD.U32 R5, RZ, RZ, UR8 ;  /* 0x00000008ff057e24 */ /* 0x008fc8000f8e00ff */
[----:B------:R3:W1:Y:S03]  /*8980*/  SYNCS.PHASECHK.TRANS64.TRYWAIT P1, [R5+URZ+0x26810], R6 ;  /* 0x02681006050075a7 */ /* 0x000666000802017f */
[----:B-1----:R-:W-:Y:S05]  /*8990*/  @!P1 NANOSLEEP.SYNCS 0x989680 ;  /* 0x009896800000995d */ /* 0x002fea0003900000 */
[----:B------:R-:W1:Y:S02]  /*89a0*/  @!P1 SYNCS.PHASECHK.TRANS64 P1, [R5+URZ+0x26810], R6 ;  /* 0x02681006050095a7 */ /* 0x000e64000802007f */
[----:B-1----:R-:W-:Y:S05]  /*89b0*/  @!P1 BRA `(.L_x_119) ;  /* 0xfffffffc00ec9947 */ /* 0x002fea000383ffff */
[----:B------:R-:W-:Y:S05]  /*89c0*/  BRA `(.L_x_118) ;  /* 0xffffff8c00407947 */ /* 0x000fea000383ffff */
.L_x_123:
[----:B------:R-:W-:-:S04]  /*89d0*/  IMAD.U32 R7, RZ, RZ, UR8 ;  /* 0x00000008ff077e24 */ /* 0x000fc8000f8e00ff */
[----:B------:R1:W1:Y:S03]  /*89e0*/  SYNCS.PHASECHK.TRANS64.TRYWAIT P1, [R7+URZ+0x26830], R6 ;  /* 0x02683006070075a7 */ /* 0x000266000802017f */
[----:B-1----:R-:W-:Y:S05]  /*89f0*/  @!P1 NANOSLEEP.SYNCS 0x989680 ;  /* 0x009896800000995d */ /* 0x002fea0003900000 */
[----:B------:R-:W1:Y:S02]  /*8a00*/  @!P1 SYNCS.PHASECHK.TRANS64 P1, [R7+URZ+0x26830], R6 ;  /* 0x02683006070095a7 */ /* 0x000e64000802007f */
[----:B-1----:R-:W-:Y:S05]  /*8a10*/  @!P1 BRA `(.L_x_123) ;  /* 0xfffffffc00ec9947 */ /* 0x002fea000383ffff */
[----:B------:R-:W-:Y:S05]  /*8a20*/  BRA `(.L_x_122) ;  /* 0xffffff90004c7947 */ /* 0x000fea000383ffff */
.L_x_138:
[----:B------:R-:W-:Y:S01]  /*8a30*/  BSSY B0, `(.L_x_204) ;  /* 0x0000005000007945 */ /* 0x000fe20003800000 */
[----:B------:R-:W-:-:S07]  /*8a40*/  IMAD.MOV.U32 R15, RZ, RZ, -0x1 ;  /* 0xffffffffff0f7424 */ /* 0x000fce00078e00ff */
[----:B------:R-:W-:Y:S05]  /*8a50*/  WARPSYNC.COLLECTIVE R15, `(.L_x_205) ;  /* 0x000000000f087348 */ /* 0x000fea0003c00000 */
[----:B------:R-:W-:Y:S01]  /*8a60*/  NOP ;  /* 0x0000000000007918 */ /* 0x000fe20000000000 */
[----:B------:R-:W-:Y:S01]  /*8a70*/  ENDCOLLECTIVE ;  /* 0x000000000000791b */ /* 0x000fe20003800000 */
.L_x_205:
[----:B------:R-:W-:Y:S05]  /*8a80*/  BSYNC B0 ;  /* 0x0000000000007941 */ /* 0x000fea0003800000 */
.L_x_204:
[----:B------:R-:W-:Y:S05]  /*8a90*/  BRA `(.L_x_206) ;  /* 0xffffffcc00407947 */ /* 0x000fea000383ffff */
.L_x_150:
[----:B------:R-:W-:Y:S01]  /*8aa0*/  BSSY B0, `(.L_x_207) ;  /* 0x0000005000007945 */ /* 0x000fe20003800000 */
[----:B------:R-:W-:-:S07]  /*8ab0*/  IMAD.MOV.U32 R15, RZ, RZ, -0x1 ;  /* 0xffffffffff0f7424 */ /* 0x000fce00078e00ff */
[----:B------:R-:W-:Y:S05]  /*8ac0*/  WARPSYNC.COLLECTIVE R15, `(.L_x_208) ;  /* 0x000000000f087348 */ /* 0x000fea0003c00000 */
[----:B------:R-:W-:Y:S01]  /*8ad0*/  NOP ;  /* 0x0000000000007918 */ /* 0x000fe20000000000 */
[----:B------:R-:W-:Y:S01]  /*8ae0*/  ENDCOLLECTIVE ;  /* 0x000000000000791b */ /* 0x000fe20003800000 */
.L_x_208:
[----:B------:R-:W-:Y:S05]  /*8af0*/  BSYNC B0 ;  /* 0x0000000000007941 */ /* 0x000fea0003800000 */
.L_x_207:
[----:B------:R-:W-:Y:S05]  /*8b00*/  BRA `(.L_x_209) ;  /* 0xffffffd000587947 */ /* 0x000fea000383ffff */
.L_x_163:
[----:B------:R-:W-:Y:S01]  /*8b10*/  BSSY B0, `(.L_x_210) ;  /* 0x0000005000007945 */ /* 0x000fe20003800000 */
[----:B------:R-:W-:-:S07]  /*8b20*/  IMAD.MOV.U32 R15, RZ, RZ, -0x1 ;  /* 0xffffffffff0f7424 */ /* 0x000fce00078e00ff */
[----:B------:R-:W-:Y:S05]  /*8b30*/  WARPSYNC.COLLECTIVE R15, `(.L_x_211) ;  /* 0x000000000f087348 */ /* 0x000fea0003c00000 */
[----:B------:R-:W-:Y:S01]  /*8b40*/  NOP ;  /* 0x0000000000007918 */ /* 0x000fe20000000000 */
[----:B------:R-:W-:Y:S01]  /*8b50*/  ENDCOLLECTIVE ;  /* 0x000000000000791b */ /* 0x000fe20003800000 */
.L_x_211:
[----:B------:R-:W-:Y:S05]  /*8b60*/  BSYNC B0 ;  /* 0x0000000000007941 */ /* 0x000fea0003800000 */
.L_x_210:
[----:B------:R-:W-:Y:S05]  /*8b70*/  BRA `(.L_x_212) ;  /* 0xffffffd400747947 */ /* 0x000fea000383ffff */
.L_x_174:
[----:B-1----:R1:W2:Y:S02]  /*8b80*/  SYNCS.PHASECHK.TRANS64.TRYWAIT P0, [R0+URZ+0x26820], R3 ;  /* 0x02682003000075a7 */ /* 0x0022a4000800017f */
[----:B--2---:R-:W-:Y:S05]  /*8b90*/  @!P0 NANOSLEEP.SYNCS 0x989680 ;  /* 0x009896800000895d */ /* 0x004fea0003900000 */
[----:B------:R-:W2:Y:S02]  /*8ba0*/  @!P0 SYNCS.PHASECHK.TRANS64 P0, [R0+URZ+0x26820], R3 ;  /* 0x02682003000085a7 */ /* 0x000ea4000800007f */
[----:B--2---:R-:W-:Y:S05]  /*8bb0*/  @!P0 BRA `(.L_x_174) ;  /* 0xfffffffc00f08947 */ /* 0x004fea000383ffff */
[----:B------:R-:W-:Y:S05]  /*8bc0*/  BRA `(.L_x_213) ;  /* 0xffffffdc00387947 */ /* 0x000fea000383ffff */
.L_x_178:
[----:B-1----:R1:W2:Y:S02]  /*8bd0*/  SYNCS.PHASECHK.TRANS64.TRYWAIT P1, [R0+URZ+0x26840], R20 ;  /* 0x02684014000075a7 */ /* 0x0022a4000802017f */
[----:B--2---:R-:W-:Y:S05]  /*8be0*/  @!P1 NANOSLEEP.SYNCS 0x989680 ;  /* 0x009896800000995d */ /* 0x004fea0003900000 */
[----:B------:R-:W2:Y:S02]  /*8bf0*/  @!P1 SYNCS.PHASECHK.TRANS64 P1, [R0+URZ+0x26840], R20 ;  /* 0x02684014000095a7 */ /* 0x000ea4000802007f */
[----:B--2---:R-:W-:Y:S05]  /*8c00*/  @!P1 BRA `(.L_x_178) ;  /* 0xfffffffc00f09947 */ /* 0x004fea000383ffff */
[----:B------:R-:W-:Y:S05]  /*8c10*/  BRA `(.L_x_214) ;  /* 0xffffffe400647947 */ /* 0x000fea000383ffff */
.L_x_180:
[----:B--2---:R2:W3:Y:S02]  /*8c20*/  SYNCS.PHASECHK.TRANS64.TRYWAIT P1, [R0+URZ+0x26828], R20 ;  /* 0x02682814000075a7 */ /* 0x0044e4000802017f */
[----:B---3--:R-:W-:Y:S05]  /*8c30*/  @!P1 NANOSLEEP.SYNCS 0x989680 ;  /* 0x009896800000995d */ /* 0x008fea0003900000 */
[----:B------:R-:W3:Y:S02]  /*8c40*/  @!P1 SYNCS.PHASECHK.TRANS64 P1, [R0+URZ+0x26828], R20 ;  /* 0x02682814000095a7 */ /* 0x000ee4000802007f */
[----:B---3--:R-:W-:Y:S05]  /*8c50*/  @!P1 BRA `(.L_x_180) ;  /* 0xfffffffc00f09947 */ /* 0x008fea000383ffff */
[----:B------:R-:W-:Y:S05]  /*8c60*/  BRA `(.L_x_215) ;  /* 0xffffffe800107947 */ /* 0x000fea000383ffff */
.L_x_182:
[----:B---3--:R3:W4:Y:S02]  /*8c70*/  SYNCS.PHASECHK.TRANS64.TRYWAIT P1, [R0+URZ+0x26848], R20 ;  /* 0x02684814000075a7 */ /* 0x008724000802017f */
[----:B----4-:R-:W-:Y:S05]  /*8c80*/  @!P1 NANOSLEEP.SYNCS 0x989680 ;  /* 0x009896800000995d */ /* 0x010fea0003900000 */
[----:B------:R-:W4:Y:S02]  /*8c90*/  @!P1 SYNCS.PHASECHK.TRANS64 P1, [R0+URZ+0x26848], R20 ;  /* 0x02684814000095a7 */ /* 0x000f24000802007f */
[----:B----4-:R-:W-:Y:S05]  /*8ca0*/  @!P1 BRA `(.L_x_182) ;  /* 0xfffffffc00f09947 */ /* 0x010fea000383ffff */
[----:B------:R-:W-:Y:S05]  /*8cb0*/  BRA `(.L_x_216) ;  /* 0xffffffe8009c7947 */ /* 0x000fea000383ffff */
.L_x_184:
[----:B------:R-:W-:-:S07]  /*8cc0*/  SHF.L.U32 R5, R9, 0x1f, RZ ;  /* 0x0000001f09057819 */ /* 0x000fce00000006ff */
.L_x_217:
[----:B--2---:R2:W3:Y:S02]  /*8cd0*/  SYNCS.PHASECHK.TRANS64.TRYWAIT P1, [R0+URZ+0x26820], R5 ;  /* 0x02682005000075a7 */ /* 0x0044e4000802017f */
[----:B---3--:R-:W-:Y:S05]  /*8ce0*/  @!P1 NANOSLEEP.SYNCS 0x989680 ;  /* 0x009896800000995d */ /* 0x008fea0003900000 */
[----:B------:R-:W3:Y:S02]  /*8cf0*/  @!P1 SYNCS.PHASECHK.TRANS64 P1, [R0+URZ+0x26820], R5 ;  /* 0x02682005000095a7 */ /* 0x000ee4000802007f */
[----:B---3--:R-:W-:Y:S05]  /*8d00*/  @!P1 BRA `(.L_x_217) ;  /* 0xfffffffc00f09947 */ /* 0x008fea000383ffff */
[----:B------:R-:W-:Y:S05]  /*8d10*/  BRA `(.L_x_218) ;  /* 0xffffffec00387947 */ /* 0x000fea000383ffff */
.L_x_187:
[----:B--2---:R2:W3:Y:S02]  /*8d20*/  SYNCS.PHASECHK.TRANS64.TRYWAIT P1, [R0+URZ+0x26840], R7 ;  /* 0x02684007000075a7 */ /* 0x0044e4000802017f */
[----:B---3--:R-:W-:Y:S05]  /*8d30*/  @!P1 NANOSLEEP.SYNCS 0x989680 ;  /* 0x009896800000995d */ /* 0x008fea0003900000 */
[----:B------:R-:W3:Y:S02]  /*8d40*/  @!P1 SYNCS.PHASECHK.TRANS64 P1, [R0+URZ+0x26840], R7 ;  /* 0x02684007000095a7 */ /* 0x000ee4000802007f */
[----:B---3--:R-:W-:Y:S05]  /*8d50*/  @!P1 BRA `(.L_x_187) ;  /* 0xfffffffc00f09947 */ /* 0x008fea000383ffff */
[----:B------:R-:W-:Y:S05]  /*8d60*/  BRA `(.L_x_219) ;  /* 0xffffffec00e07947 */ /* 0x000fea000383ffff */
.L_x_189:
[----:B---3--:R3:W4:Y:S02]  /*8d70*/  SYNCS.PHASECHK.TRANS64.TRYWAIT P1, [R0+URZ+0x26828], R7 ;  /* 0x02682807000075a7 */ /* 0x008724000802017f */
[----:B----4-:R-:W-:Y:S05]  /*8d80*/  @!P1 NANOSLEEP.SYNCS 0x989680 ;  /* 0x009896800000995d */ /* 0x010fea0003900000 */
[----:B------:R-:W4:Y:S02]  /*8d90*/  @!P1 SYNCS.PHASECHK.TRANS64 P1, [R0+URZ+0x26828], R7 ;  /* 0x02682807000095a7 */ /* 0x000f24000802007f */
[----:B----4-:R-:W-:Y:S05]  /*8da0*/  @!P1 BRA `(.L_x_189) ;  /* 0xfffffffc00f09947 */ /* 0x010fea000383ffff */
[----:B------:R-:W-:Y:S05]  /*8db0*/  BRA `(.L_x_220) ;  /* 0xfffffff000847947 */ /* 0x000fea000383ffff */
.L_x_191:
[----:B----4-:R4:W1:Y:S02]  /*8dc0*/  SYNCS.PHASECHK.TRANS64.TRYWAIT P0, [R3+URZ+0x26840], R2 ;  /* 0x02684002030075a7 */ /* 0x010864000800017f */
[----:B-1----:R-:W-:Y:S05]  /*8dd0*/  @!P0 NANOSLEEP.SYNCS 0x989680 ;  /* 0x009896800000895d */ /* 0x002fea0003900000 */
[----:B------:R-:W1:Y:S02]  /*8de0*/  @!P0 SYNCS.PHASECHK.TRANS64 P0, [R3+URZ+0x26840], R2 ;  /* 0x02684002030085a7 */ /* 0x000e64000800007f */
[----:B-1----:R-:W-:Y:S05]  /*8df0*/  @!P0 BRA `(.L_x_191) ;  /* 0xfffffffc00f08947 */ /* 0x002fea000383ffff */
[----:B------:R-:W-:Y:S05]  /*8e00*/  BRA `(.L_x_221) ;  /* 0xfffffff400287947 */ /* 0x000fea000383ffff */
.L_x_193:
[----:B------:R-:W-:Y:S01]  /*8e10*/  BSSY B0, `(.L_x_222) ;  /* 0x0000006000007945 */ /* 0x000fe20003800000 */
[----:B------:R-:W-:-:S07]  /*8e20*/  IMAD.MOV.U32 R15, RZ, RZ, -0x1 ;  /* 0xffffffffff0f7424 */ /* 0x000fce00078e00ff */
[----:B------:R-:W-:Y:S05]  /*8e30*/  WARPSYNC.COLLECTIVE R15, `(.L_x_223) ;  /* 0x000000000f0c7348 */ /* 0x000fea0003c00000 */
[----:B------:R-:W-:Y:S02]  /*8e40*/  ELECT P6, UR62, PT ;  /* 0x00000000003e782f */ /* 0x000fe400038c0000 */
[----:B------:R-:W-:Y:S01]  /*8e50*/  MOV R14, UR62 ;  /* 0x0000003e000e7c02 */ /* 0x000fe20008000f00 */
[----:B------:R-:W-:Y:S10]  /*8e60*/  ENDCOLLECTIVE ;  /* 0x000000000000791b */ /* 0x000ff40003800000 */
.L_x_223:
[----:B------:R-:W-:Y:S05]  /*8e70*/  BSYNC B0 ;  /* 0x0000000000007941 */ /* 0x000fea0003800000 */
.L_x_222:
[----:B------:R-:W-:Y:S01]  /*8e80*/  PLOP3.LUT P0, PT, P6, PT, PT, 0x80, 0x0 ;  /* 0x000000000000781c */ /* 0x000fe2000370f070 */
[----:B------:R-:W-:-:S12]  /*8e90*/  BRA `(.L_x_224) ;  /* 0xfffffff400ec7947 */ /* 0x000fd8000383ffff */
.L_x_197:
[----:B-1----:R1:W2:Y:S02]  /*8ea0*/  SYNCS.PHASECHK.TRANS64.TRYWAIT P1, [R6+URZ], R5 ;  /* 0x00000005060075a7 */ /* 0x0022a4000802017f */
[----:B--2---:R-:W-:Y:S05]  /*8eb0*/  @!P1 NANOSLEEP.SYNCS 0x989680 ;  /* 0x009896800000995d */ /* 0x004fea0003900000 */
[----:B------:R-:W2:Y:S02]  /*8ec0*/  @!P1 SYNCS.PHASECHK.TRANS64 P1, [R6+URZ], R5 ;  /* 0x00000005060095a7 */ /* 0x000ea4000802007f */
[----:B--2---:R-:W-:Y:S05]  /*8ed0*/  @!P1 BRA `(.L_x_197) ;  /* 0xfffffffc00f09947 */ /* 0x004fea000383ffff */
[----:B------:R-:W-:Y:S05]  /*8ee0*/  BRA `(.L_x_225) ;  /* 0xfffffff800307947 */ /* 0x000fea000383ffff */
.L_x_198:
[----:B--2---:R2:W3:Y:S02]  /*8ef0*/  SYNCS.PHASECHK.TRANS64.TRYWAIT P1, [R3+URZ], R2 ;  /* 0x00000002030075a7 */ /* 0x0044e4000802017f */
[----:B---3--:R-:W-:Y:S05]  /*8f00*/  @!P1 NANOSLEEP.SYNCS 0x989680 ;  /* 0x009896800000995d */ /* 0x008fea0003900000 */
[----:B------:R-:W3:Y:S02]  /*8f10*/  @!P1 SYNCS.PHASECHK.TRANS64 P1, [R3+URZ], R2 ;  /* 0x00000002030095a7 */ /* 0x000ee4000802007f */
[----:B---3--:R-:W-:Y:S05]  /*8f20*/  @!P1 BRA `(.L_x_198) ;  /* 0xfffffffc00f09947 */ /* 0x008fea000383ffff */
[----:B------:R-:W-:Y:S05]  /*8f30*/  BRA `(.L_x_226) ;  /* 0xfffffff800247947 */ /* 0x000fea000383ffff */
.L_x_200:
[----:B--2---:R2:W3:Y:S02]  /*8f40*/  SYNCS.PHASECHK.TRANS64.TRYWAIT P0, [R0+URZ], R5 ;  /* 0x00000005000075a7 */ /* 0x0044e4000800017f */
[----:B---3--:R-:W-:Y:S05]  /*8f50*/  @!P0 NANOSLEEP.SYNCS 0x989680 ;  /* 0x009896800000895d */ /* 0x008fea0003900000 */
[----:B------:R-:W3:Y:S02]  /*8f60*/  @!P0 SYNCS.PHASECHK.TRANS64 P0, [R0+URZ], R5 ;  /* 0x00000005000085a7 */ /* 0x000ee4000800007f */
[----:B---3--:R-:W-:Y:S05]  /*8f70*/  @!P0 BRA `(.L_x_200) ;  /* 0xfffffffc00f08947 */ /* 0x008fea000383ffff */
[----:B------:R-:W-:Y:S05]  /*8f80*/  BRA `(.L_x_227) ;  /* 0xfffffff800287947 */ /* 0x000fea000383ffff */
.L_x_228:
        /* <DEDUP_REMOVED lines=15> */
.L_x_3296:


//--------------------- .text._ZN7cutlass13device_kernelIN5flash11enable_sm90INS1_16FlashAttnBwdSm90INS1_25CollectiveMainloopBwdSm90ILi2ELi2ELi2EN4cute5tupleIJNS5_1CILi1EEES8_S8_EEENS6_IJNS7_ILi64EEENS7_ILi128EEENS7_ILi96EEEEEENS_6half_tEfNS_4arch4Sm90ELb0ELb0ELb1ELb0ELb0ELb1ELb0ELb0ELi2ELi1ELi2ELi1ELb1EEENS1_24CollectiveEpilogueBwdGQAISD_fSG_Li256ELb0ELb0EEENS1_19SingleTileSchedulerILb0ELb0ELb0ELi128EEEEEEEEEvNT_6ParamsE --------------------------
	.section	.text._ZN7cutlass13device_kernelIN5flash11enable_sm90INS1_16FlashAttnBwdSm90INS1_25CollectiveMainloopBwdSm90ILi2ELi2ELi2EN4cute5tupleIJNS5_1CILi1EEES8_S8_EEENS6_IJNS7_ILi64EEENS7_ILi128EEENS7_ILi96EEEEEENS_6half_tEfNS_4arch4Sm90ELb0ELb0ELb1ELb0ELb0ELb1ELb0ELb0ELi2ELi1ELi2ELi1ELb1EEENS1_24CollectiveEpilogueBwdGQAISD_fSG_Li256ELb0ELb0EEENS1_19SingleTileSchedulerILb0ELb0ELb0ELi128EEEEEEEEEvNT_6ParamsE,"ax",@progbits
	.align	128
.text._ZN7cutlass13device_kernelIN5flash11enable_sm90INS1_16FlashAttnBwdSm90INS1_25CollectiveMainloopBwdSm90ILi2ELi2ELi2EN4cute5tupleIJNS5_1CILi1EEES8_S8_EEENS6_IJNS7_ILi64EEENS7_ILi128EEENS7_ILi96EEEEEENS_6half_tEfNS_4arch4Sm90ELb0ELb0ELb1ELb0ELb0ELb1ELb0ELb0ELi2ELi1ELi2ELi1ELb1EEENS1_24CollectiveEpilogueBwdGQAISD_fSG_Li256ELb0ELb0EEENS1_19SingleTileSchedulerILb0ELb0ELb0ELi128EEEEEEEEEvNT_6ParamsE:
        .type           _ZN7cutlass13device_kernelIN5flash11enable_sm90INS1_16FlashAttnBwdSm90INS1_25CollectiveMainloopBwdSm90ILi2ELi2ELi2EN4cute5tupleIJNS5_1CILi1EEES8_S8_EEENS6_IJNS7_ILi64EEENS7_ILi128EEENS7_ILi96EEEEEENS_6half_tEfNS_4arch4Sm90ELb0ELb0ELb1ELb0ELb0ELb1ELb0ELb0ELi2ELi1ELi2ELi1ELb1EEENS1_24CollectiveEpilogueBwdGQAISD_fSG_Li256ELb0ELb0EEENS1_19SingleTileSchedulerILb0ELb0ELb0ELi128EEEEEEEEEvNT_6ParamsE,@function
        .size           _ZN7cutlass13device_kernelIN5flash11enable_sm90INS1_16FlashAttnBwdSm90INS1_25CollectiveMainloopBwdSm90ILi2ELi2ELi2EN4cute5tupleIJNS5_1CILi1EEES8_S8_EEENS6_IJNS7_ILi64EEENS7_ILi128EEENS7_ILi96EEEEEENS_6half_tEfNS_4arch4Sm90ELb0ELb0ELb1ELb0ELb0ELb1ELb0ELb0ELi2ELi1ELi2ELi1ELb1EEENS1_24CollectiveEpilogueBwdGQAISD_fSG_Li256ELb0ELb0EEENS1_19SingleTileSchedulerILb0ELb0ELb0ELi128EEEEEEEEEvNT_6ParamsE,(.L_x_3297 - _ZN7cutlass13device_kernelIN5flash11enable_sm90INS1_16FlashAttnBwdSm90INS1_25CollectiveMainloopBwdSm90ILi2ELi2ELi2EN4cute5tupleIJNS5_1CILi1EEES8_S8_EEENS6_IJNS7_ILi64EEENS7_ILi128EEENS7_ILi96EEEEEENS_6half_tEfNS_4arch4Sm90ELb0ELb0ELb1ELb0ELb0ELb1ELb0ELb0ELi2ELi1ELi2ELi1ELb1EEENS1_24CollectiveEpilogueBwdGQAISD_fSG_Li256ELb0ELb0EEENS1_19SingleTileSchedulerILb0ELb0ELb0ELi128EEEEEEEEEvNT_6ParamsE)
        .other          _ZN7cutlass13device_kernelIN5flash11enable_sm90INS1_16FlashAttnBwdSm90INS1_25CollectiveMainloopBwdSm90ILi2ELi2ELi2EN4cute5tupleIJNS5_1CILi1EEES8_S8_EEENS6_IJNS7_ILi64EEENS7_ILi128EEENS7_ILi96EEEEEENS_6half_tEfNS_4arch4Sm90ELb0ELb0ELb1ELb0ELb0ELb1ELb0ELb0ELi2ELi1ELi2ELi1ELb1EEENS1_24CollectiveEpilogueBwdGQAISD_fSG_Li256ELb0ELb0EEENS1_19SingleTileSchedulerILb0ELb0ELb0ELi128EEEEEEEEEvNT_6ParamsE,@"STO_CUDA_ENTRY STV_DEFAULT"
_ZN7cutlass13device_kernelIN5flash11enable_sm90INS1_16FlashAttnBwdSm90INS1_25CollectiveMainloopBwdSm90ILi2ELi2ELi2EN4cute5tupleIJNS5_1CILi1EEES8_S8_EEENS6_IJNS7_ILi64EEENS7_ILi128EEENS7_ILi96EEEEEENS_6half_tEfNS_4arch4Sm90ELb0ELb0ELb1ELb0ELb0ELb1ELb0ELb0ELi2ELi1ELi2ELi1ELb1EEENS1_24CollectiveEpilogueBwdGQAISD_fSG_Li256ELb0ELb0EEENS1_19SingleTileSchedulerILb0ELb0ELb0ELi128EEEEEEEEEvNT_6ParamsE:
        /* <DEDUP_REMOVED lines=14> */
[----:B------:R-:W-:-:S02]  /*00e0*/  UIADD3.X UR7, URZ, UR5, URZ, UP0, !UPT ;  /* 0x000000053f077290 */ /* 0x000fc400087fe43f */
[----:B------:R-:W-:Y:S02]  /*00f0*/  UIADD3.X UR9, URZ, UR5, URZ, UP1, !UPT ;  /* 0x000000053f097290 */ /* 0x000fe40008ffe43f */
[----:B------:R-:W-:Y:S02]  /*0100*/  UIADD3.X UR11, URZ, UR5, URZ, UP2, !UPT ;  /* 0x000000053f0b7290 */ /* 0x000fe400097fe43f */
[----:B------:R-:W-:-:S03]  /*0110*/  UIADD3.X UR5, URZ, UR5, URZ, UP3, !UPT ;  /* 0x000000053f057290 */ /* 0x000fc60009ffe43f */
[----:B------:R1:W-:Y:S02]  /*0120*/  UTMACCTL.PF [UR6] ;  /* 0x00000000060079b9 */ /* 0x0003e40008040000 */
[----:B------:R1:W-:Y:S02]  /*0130*/  UTMACCTL.PF [UR8] ;  /* 0x00000000080079b9 */ /* 0x0003e40008040000 */
[----:B------:R1:W-:Y:S02]  /*0140*/  UTMACCTL.PF [UR10] ;  /* 0x000000000a0079b9 */ /* 0x0003e40008040000 */
[----:B------:R1:W-:Y:S02]  /*0150*/  UTMACCTL.PF [UR4] ;  /* 0x00000000040079b9 */ /* 0x0003e40008040000 */
[----:B-1----:R-:W-:Y:S01]  /*0160*/  NOP ;  /* 0x0000000000007918 */ /* 0x002fe20000000000 */
.L_x_230:
[----:B------:R-:W-:Y:S05]  /*0170*/  BSYNC B0 ;  /* 0x0000000000007941 */ /* 0x000fea0003800000 */
.L_x_229:
        /* <DEDUP_REMOVED lines=37> */
.L_x_231:
        /* <DEDUP_REMOVED lines=22> */
.L_x_232:
[----:B------:R-:W-:Y:S01]  /*0530*/  PLOP3.LUT P0, PT, PT, PT, UP0, 0x80, 0x0 ;  /* 0x000000000000781c */ /* 0x000fe20003f0f008 */
[----:B------:R-:W-:Y:S01]  /*0540*/  NOP ;  /* 0x0000000000007918 */ /* 0x000fe20000000000 */
[----:B------:R-:W-:Y:S01]  /*0550*/  BSSY B6, `(.L_x_233) ;  /* 0x000078d000067945 */ /* 0x000fe20003800000 */
[----:B-12-45:R-:W-:Y:S10]  /*0560*/  BAR.SYNC.DEFER_BLOCKING 0x0 ;  /* 0x0000000000007b1d */ /* 0x036ff40000010000 */
[----:B------:R-:W-:Y:S05]  /*0570*/  @!P0 BRA `(.L_x_234) ;  /* 0x0000004800988947 */ /* 0x000fea0003800000 */
.L_x_235:
        /* <DEDUP_REMOVED lines=11> */
[----:B--2---:R-:W-:Y:S05]  /*0630*/  @!P0 BRA `(.L_x_236) ;  /* 0x0000007400f88947 */ /* 0x004fea0003800000 */
        /* <DEDUP_REMOVED lines=21> */
.L_x_238:
        /* <DEDUP_REMOVED lines=15> */
.L_x_237:
        /* <DEDUP_REMOVED lines=22> */
.L_x_240:
        /* <DEDUP_REMOVED lines=15> */
.L_x_239:
[----:B------:R-:W-:Y:S01]  /*0ad0*/  SHF.R.S32.HI R41, RZ, 0x1f, R22 ;  /* 0x0000001fff297819 */ /* 0x000fe20000011416 */
[----:B------:R-:W-:-:S03]  /*0ae0*/  UMOV UR4, 0xffffffff ;  /* 0xffffffff00047882 */ /* 0x000fc60000000000 */
[----:B------:R-:W-:-:S04]  /*0af0*/  LEA.HI R0, R41, R22, RZ, 0x7 ;  /* 0x0000001629007211 */ /* 0x000fc800078f38ff */
[----:B------:R-:W-:Y:S01]  /*0b00*/  SHF.R.S32.HI R16, RZ, 0x7, R0 ;  /* 0x00000007ff107819 */ /* 0x000fe20000011400 */
[----:B------:R-:W-:Y:S06]  /*0b10*/  BRA.DIV UR4, `(.L_x_241) ;  /* 0x0000007204c87947 */ /* 0x000fec000b800000 */
[----:B------:R1:W2:Y:S02]  /*0b20*/  SHFL.IDX PT, R14, R16, RZ, 0x1f ;  /* 0x00001fff100e7589 */ /* 0x0002a400000e0000 */
.L_x_311:
[----:B------:R-:W-:Y:S02]  /*0b30*/  SHF.L.U32 R5, RZ, 0x1f, RZ ;  /* 0x0000001fff057819 */ /* 0x000fe400000006ff */
[----:B------:R-:W-:Y:S02]  /*0b40*/  LOP3.LUT R3, R0, 0xffffff80, RZ, 0xc0, !PT ;  /* 0xffffff8000037812 */ /* 0x000fe400078ec0ff */
[----:B------:R-:W3:Y:S01]  /*0b50*/  SYNCS.PHASECHK.TRANS64.TRYWAIT P1, [R18+URZ+0x26800], R5 ;  /* 0x02680005120075a7 */ /* 0x000ee2000802017f */
[----:B--2---:R-:W-:Y:S02]  /*0b60*/  LEA.HI R0, R14, R14, RZ, 0x1 ;  /* 0x0000000e0e007211 */ /* 0x004fe400078f08ff */
[----:B------:R-:W-:Y:S02]  /*0b70*/  IMAD.IADD R40, R22, 0x1, -R3 ;  /* 0x0000000116287824 */ /* 0x000fe400078e0a03 */
[----:B------:R-:W-:Y:S01]  /*0b80*/  VIADD R3, R18, 0x6000 ;  /* 0x0000600012037836 */ /* 0x000fe20000000000 */
[----:B------:R-:W-:-:S02]  /*0b90*/  LOP3.LUT R209, R0, 0xfffffffe, RZ, 0xc0, !PT ;  /* 0xfffffffe00d17812 */ /* 0x000fc400078ec0ff */
[----:B------:R-:W-:Y:S02]  /*0ba0*/  SHF.R.S32.HI R43, RZ, 0x1f, R40 ;  /* 0x0000001fff2b7819 */ /* 0x000fe40000011428 */
[----:B------:R-:W-:Y:S01]  /*0bb0*/  LOP3.LUT P0, RZ, R3, 0x1bf, RZ, 0xc0, !PT ;  /* 0x000001bf03ff7812 */ /* 0x000fe2000780c0ff */
[----:B------:R-:W-:Y:S01]  /*0bc0*/  IMAD.IADD R209, R14, 0x1, -R209 ;  /* 0x000000010ed17824 */ /* 0x000fe200078e0ad1 */
[----:B------:R-:W-:-:S04]  /*0bd0*/  LEA.HI R42, R43, R40, RZ, 0x2 ;  /* 0x000000282b2a7211 */ /* 0x000fc800078f10ff */
[----:B------:R-:W-:Y:S01]  /*0be0*/  LOP3.LUT R17, R42, 0x7ffffffc, RZ, 0xc0, !PT ;  /* 0x7ffffffc2a117812 */ /* 0x000fe200078ec0ff */
[----:B---3--:R-:W-:Y:S06]  /*0bf0*/  @P1 BRA `(.L_x_242) ;  /* 0x0000000000081947 */ /* 0x008fec0003800000 */
[----:B------:R-:W2:Y:S02]  /*0c00*/  SYNCS.PHASECHK.TRANS64.TRYWAIT P1, [R18+URZ+0x26800], R5 ;  /* 0x02680005120075a7 */ /* 0x000ea4000802017f */
[----:B--2---:R-:W-:Y:S05]  /*0c10*/  @!P1 BRA `(.L_x_243) ;  /* 0x0000007000a89947 */ /* 0x004fea0003800000 */
.L_x_242:
[C---:B------:R-:W-:Y:S02]  /*0c20*/  IMAD.SHL.U32 R23, R40.reuse, 0x4, RZ ;  /* 0x0000000428177824 */ /* 0x040fe400078e00ff */
[----:B------:R-:W-:Y:S01]  /*0c30*/  IMAD.IADD R17, R40, 0x1, -R17 ;  /* 0x0000000128117824 */ /* 0x000fe200078e0a11 */
[----:B------:R-:W-:Y:S06]  /*0c40*/  @!P0 BRA `(.L_x_244) ;  /* 0x0000000000408947 */ /* 0x000fec0003800000 */
[----:B------:R-:W-:Y:S01]  /*0c50*/  MOV R0, 0x0 ;  /* 0x0000000000007802 */ /* 0x000fe20000000f00 */
[----:B------:R-:W-:Y:S01]  /*0c60*/  ULDC.64 UR4, c[0x4][0x88] ;  /* 0x0100220000047ab9 */ /* 0x000fe20000000a00 */
[----:B------:R-:W-:Y:S01]  /*0c70*/  ULDC.64 UR6, c[0x4][0x90] ;  /* 0x0100240000067ab9 */ /* 0x000fe20000000a00 */
[----:B------:R-:W-:Y:S01]  /*0c80*/  IMAD.U32 R4, RZ, RZ, UR4 ;  /* 0x00000004ff047e24 */ /* 0x000fe2000f8e00ff */
[----:B------:R3:W4:Y:S01]  /*0c90*/  LDC.64 R14, c[0x4][R0] ;  /* 0x01000000000e7b82 */ /* 0x0007220000000a00 */
[----:B--2---:R-:W-:Y:S01]  /*0ca0*/  IMAD.U32 R5, RZ, RZ, UR5 ;  /* 0x00000005ff057e24 */ /* 0x004fe2000f8e00ff */
[----:B------:R-:W-:Y:S01]  /*0cb0*/  ULDC.64 UR4, c[0x4][0x18] ;  /* 0x0100060000047ab9 */ /* 0x000fe20000000a00 */
[----:B------:R-:W-:Y:S02]  /*0cc0*/  IMAD.U32 R6, RZ, RZ, UR6 ;  /* 0x00000006ff067e24 */ /* 0x000fe4000f8e00ff */
[----:B------:R-:W-:Y:S02]  /*0cd0*/  IMAD.U32 R7, RZ, RZ, UR7 ;  /* 0x00000007ff077e24 */ /* 0x000fe4000f8e00ff */
[----:B------:R-:W-:-:S02]  /*0ce0*/  IMAD.U32 R10, RZ, RZ, UR4 ;  /* 0x00000004ff0a7e24 */ /* 0x000fc4000f8e00ff */
[----:B------:R-:W-:Y:S02]  /*0cf0*/  IMAD.U32 R11, RZ, RZ, UR5 ;  /* 0x00000005ff0b7e24 */ /* 0x000fe4000f8e00ff */
[----:B------:R-:W-:Y:S02]  /*0d00*/  IMAD.MOV.U32 R8, RZ, RZ, 0x70 ;  /* 0x00000070ff087424 */ /* 0x000fe400078e00ff */
[----:B------:R-:W-:Y:S02]  /*0d10*/  IMAD.MOV.U32 R12, RZ, RZ, 0x1 ;  /* 0x00000001ff0c7424 */ /* 0x000fe400078e00ff */
[----:B---3--:R-:W-:-:S07]  /*0d20*/  IMAD.MOV.U32 R13, RZ, RZ, RZ ;  /* 0x000000ffff0d7224 */ /* 0x008fce00078e00ff */
[----:B------:R-:W-:-:S07]  /*0d30*/  LEPC R20, `(.L_x_244) ;  /* 0x000000001014794e */ /* 0x000fce0000000000 */
[----:B-1--4-:R-:W-:Y:S05]  /*0d40*/  CALL.ABS.NOINC R14 ;  /* 0x000000000e007343 */ /* 0x012fea0003c00000 */
.L_x_244:
[----:B------:R-:W-:Y:S01]  /*0d50*/  LEA.HI R0, R41, R22, RZ, 0x4 ;  /* 0x0000001629007211 */ /* 0x000fe200078f20ff */
[----:B------:R-:W-:Y:S05]  /*0d60*/  WARPSYNC.ALL ;  /* 0x0000000000007948 */ /* 0x000fea0003800000 */
[----:B------:R-:W-:Y:S01]  /*0d70*/  LOP3.LUT R3, R0, 0xfffffff0, RZ, 0xc0, !PT ;  /* 0xfffffff000037812 */ /* 0x000fe200078ec0ff */
[----:B------:R-:W-:Y:S01]  /*0d80*/  ULDC UR7, c[0x0][0x280] ;  /* 0x0000a00000077ab9 */ /* 0x000fe20000000800 */
[----:B------:R-:W-:Y:S01]  /*0d90*/  CS2R R24, SRZ ;  /* 0x0000000000187805 */ /* 0x000fe2000001ff00 */
[----:B------:R-:W-:Y:S01]  /*0da0*/  UISETP.GE.AND UP0, UPT, UR7, 0x1, UPT ;  /* 0x000000010700788c */ /* 0x000fe2000bf06270 */
[----:B------:R-:W-:Y:S01]  /*0db0*/  CS2R R72, SRZ ;  /* 0x0000000000487805 */ /* 0x000fe2000001ff00 */
[----:B--2---:R-:W-:Y:S01]  /*0dc0*/  IMAD.IADD R5, R22, 0x1, -R3 ;  /* 0x0000000116057824 */ /* 0x004fe200078e0a03 */
[----:B------:R-:W-:-:S02]  /*0dd0*/  SHF.R.S32.HI R3, RZ, 0x4, R0 ;  /* 0x00000004ff037819 */ /* 0x000fc40000011400 */
[----:B------:R-:W-:Y:S02]  /*0de0*/  CS2R R74, SRZ ;  /* 0x00000000004a7805 */ /* 0x000fe4000001ff00 */
[----:B------:R-:W-:Y:S02]  /*0df0*/  CS2R R76, SRZ ;  /* 0x00000000004c7805 */ /* 0x000fe4000001ff00 */
[----:B------:R-:W-:Y:S02]  /*0e00*/  CS2R R78, SRZ ;  /* 0x00000000004e7805 */ /* 0x000fe4000001ff00 */
[----:B------:R-:W-:Y:S02]  /*0e10*/  LEA.HI R6, R5, R5, RZ, 0x1 ;  /* 0x0000000505067211 */ /* 0x000fe400078f08ff */
[----:B------:R-:W-:Y:S02]  /*0e20*/  CS2R R80, SRZ ;  /* 0x0000000000507805 */ /* 0x000fe4000001ff00 */
[----:B------:R-:W-:-:S02]  /*0e30*/  LEA.HI R0, R0, R3, RZ, 0x1 ;  /* 0x0000000300007211 */ /* 0x000fc400078f08ff */
[----:B------:R-:W-:Y:S02]  /*0e40*/  CS2R R82, SRZ ;  /* 0x0000000000527805 */ /* 0x000fe4000001ff00 */
[--C-:B------:R-:W-:Y:S02]  /*0e50*/  SHF.R.S32.HI R7, RZ, 0x1, R6.reuse ;  /* 0x00000001ff077819 */ /* 0x100fe40000011406 */
[----:B------:R-:W-:Y:S02]  /*0e60*/  CS2R R84, SRZ ;  /* 0x0000000000547805 */ /* 0x000fe4000001ff00 */
[----:B------:R-:W-:Y:S02]  /*0e70*/  SHF.R.S32.HI R4, RZ, 0x1f, R6 ;  /* 0x0000001fff047819 */ /* 0x000fe40000011406 */
[----:B------:R-:W-:Y:S02]  /*0e80*/  CS2R R86, SRZ ;  /* 0x0000000000567805 */ /* 0x000fe4000001ff00 */
[----:B------:R-:W-:-:S02]  /*0e90*/  SHF.R.S32.HI R10, RZ, 0x1f, R5 ;  /* 0x0000001fff0a7819 */ /* 0x000fc40000011405 */
[----:B------:R-:W-:Y:S02]  /*0ea0*/  CS2R R88, SRZ ;  /* 0x0000000000587805 */ /* 0x000fe4000001ff00 */
[----:B------:R-:W-:Y:S02]  /*0eb0*/  LEA.HI R4, R4, R7, RZ, 0x2 ;  /* 0x0000000704047211 */ /* 0x000fe400078f10ff */
[----:B------:R-:W-:Y:S02]  /*0ec0*/  CS2R R90, SRZ ;  /* 0x00000000005a7805 */ /* 0x000fe4000001ff00 */
[----:B------:R-:W-:Y:S02]  /*0ed0*/  LEA.HI R10, R10, R5, RZ, 0x3 ;  /* 0x000000050a0a7211 */ /* 0x000fe400078f18ff */
[----:B------:R-:W-:Y:S02]  /*0ee0*/  CS2R R92, SRZ ;  /* 0x00000000005c7805 */ /* 0x000fe4000001ff00 */
[----:B------:R-:W-:-:S02]  /*0ef0*/  LOP3.LUT R8, R4, 0xfffffffc, RZ, 0xc0, !PT ;  /* 0xfffffffc04087812 */ /* 0x000fc400078ec0ff */
[----:B------:R-:W-:Y:S02]  /*0f00*/  CS2R R94, SRZ ;  /* 0x00000000005e7805 */ /* 0x000fe4000001ff00 */
[----:B------:R-:W-:Y:S01]  /*0f10*/  LOP3.LUT R4, R0, 0xfffffffe, RZ, 0xc0, !PT ;  /* 0xfffffffe00047812 */ /* 0x000fe200078ec0ff */
[----:B------:R-:W-:Y:S01]  /*0f20*/  IMAD.SHL.U32 R10, R10, 0x20, RZ ;  /* 0x000000200a0a7824 */ /* 0x000fe200078e00ff */
[----:B------:R-:W-:Y:S01]  /*0f30*/  LEA.HI R0, R41, R22, RZ, 0x5 ;  /* 0x0000001629007211 */ /* 0x000fe200078f28ff */
[----:B------:R-:W-:Y:S01]  /*0f40*/  IMAD.IADD R8, R7, 0x1, -R8 ;  /* 0x0000000107087824 */ /* 0x000fe200078e0a08 */
[----:B------:R-:W-:Y:S01]  /*0f50*/  LOP3.LUT R6, R6, 0x3fffffe, RZ, 0xc0, !PT ;  /* 0x03fffffe06067812 */ /* 0x000fe200078ec0ff */
[----:B------:R-:W-:Y:S01]  /*0f60*/  IMAD.IADD R3, R3, 0x1, -R4 ;  /* 0x0000000103037824 */ /* 0x000fe200078e0a04 */
[----:B------:R-:W-:Y:S01]  /*0f70*/  SHF.R.S32.HI R0, RZ, 0x5, R0 ;  /* 0x00000005ff007819 */ /* 0x000fe20000011400 */
[----:B------:R-:W-:Y:S01]  /*0f80*/  IMAD.SHL.U32 R4, R8, 0x40, RZ ;  /* 0x0000004008047824 */ /* 0x000fe200078e00ff */
[----:B------:R-:W-:Y:S01]  /*0f90*/  LOP3.LUT R9, R10, 0x7fffff00, RZ, 0xc0, !PT ;  /* 0x7fffff000a097812 */ /* 0x000fe200078ec0ff */
[----:B------:R-:W-:Y:S01]  /*0fa0*/  IMAD.SHL.U32 R7, R3, 0x8, RZ ;  /* 0x0000000803077824 */ /* 0x000fe200078e00ff */
[----:B------:R-:W-:Y:S01]  /*0fb0*/  LOP3.LUT P0, RZ, R8, 0x2, RZ, 0xc0, !PT ;  /* 0x0000000208ff7812 */ /* 0x000fe2000780c0ff */
[----:B------:R-:W-:Y:S01]  /*0fc0*/  IMAD.IADD R6, R5, 0x1, -R6 ;  /* 0x0000000105067824 */ /* 0x000fe200078e0a06 */
[----:B------:R-:W-:Y:S01]  /*0fd0*/  LOP3.LUT R4, R4, 0xc0, RZ, 0xc0, !PT ;  /* 0x000000c004047812 */ /* 0x000fe200078ec0ff */
[----:B------:R-:W-:Y:S01]  /*0fe0*/  IMAD R9, R0, 0x200, R9 ;  /* 0x0000020000097824 */ /* 0x000fe200078e0209 */
[----:B------:R-:W-:-:S02]  /*0ff0*/  CS2R R96, SRZ ;  /* 0x0000000000607805 */ /* 0x000fc4000001ff00 */
[----:B------:R-:W-:Y:S02]  /*1000*/  CS2R R98, SRZ ;  /* 0x0000000000627805 */ /* 0x000fe4000001ff00 */
[----:B------:R-:W-:Y:S01]  /*1010*/  LOP3.LUT R7, R4, 0x8, R7, 0xf8, !PT ;  /* 0x0000000804077812 */ /* 0x000fe200078ef807 */
[----:B------:R-:W-:Y:S01]  /*1020*/  IMAD R9, R6, 0x20, R9 ;  /* 0x0000002006097824 */ /* 0x000fe200078e0209 */
[----:B------:R-:W-:Y:S02]  /*1030*/  SHF.R.U32.HI R4, RZ, 0x3, R4 ;  /* 0x00000003ff047819 */ /* 0x000fe40000011604 */
[----:B------:R-:W-:Y:S02]  /*1040*/  CS2R R100, SRZ ;  /* 0x0000000000647805 */ /* 0x000fe4000001ff00 */
[----:B------:R-:W-:Y:S02]  /*1050*/  CS2R R102, SRZ ;  /* 0x0000000000667805 */ /* 0x000fe4000001ff00 */
[----:B------:R-:W-:-:S02]  /*1060*/  CS2R R104, SRZ ;  /* 0x0000000000687805 */ /* 0x000fc4000001ff00 */
[----:B------:R-:W-:Y:S02]  /*1070*/  LOP3.LUT R4, R7, R4, RZ, 0x3c, !PT ;  /* 0x0000000407047212 */ /* 0x000fe400078e3cff */
[----:B------:R-:W-:Y:S02]  /*1080*/  CS2R R106, SRZ ;  /* 0x00000000006a7805 */ /* 0x000fe4000001ff00 */
[----:B------:R-:W-:Y:S02]  /*1090*/  CS2R R108, SRZ ;  /* 0x00000000006c7805 */ /* 0x000fe4000001ff00 */
[----:B------:R-:W-:Y:S02]  /*10a0*/  CS2R R110, SRZ ;  /* 0x00000000006e7805 */ /* 0x000fe4000001ff00 */
[----:B------:R-:W-:Y:S01]  /*10b0*/  CS2R R112, SRZ ;  /* 0x0000000000707805 */ /* 0x000fe2000001ff00 */
[----:B------:R-:W-:Y:S01]  /*10c0*/  IMAD.IADD R9, R4, 0x1, R9 ;  /* 0x0000000104097824 */ /* 0x000fe200078e0209 */
[----:B------:R-:W-:Y:S01]  /*10d0*/  CS2R R114, SRZ ;  /* 0x0000000000727805 */ /* 0x000fe2000001ff00 */
[----:B------:R-:W-:Y:S01]  /*10e0*/  IMAD.MOV.U32 R4, RZ, RZ, 0x20 ;  /* 0x00000020ff047424 */ /* 0x000fe200078e00ff */
[----:B------:R-:W-:Y:S01]  /*10f0*/  CS2R R116, SRZ ;  /* 0x0000000000747805 */ /* 0x000fe2000001ff00 */
[----:B------:R-:W-:Y:S01]  /*1100*/  IMAD R9, R9, 0x2, R18 ;  /* 0x0000000209097824 */ /* 0x000fe200078e0212 */
[----:B------:R-:W-:-:S02]  /*1110*/  CS2R R118, SRZ ;  /* 0x0000000000767805 */ /* 0x000fc4000001ff00 */
[----:B------:R-:W-:Y:S02]  /*1120*/  CS2R R26, SRZ ;  /* 0x00000000001a7805 */ /* 0x000fe4000001ff00 */
[----:B------:R-:W-:Y:S02]  /*1130*/  SEL R4, R4, 0xffffffe0, !P0 ;  /* 0xffffffe004047807 */ /* 0x000fe40004000000 */
[----:B------:R-:W-:Y:S02]  /*1140*/  CS2R R28, SRZ ;  /* 0x00000000001c7805 */ /* 0x000fe4000001ff00 */
[----:B------:R-:W-:Y:S01]  /*1150*/  PLOP3.LUT P0, PT, PT, PT, UP0, 0x80, 0x0 ;  /* 0x000000000000781c */ /* 0x000fe20003f0f008 */
[----:B------:R2:W3:Y:S01]  /*1160*/  LDSM.16.M88.4 R184, [R9+0x6000] ;  /* 0x0060000009b8783b */ /* 0x0004e20000000200 */
[----:B------:R-:W-:Y:S01]  /*1170*/  CS2R R30, SRZ ;  /* 0x00000000001e7805 */ /* 0x000fe2000001ff00 */
[----:B------:R-:W-:Y:S01]  /*1180*/  IMAD.IADD R8, R9, 0x1, R4 ;  /* 0x0000000109087824 */ /* 0x000fe200078e0204 */
        /* <DEDUP_REMOVED lines=22> */
[----:B------:R-:W-:Y:S02]  /*12f0*/  CS2R R66, SRZ ;  /* 0x0000000000427805 */ /* 0x000fe4000001ff00 */
[----:B------:R-:W-:Y:S02]  /*1300*/  CS2R R68, SRZ ;  /* 0x0000000000447805 */ /* 0x000fe4000001ff00 */
[----:B------:R-:W-:Y:S01]  /*1310*/  CS2R R70, SRZ ;  /* 0x0000000000467805 */ /* 0x000fe2000001ff00 */
[----:B--23--:R-:W-:Y:S06]  /*1320*/  @!P0 BRA `(.L_x_245) ;  /* 0x00000030009c8947 */ /* 0x00cfec0003800000 */
[----:B------:R-:W2:Y:S01]  /*1330*/  S2R R7, SR_CTAID.X ;  /* 0x0000000000077919 */ /* 0x000ea20000002500 */
[----:B------:R-:W2:Y:S01]  /*1340*/  LDC R8, c[0x0][0x290] ;  /* 0x0000a400ff087b82 */ /* 0x000ea20000000800 */
[----:B------:R-:W-:Y:S01]  /*1350*/  LEA.HI R6, R41, R22, RZ, 0x3 ;  /* 0x0000001629067211 */ /* 0x000fe200078f18ff */
[----:B------:R-:W-:Y:S01]  /*1360*/  IMAD.SHL.U32 R22, R22, 0x40, RZ ;  /* 0x0000004016167824 */ /* 0x000fe200078e00ff */
[----:B------:R-:W-:Y:S01]  /*1370*/  LEA.HI R40, R43, R40, RZ, 0x5 ;  /* 0x000000282b287211 */ /* 0x000fe200078f28ff */
[----:B------:R-:W-:Y:S01]  /*1380*/  IMAD.SHL.U32 R9, R0, 0x10, RZ ;  /* 0x0000001000097824 */ /* 0x000fe200078e00ff */
[--C-:B------:R-:W-:Y:S01]  /*1390*/  SHF.R.S32.HI R4, RZ, 0x2, R42.reuse ;  /* 0x00000002ff047819 */ /* 0x100fe2000001142a */
[----:B------:R-:W-:Y:S01]  /*13a0*/  UIADD3 UR7, UR7, 0x3f, URZ ;  /* 0x0000003f07077890 */ /* 0x000fe2000fffe03f */
[----:B------:R-:W-:Y:S02]  /*13b0*/  SHF.R.S32.HI R5, RZ, 0x1f, R42 ;  /* 0x0000001fff057819 */ /* 0x000fe4000001142a */
[----:B------:R-:W-:-:S02]  /*13c0*/  CS2R R118, SRZ ;  /* 0x0000000000767805 */ /* 0x000fc4000001ff00 */
[----:B------:R-:W-:Y:S01]  /*13d0*/  LOP3.LUT R22, R22, 0x1c0, RZ, 0xc0, !PT ;  /* 0x000001c016167812 */ /* 0x000fe200078ec0ff */
[----:B------:R-:W-:Y:S01]  /*13e0*/  USHF.R.S32.HI UR8, URZ, 0x1f, UR7 ;  /* 0x0000001f3f087899 */ /* 0x000fe20008011407 */
[----:B------:R-:W-:Y:S02]  /*13f0*/  SHF.R.S32.HI R40, RZ, 0x5, R40 ;  /* 0x00000005ff287819 */ /* 0x000fe40000011428 */
[----:B------:R-:W-:Y:S02]  /*1400*/  CS2R R116, SRZ ;  /* 0x0000000000747805 */ /* 0x000fe4000001ff00 */
[----:B------:R-:W-:Y:S01]  /*1410*/  LEA.HI R5, R5, R4, RZ, 0x3 ;  /* 0x0000000405057211 */ /* 0x000fe200078f18ff */
[----:B------:R-:W-:Y:S01]  /*1420*/  ULEA.HI UR7, UR8, UR7, URZ, 0x6 ;  /* 0x0000000708077291 */ /* 0x000fe2000f8f303f */
[----:B------:R-:W-:Y:S02]  /*1430*/  LEA.HI R0, R16, R16, RZ, 0x1 ;  /* 0x0000001010007211 */ /* 0x000fe400078f08ff */
[----:B------:R-:W-:-:S02]  /*1440*/  CS2R R114, SRZ ;  /* 0x0000000000727805 */ /* 0x000fc4000001ff00 */
[----:B------:R-:W-:Y:S02]  /*1450*/  LOP3.LUT R9, R22, 0x30, R9, 0xf8, !PT ;  /* 0x0000003016097812 */ /* 0x000fe400078ef809 */
[----:B------:R-:W-:Y:S02]  /*1460*/  CS2R R112, SRZ ;  /* 0x0000000000707805 */ /* 0x000fe4000001ff00 */
[----:B------:R-:W-:Y:S02]  /*1470*/  LOP3.LUT R5, R5, 0xfffffff8, RZ, 0xc0, !PT ;  /* 0xfffffff805057812 */ /* 0x000fe400078ec0ff */
[----:B------:R-:W-:Y:S02]  /*1480*/  CS2R R110, SRZ ;  /* 0x00000000006e7805 */ /* 0x000fe4000001ff00 */
[----:B------:R-:W-:Y:S02]  /*1490*/  LOP3.LUT R9, R9, 0x8, R6, 0xf8, !PT ;  /* 0x0000000809097812 */ /* 0x000fe400078ef806 */
[----:B------:R-:W-:-:S02]  /*14a0*/  CS2R R108, SRZ ;  /* 0x00000000006c7805 */ /* 0x000fc4000001ff00 */
[----:B------:R-:W-:Y:S02]  /*14b0*/  SHF.R.U32.HI R22, RZ, 0x3, R22 ;  /* 0x00000003ff167819 */ /* 0x000fe40000011616 */
[----:B------:R-:W-:Y:S02]  /*14c0*/  CS2R R106, SRZ ;  /* 0x00000000006a7805 */ /* 0x000fe4000001ff00 */
[----:B------:R-:W-:Y:S02]  /*14d0*/  CS2R R104, SRZ ;  /* 0x0000000000687805 */ /* 0x000fe4000001ff00 */
[----:B------:R-:W-:Y:S02]  /*14e0*/  CS2R R102, SRZ ;  /* 0x0000000000667805 */ /* 0x000fe4000001ff00 */
[----:B------:R-:W-:Y:S02]  /*14f0*/  CS2R R100, SRZ ;  /* 0x0000000000647805 */ /* 0x000fe4000001ff00 */
[----:B------:R-:W-:-:S02]  /*1500*/  CS2R R98, SRZ ;  /* 0x0000000000627805 */ /* 0x000fc4000001ff00 */
[----:B------:R-:W-:Y:S02]  /*1510*/  CS2R R96, SRZ ;  /* 0x0000000000607805 */ /* 0x000fe4000001ff00 */
[----:B------:R-:W-:Y:S01]  /*1520*/  CS2R R94, SRZ ;  /* 0x00000000005e7805 */ /* 0x000fe2000001ff00 */
[----:B--2---:R-:W-:Y:S01]  /*1530*/  IMAD R7, R7, -0x80, R8 ;  /* 0xffffff8007077824 */ /* 0x004fe200078e0208 */
[----:B------:R-:W-:Y:S02]  /*1540*/  CS2R R92, SRZ ;  /* 0x00000000005c7805 */ /* 0x000fe4000001ff00 */
[----:B------:R-:W-:Y:S02]  /*1550*/  CS2R R90, SRZ ;  /* 0x00000000005a7805 */ /* 0x000fe4000001ff00 */
[----:B------:R-:W-:Y:S01]  /*1560*/  CS2R R88, SRZ ;  /* 0x0000000000587805 */ /* 0x000fe2000001ff00 */
[----:B------:R-:W-:Y:S01]  /*1570*/  IMAD R40, R40, -0x10, R7 ;  /* 0xfffffff028287824 */ /* 0x000fe200078e0207 */
[----:B------:R-:W-:-:S02]  /*1580*/  LOP3.LUT R7, R0, 0xfffffffe, RZ, 0xc0, !PT ;  /* 0xfffffffe00077812 */ /* 0x000fc400078ec0ff */
[----:B------:R-:W-:Y:S02]  /*1590*/  CS2R R86, SRZ ;  /* 0x0000000000567805 */ /* 0x000fe4000001ff00 */
[----:B------:R-:W-:Y:S02]  /*15a0*/  LOP3.LUT R0, R9, R22, RZ, 0x3c, !PT ;  /* 0x0000001609007212 */ /* 0x000fe400078e3cff */
[----:B------:R-:W-:Y:S02]  /*15b0*/  CS2R R84, SRZ ;  /* 0x0000000000547805 */ /* 0x000fe4000001ff00 */
[----:B------:R-:W-:Y:S01]  /*15c0*/  IADD3 R40, R40, R5, -R4 ;  /* 0x0000000528287210 */ /* 0x000fe20007ffe804 */
[C---:B------:R-:W-:Y:S01]  /*15d0*/  IMAD.IADD R7, R16.reuse, 0x1, -R7 ;  /* 0x0000000110077824 */ /* 0x040fe200078e0a07 */
[----:B------:R-:W-:Y:S01]  /*15e0*/  CS2R R82, SRZ ;  /* 0x0000000000527805 */ /* 0x000fe2000001ff00 */
[----:B------:R-:W-:Y:S01]  /*15f0*/  IMAD R5, R16, 0x8, R3 ;  /* 0x0000000810057824 */ /* 0x000fe200078e0203 */
[----:B------:R-:W-:Y:S01]  /*1600*/  CS2R R80, SRZ ;  /* 0x0000000000507805 */ /* 0x000fe2000001ff00 */
[----:B------:R-:W-:Y:S01]  /*1610*/  IMAD R3, R7, -0x40, R40 ;  /* 0xffffffc007037824 */ /* 0x000fe200078e0228 */
[----:B------:R-:W-:Y:S01]  /*1620*/  CS2R R78, SRZ ;  /* 0x00000000004e7805 */ /* 0x000fe2000001ff00 */
[----:B------:R-:W-:Y:S01]  /*1630*/  IMAD.U32 R0, R5, 0x200, R0 ;  /* 0x0000020005007824 */ /* 0x000fe200078e0000 */
[----:B------:R-:W-:-:S02]  /*1640*/  CS2R R76, SRZ ;  /* 0x00000000004c7805 */ /* 0x000fc4000001ff00 */
[----:B------:R-:W-:Y:S02]  /*1650*/  CS2R R74, SRZ ;  /* 0x00000000004a7805 */ /* 0x000fe4000001ff00 */
[----:B------:R-:W-:Y:S02]  /*1660*/  CS2R R72, SRZ ;  /* 0x0000000000487805 */ /* 0x000fe4000001ff00 */
[----:B------:R-:W-:Y:S02]  /*1670*/  CS2R R70, SRZ ;  /* 0x0000000000467805 */ /* 0x000fe4000001ff00 */
[----:B------:R-:W-:Y:S02]  /*1680*/  CS2R R68, SRZ ;  /* 0x0000000000447805 */ /* 0x000fe4000001ff00 */
[----:B------:R-:W-:Y:S02]  /*1690*/  CS2R R66, SRZ ;  /* 0x0000000000427805 */ /* 0x000fe4000001ff00 */
        /* <DEDUP_REMOVED lines=20> */
[----:B------:R-:W-:Y:S01]  /*17e0*/  CS2R R24, SRZ ;  /* 0x0000000000187805 */ /* 0x000fe2000001ff00 */
[----:B------:R-:W-:Y:S01]  /*17f0*/  ULOP3.LUT UR11, UR38, 0x1, URZ, 0xfc, !UPT ;  /* 0x00000001260b7892 */ /* 0x000fe2000f8efc3f */
[----:B------:R-:W-:Y:S01]  /*1800*/  UMOV UR4, URZ ;  /* 0x0000003f00047c82 */ /* 0x000fe20008000000 */
[----:B------:R-:W-:Y:S01]  /*1810*/  UMOV UR5, URZ ;  /* 0x0000003f00057c82 */ /* 0x000fe20008000000 */
[----:B------:R-:W-:Y:S01]  /*1820*/  UMOV UR6, URZ ;  /* 0x0000003f00067c82 */ /* 0x000fe20008000000 */
[----:B------:R-:W-:Y:S01]  /*1830*/  USHF.R.S32.HI UR7, URZ, 0x6, UR7 ;  /* 0x000000063f077899 */ /* 0x000fe20008011407 */
[----:B------:R-:W-:Y:S01]  /*1840*/  ULDC UR13, c[0x0][0x75c] ;  /* 0x0001d700000d7ab9 */ /* 0x000fe20000000800 */
[----:B------:R-:W-:-:S10]  /*1850*/  ULDC UR14, c[0x0][0x744] ;  /* 0x0001d100000e7ab9 */ /* 0x000fd40000000800 */
.L_x_256:
[----:B------:R-:W-:-:S06]  /*1860*/  UISETP.NE.AND UP0, UPT, UR11, 0x3, UPT ;  /* 0x000000030b00788c */ /* 0x000fcc000bf05270 */
[----:B------:R-:W-:-:S13]  /*1870*/  PLOP3.LUT P0, PT, PT, PT, UP0, 0x80, 0x0 ;  /* 0x000000000000781c */ /* 0x000fda0003f0f008 */
[----:B-1----:R-:W-:Y:S05]  /*1880*/  @!P0 BRA `(.L_x_246) ;  /* 0x0000000000048947 */ /* 0x002fea0003800000 */
[----:B------:R-:W-:Y:S01]  /*1890*/  BPT.TRAP 0x1 ;  /* 0x000000040000795c */ /* 0x000fe20000300000 */
.L_x_246:
[----:B------:R-:W-:Y:S01]  /*18a0*/  R2UR UR8, R18 ;  /* 0x00000000120872ca */ /* 0x000fe200000e0000 */
[----:B------:R-:W-:-:S05]  /*18b0*/  IMAD.U32 R120, RZ, RZ, UR5 ;  /* 0x00000005ff787e24 */ /* 0x000fca000f8e00ff */
[----:B------:R-:W-:-:S07]  /*18c0*/  SHF.L.U32 R120, R120, 0x1f, RZ ;  /* 0x0000001f78787819 */ /* 0x000fce00000006ff */
[----:B------:R-:W-:-:S09]  /*18d0*/  ULEA UR8, UR6, UR8, 0x3 ;  /* 0x0000000806087291 */ /* 0x000fd2000f8e183f */
[----:B------:R2:W3:Y:S01]  /*18e0*/  SYNCS.PHASECHK.TRANS64.TRYWAIT P1, [UR8+0x26810], R120 ;  /* 0x02681078ff0075a7 */ /* 0x0004e20008020148 */
[----:B------:R-:W-:Y:S05]  /*18f0*/  @!P0 BRA `(.L_x_247) ;  /* 0x0000000000048947 */ /* 0x000fea0003800000 */
[----:B------:R-:W-:Y:S01]  /*1900*/  BPT.TRAP 0x1 ;  /* 0x000000040000795c */ /* 0x000fe20000300000 */
.L_x_247:
[----:B---3--:R-:W-:Y:S05]  /*1910*/  @P1 BRA `(.L_x_248) ;  /* 0x0000000000081947 */ /* 0x008fea0003800000 */
[----:B------:R-:W3:Y:S02]  /*1920*/  SYNCS.PHASECHK.TRANS64.TRYWAIT P1, [UR8+0x26810], R120 ;  /* 0x02681078ff0075a7 */ /* 0x000ee40008020148 */
[----:B---3--:R-:W-:Y:S05]  /*1930*/  @!P1 BRA `(.L_x_249) ;  /* 0x0000006400749947 */ /* 0x008fea0003800000 */
.L_x_248:
[----:B------:R-:W-:Y:S01]  /*1940*/  R2UR UR9, R18 ;  /* 0x00000000120972ca */ /* 0x000fe200000e0000 */
[----:B------:R-:W-:Y:S01]  /*1950*/  IMAD R4, R209, 0x800, R18 ;  /* 0x00000800d1047824 */ /* 0x000fe200078e0212 */
[----:B------:R-:W-:Y:S01]  /*1960*/  WARPGROUP.ARRIVE ;  /* 0x00000000000079c5 */ /* 0x000fe20000000000 */
[----:B------:R-:W-:Y:S01]  /*1970*/  UMOV UR17, 0xc0000010 ;  /* 0xc000001000117882 */ /* 0x000fe20000000000 */
[----:B------:R-:W-:Y:S02]  /*1980*/  UMOV UR19, 0x80000020 ;  /* 0x8000002000137882 */ /* 0x000fe40000000000 */
[----:B------:R-:W-:Y:S01]  /*1990*/  R2UR UR10, R4 ;  /* 0x00000000040a72ca */ /* 0x000fe200000e0000 */
[----:B------:R-:W-:-:S04]  /*19a0*/  IMAD.U32 R4, RZ, RZ, UR6 ;  /* 0x00000006ff047e24 */ /* 0x000fc8000f8e00ff */
[----:B---3--:R-:W-:Y:S02]  /*19b0*/  IMAD R5, R4, 0x20, R17 ;  /* 0x0000002004057824 */ /* 0x008fe400078e0211 */
[----:B------:R-:W-:Y:S02]  /*19c0*/  UIADD3 UR9, UR9, 0x12000, URZ ;  /* 0x0001200009097890 */ /* 0x000fe4000fffe03f */
[----:B------:R-:W-:Y:S02]  /*19d0*/  IMAD.SHL.U32 R5, R5, 0x2, RZ ;  /* 0x0000000205057824 */ /* 0x000fe400078e00ff */
[----:B------:R-:W-:Y:S02]  /*19e0*/  USHF.R.U32.HI UR9, URZ, 0x4, UR9 ;  /* 0x000000043f097899 */ /* 0x000fe40008011609 */
[----:B------:R-:W-:Y:S01]  /*19f0*/  USHF.R.U32.HI UR10, URZ, 0x4, UR10 ;  /* 0x000000043f0a7899 */ /* 0x000fe2000801160a */
[----:B------:R-:W-:Y:S01]  /*1a00*/  IMAD R22, R5, 0x4, R18 ;  /* 0x0000000405167824 */ /* 0x000fe200078e0212 */
[----:B------:R-:W-:-:S02]  /*1a10*/  ULOP3.LUT UR9, UR9, 0x3fff, URZ, 0xc0, !UPT ;  /* 0x00003fff09097892 */ /* 0x000fc4000f8ec03f */
[----:B------:R-:W-:Y:S02]  /*1a20*/  ULOP3.LUT UR10, UR10, 0x3fff, URZ, 0xc0, !UPT ;  /* 0x00003fff0a0a7892 */ /* 0x000fe4000f8ec03f */
[----:B------:R-:W-:Y:S02]  /*1a30*/  ULOP3.LUT UR15, UR9, 0x10000, URZ, 0xfc, !UPT ;  /* 0x00010000090f7892 */ /* 0x000fe4000f8efc3f */
[----:B------:R-:W-:Y:S02]  /*1a40*/  ULOP3.LUT UR12, UR10, 0x10000, URZ, 0xfc, !UPT ;  /* 0x000100000a0c7892 */ /* 0x000fe4000f8efc3f */
        /* <DEDUP_REMOVED lines=50> */
.L_x_250:
[----:B------:R1:W1:Y:S01]  /*1d70*/  SYNCS.PHASECHK.TRANS64.TRYWAIT P1, [UR8+0x26830], R120 ;  /* 0x02683078ff0075a7 */ /* 0x0002620008020148 */
[----:B------:R-:W-:Y:S05]  /*1d80*/  @!P0 BRA `(.L_x_251) ;  /* 0x0000000000048947 */ /* 0x000fea0003800000 */
[----:B------:R-:W-:Y:S01]  /*1d90*/  BPT.TRAP 0x1 ;  /* 0x000000040000795c */ /* 0x000fe20000300000 */
.L_x_251:
[----:B-1----:R-:W-:Y:S05]  /*1da0*/  @P1 BRA `(.L_x_252) ;  /* 0x0000000000081947 */ /* 0x002fea0003800000 */
[----:B------:R-:W1:Y:S02]  /*1db0*/  SYNCS.PHASECHK.TRANS64.TRYWAIT P1, [UR8+0x26830], R120 ;  /* 0x02683078ff0075a7 */ /* 0x000e640008020148 */
[----:B-1----:R-:W-:Y:S05]  /*1dc0*/  @!P1 BRA `(.L_x_253) ;  /* 0x0000006000689947 */ /* 0x002fea0003800000 */
.L_x_252:
[----:B------:R-:W-:Y:S01]  /*1dd0*/  R2UR UR10, R18 ;  /* 0x00000000120a72ca */ /* 0x000fe200000e0000 */
[----:B--2---:R-:W-:Y:S01]  /*1de0*/  WARPGROUP.ARRIVE ;  /* 0x00000000000079c5 */ /* 0x004fe20000000000 */
[----:B------:R-:W-:Y:S01]  /*1df0*/  UMOV UR19, 0x80000020 ;  /* 0x8000002000137882 */ /* 0x000fe20000000000 */
[----:B------:R-:W-:Y:S01]  /*1e00*/  FMUL.FTZ R208, R152, UR13 ;  /* 0x0000000d98d07c20 */ /* 0x000fe20008410000 */
[----:B------:R-:W-:Y:S01]  /*1e10*/  FMUL.FTZ R213, R154, UR13 ;  /* 0x0000000d9ad57c20 */ /* 0x000fe20008410000 */
[----:B------:R-:W-:Y:S01]  /*1e20*/  FMUL.FTZ R212, R153, UR13 ;  /* 0x0000000d99d47c20 */ /* 0x000fe20008410000 */
[----:B------:R-:W-:Y:S01]  /*1e30*/  FMUL.FTZ R154, R156, UR13 ;  /* 0x0000000d9c9a7c20 */ /* 0x000fe20008410000 */
[----:B------:R-:W-:Y:S01]  /*1e40*/  ISETP.GT.AND P2, PT, R3, RZ, PT ;  /* 0x000000ff0300720c */ /* 0x000fe20003f44270 */
[----:B------:R-:W-:Y:S01]  /*1e50*/  FMUL.FTZ R214, R155, UR13 ;  /* 0x0000000d9bd67c20 */ /* 0x000fe20008410000 */
[----:B------:R-:W1:Y:S01]  /*1e60*/  MUFU.TANH R208, R208 ;  /* 0x000000d000d07308 */ /* 0x000e620000002400 */
[----:B------:R-:W-:Y:S01]  /*1e70*/  FMUL.FTZ R155, R157, UR13 ;  /* 0x0000000d9d9b7c20 */ /* 0x000fe20008410000 */
[----:B------:R-:W-:Y:S01]  /*1e80*/  FMUL.FTZ R157, R158, UR13 ;  /* 0x0000000d9e9d7c20 */ /* 0x000fe20008410000 */
[----:B------:R-:W-:Y:S01]  /*1e90*/  FMUL.FTZ R156, R160, UR13 ;  /* 0x0000000da09c7c20 */ /* 0x000fe20008410000 */
[----:B------:R-:W-:Y:S01]  /*1ea0*/  UIADD3 UR10, UR10, 0x18000, URZ ;  /* 0x000180000a0a7890 */ /* 0x000fe2000fffe03f */
[----:B------:R-:W-:Y:S01]  /*1eb0*/  FMUL.FTZ R160, R162, UR13 ;  /* 0x0000000da2a07c20 */ /* 0x000fe20008410000 */
[----:B------:R-:W-:Y:S01]  /*1ec0*/  FMUL.FTZ R158, R159, UR13 ;  /* 0x0000000d9f9e7c20 */ /* 0x000fe20008410000 */
[----:B------:R-:W-:Y:S01]  /*1ed0*/  FMUL.FTZ R162, R164, UR13 ;  /* 0x0000000da4a27c20 */ /* 0x000fe20008410000 */
[----:B------:R-:W-:Y:S01]  /*1ee0*/  USHF.R.U32.HI UR10, URZ, 0x4, UR10 ;  /* 0x000000043f0a7899 */ /* 0x000fe2000801160a */
[----:B------:R-:W2:Y:S01]  /*1ef0*/  MUFU.TANH R212, R212 ;  /* 0x000000d400d47308 */ /* 0x000ea20000002400 */
[----:B------:R-:W-:Y:S01]  /*1f00*/  FMUL.FTZ R223, R183, UR13 ;  /* 0x0000000db7df7c20 */ /* 0x000fe20008410000 */
[----:B------:R-:W-:Y:S01]  /*1f10*/  ISETP.GT.AND P1, PT, R3, 0x8, PT ;  /* 0x000000080300780c */ /* 0x000fe20003f24270 */
        /* <DEDUP_REMOVED lines=23> */
[--C-:B------:R-:W-:Y:S01]  /*2090*/  FFMA.FTZ R183, R152, UR14, -R21.reuse ;  /* 0x0000000e98b77c23 */ /* 0x100fe20008010815 */
[----:B------:R-:W-:Y:S01]  /*20a0*/  FMUL.FTZ R219, R172, UR13 ;  /* 0x0000000dacdb7c20 */ /* 0x000fe20008410000 */
[----:B------:R-:W-:Y:S01]  /*20b0*/  FMUL.FTZ R166, R166, UR13 ;  /* 0x0000000da6a67c20 */ /* 0x000fe20008410000 */
[----:B------:R-:W-:Y:S01]  /*20c0*/  FMUL.FTZ R167, R167, UR13 ;  /* 0x0000000da7a77c20 */ /* 0x000fe20008410000 */
[----:B------:R-:W-:Y:S01]  /*20d0*/  FFMA.FTZ R164, R153, UR14, -R210 ;  /* 0x0000000e99a47c23 */ /* 0x000fe200080108d2 */
[----:B------:R-:W-:Y:S01]  /*20e0*/  FFMA.FTZ R208, -R208, R208, 1 ;  /* 0x3f800000d0d07423 */ /* 0x000fe200000101d0 */
[----:B------:R-:W3:Y:S01]  /*20f0*/  MUFU.TANH R157, R157 ;  /* 0x0000009d009d7308 */ /* 0x000ee20000002400 */
[----:B-1----:R-:W-:Y:S01]  /*2100*/  FSEL R169, R213, -INF , P1 ;  /* 0xff800000d5a97808 */ /* 0x002fe20000800000 */
[----:B------:R-:W-:Y:S01]  /*2110*/  FMUL.FTZ R220, R177, UR13 ;  /* 0x0000000db1dc7c20 */ /* 0x000fe20008410000 */
[----:B------:R-:W-:Y:S01]  /*2120*/  FMUL.FTZ R174, R174, UR13 ;  /* 0x0000000daeae7c20 */ /* 0x000fe20008410000 */
[----:B------:R-:W-:Y:S01]  /*2130*/  FMUL.FTZ R221, R178, UR13 ;  /* 0x0000000db2dd7c20 */ /* 0x000fe20008410000 */
[----:B------:R-:W-:Y:S01]  /*2140*/  FMUL.FTZ R222, R182, UR13 ;  /* 0x0000000db6de7c20 */ /* 0x000fe20008410000 */
[----:B------:R-:W-:Y:S01]  /*2150*/  FFMA.FTZ R170, R169, UR14, -R20 ;  /* 0x0000000ea9aa7c23 */ /* 0x000fe20008010814 */
[----:B------:R-:W-:Y:S01]  /*2160*/  FMUL.FTZ R173, R173, UR13 ;  /* 0x0000000dadad7c20 */ /* 0x000fe20008410000 */
[----:B------:R-:W1:Y:S01]  /*2170*/  MUFU.TANH R155, R155 ;  /* 0x0000009b009b7308 */ /* 0x000e620000002400 */
[----:B--2---:R-:W-:Y:S01]  /*2180*/  FSEL R20, R214, -INF , P1 ;  /* 0xff800000d6147808 */ /* 0x004fe20000800000 */
[----:B------:R-:W-:Y:S01]  /*2190*/  FMUL.FTZ R175, R175, UR13 ;  /* 0x0000000dafaf7c20 */ /* 0x000fe20008410000 */
[----:B------:R-:W-:Y:S01]  /*21a0*/  FMUL.FTZ R176, R176, UR13 ;  /* 0x0000000db0b07c20 */ /* 0x000fe20008410000 */
[----:B------:R-:W-:Y:S01]  /*21b0*/  FFMA.FTZ R154, -R154, R154, 1 ;  /* 0x3f8000009a9a7423 */ /* 0x000fe2000001019a */
[----:B------:R-:W-:Y:S01]  /*21c0*/  FMUL.FTZ R179, R179, UR13 ;  /* 0x0000000db3b37c20 */ /* 0x000fe20008410000 */
[----:B------:R-:W-:Y:S01]  /*21d0*/  FFMA.FTZ R171, R20, UR14, -R21 ;  /* 0x0000000e14ab7c23 */ /* 0x000fe20008010815 */
[----:B------:R-:W-:Y:S01]  /*21e0*/  FMUL.FTZ R180, R180, UR13 ;  /* 0x0000000db4b47c20 */ /* 0x000fe20008410000 */
[----:B------:R-:W2:Y:S01]  /*21f0*/  MUFU.TANH R158, R158 ;  /* 0x0000009e009e7308 */ /* 0x000ea20000002400 */
[C---:B---3--:R-:W-:Y:S01]  /*2200*/  FSEL R21, R157.reuse, -INF , P1 ;  /* 0xff8000009d157808 */ /* 0x048fe20000800000 */
[----:B------:R-:W-:Y:S01]  /*2210*/  FFMA.FTZ R157, -R157, R157, 1 ;  /* 0x3f8000009d9d7423 */ /* 0x000fe2000001019d */
[----:B------:R-:W-:Y:S01]  /*2220*/  FMUL.FTZ R181, R181, UR13 ;  /* 0x0000000db5b57c20 */ /* 0x000fe20008410000 */
[----:B------:R-:W-:-:S02]  /*2230*/  ULOP3.LUT UR10, UR10, 0x1000000, URZ, 0xfc, !UPT ;  /* 0x010000000a0a7892 */ /* 0x000fc4000f8efc3f */
[----:B------:R-:W-:Y:S02]  /*2240*/  FFMA.FTZ R169, R21, UR14, -R210 ;  /* 0x0000000e15a97c23 */ /* 0x000fe400080108d2 */
[----:B------:R-:W3:Y:S01]  /*2250*/  MUFU.TANH R156, R156 ;  /* 0x0000009c009c7308 */ /* 0x000ee20000002400 */
[----:B-1----:R-:W-:Y:S01]  /*2260*/  FSEL R168, R155, -INF , P2 ;  /* 0xff8000009ba87808 */ /* 0x002fe20001000000 */
[----:B------:R-:W-:-:S04]  /*2270*/  UIMAD UR10, UR6, 0x300, UR10 ;  /* 0x00000300060a78a4 */ /* 0x000fc8000f8e020a */
[----:B------:R-:W-:Y:S02]  /*2280*/  FFMA.FTZ R165, R168, UR14, -R211 ;  /* 0x0000000ea8a57c23 */ /* 0x000fe400080108d3 */
[----:B------:R-:W-:Y:S01]  /*2290*/  MUFU.TANH R159, R159 ;  /* 0x0000009f009f7308 */ /* 0x000fe20000002400 */
[----:B--2---:R-:W-:-:S05]  /*22a0*/  FSEL R20, R158, -INF , P1 ;  /* 0xff8000009e147808 */ /* 0x004fca0000800000 */
[----:B------:R-:W-:Y:S02]  /*22b0*/  FFMA.FTZ R172, R20, UR14, -R211 ;  /* 0x0000000e14ac7c23 */ /* 0x000fe400080108d3 */
[----:B------:R-:W-:Y:S01]  /*22c0*/  MUFU.EX2 R224, R224 ;  /* 0x000000e000e07308 */ /* 0x000fe20000000800 */
[----:B---3--:R-:W-:-:S05]  /*22d0*/  FSEL R21, R156, -INF , P2 ;  /* 0xff8000009c157808 */ /* 0x008fca0001000000 */
[----:B------:R-:W-:Y:S02]  /*22e0*/  FFMA.FTZ R168, R21, UR14, -R14 ;  /* 0x0000000e15a87c23 */ /* 0x000fe4000801080e */
[----:B------:R-:W1:Y:S08]  /*22f0*/  MUFU.TANH R160, R160 ;  /* 0x000000a000a07308 */ /* 0x000e700000002400 */
[----:B------:R-:W2:Y:S08]  /*2300*/  MUFU.TANH R161, R161 ;  /* 0x000000a100a17308 */ /* 0x000eb00000002400 */
[----:B------:R-:W3:Y:S01]  /*2310*/  MUFU.TANH R162, R162 ;  /* 0x000000a200a27308 */ /* 0x000ee20000002400 */
[----:B-1----:R-:W-:Y:S01]  /*2320*/  FSEL R177, R160, -INF , P1 ;  /* 0xff800000a0b17808 */ /* 0x002fe20000800000 */
[----:B------:R-:W-:-:S02]  /*2330*/  WARPGROUP.DEPBAR.LE gsb0, 0x0 ;  /* 0x00008000000079c5 */ /* 0x000fc40000010000 */
[----:B------:R-:W-:Y:S01]  /*2340*/  WARPGROUP.ARRIVE ;  /* 0x00000000000079c5 */ /* 0x000fe20000000000 */
[----:B------:R-:W-:Y:S01]  /*2350*/  FFMA.FTZ R160, -R160, R160, 1 ;  /* 0x3f800000a0a07423 */ /* 0x000fe200000101a0 */
[----:B------:R-:W-:Y:S02]  /*2360*/  FFMA.FTZ R14, R177, UR14, -R14 ;  /* 0x0000000eb10e7c23 */ /* 0x000fe4000801080e */
[----:B------:R-:W-:Y:S02]  /*2370*/  MUFU.TANH R163, R163 ;  /* 0x000000a300a37308 */ /* 0x000fe40000002400 */
[----:B------:R-:W-:Y:S01]  /*2380*/  HGMMA.64x64x16.F32 R120, R196, gdesc[UR16], R120, gsb0 ;  /* 0x00e00010c4787df0 */ /* 0x000fe20008000878 */
[----:B------:R-:W-:Y:S01]  /*2390*/  UMOV UR18, UR16 ;  /* 0x0000001000127c82 */ /* 0x000fe20008000000 */
[----:B------:R-:W-:Y:S01]  /*23a0*/  UMOV UR19, 0x80000020 ;  /* 0x8000002000137882 */ /* 0x000fe20000000000 */
[----:B------:R-:W-:-:S03]  /*23b0*/  UIADD3 UR16, UR12, 0x102, URZ ;  /* 0x000001020c107890 */ /* 0x000fc6000fffe03f */
[----:B------:R-:W1:Y:S08]  /*23c0*/  MUFU.TANH R166, R166 ;  /* 0x000000a600a67308 */ /* 0x000e700000002400 */
[----:B------:R-:W1:Y:S08]  /*23d0*/  MUFU.TANH R167, R167 ;  /* 0x000000a700a77308 */ /* 0x000e700000002400 */
[----:B------:R-:W-:Y:S08]  /*23e0*/  MUFU.EX2 R183, R183 ;  /* 0x000000b700b77308 */ /* 0x000ff00000000800 */
[----:B------:R-:W1:Y:S08]  /*23f0*/  MUFU.EX2 R170, R170 ;  /* 0x000000aa00aa7308 */ /* 0x000e700000000800 */
[----:B------:R-:W1:Y:S08]  /*2400*/  MUFU.EX2 R171, R171 ;  /* 0x000000ab00ab7308 */ /* 0x000e700000000800 */
[----:B------:R-:W1:Y:S08]  /*2410*/  MUFU.TANH R216, R216 ;  /* 0x000000d800d87308 */ /* 0x000e700000002400 */
[----:B------:R-:W1:Y:S08]  /*2420*/  MUFU.TANH R218, R218 ;  /* 0x000000da00da7308 */ /* 0x000e700000002400 */
[----:B------:R-:W1:Y:S08]  /*2430*/  MUFU.TANH R215, R215 ;  /* 0x000000d700d77308 */ /* 0x000e700000002400 */
[----:B------:R-:W1:Y:S01]  /*2440*/  MUFU.TANH R217, R217 ;  /* 0x000000d900d97308 */ /* 0x000e620000002400 */
[----:B------:R-:W-:-:S02]  /*2450*/  WARPGROUP.DEPBAR.LE gsb0, 0x0 ;  /* 0x00008000000079c5 */ /* 0x000fc40000010000 */
[----:B----4-:R-:W-:-:S05]  /*2460*/  WARPGROUP.ARRIVE ;  /* 0x00000000000079c5 */ /* 0x010fca0000000000 */
[----:B------:R-:W-:Y:S01]  /*2470*/  MUFU.TANH R174, R174 ;  /* 0x000000ae00ae7308 */ /* 0x000fe20000002400 */
[----:B------:R-:W-:Y:S01]  /*2480*/  HGMMA.64x64x16.F32 R120, R188, gdesc[UR16], R120, gsb0 ;  /* 0x00e00010bc787df0 */ /* 0x000fe20008000878 */
[----:B------:R-:W-:Y:S01]  /*2490*/  UMOV UR18, UR16 ;  /* 0x0000001000127c82 */ /* 0x000fe20008000000 */
[----:B------:R-:W-:Y:S01]  /*24a0*/  UMOV UR19, 0x80000020 ;  /* 0x8000002000137882 */ /* 0x000fe20000000000 */
[----:B------:R-:W-:-:S04]  /*24b0*/  UIADD3 UR16, UR12, 0x200, URZ ;  /* 0x000002000c107890 */ /* 0x000fc8000fffe03f */
[----:B------:R-:W4:Y:S01]  /*24c0*/  MUFU.EX2 R164, R164 ;  /* 0x000000a400a47308 */ /* 0x000f220000000800 */
[----:B------:R-:W-:-:S07]  /*24d0*/  UIADD3 UR12, UR12, 0x202, URZ ;  /* 0x000002020c0c7890 */ /* 0x000fce000fffe03f */
[----:B------:R-:W-:Y:S08]  /*24e0*/  MUFU.EX2 R165, R165 ;  /* 0x000000a500a57308 */ /* 0x000ff00000000800 */
[----:B------:R-:W4:Y:S08]  /*24f0*/  MUFU.EX2 R169, R169 ;  /* 0x000000a900a97308 */ /* 0x000f300000000800 */
[----:B------:R-:W-:Y:S08]  /*2500*/  MUFU.EX2 R172, R172 ;  /* 0x000000ac00ac7308 */ /* 0x000ff00000000800 */
[----:B------:R-:W-:Y:S08]  /*2510*/  MUFU.TANH R173, R173 ;  /* 0x000000ad00ad7308 */ /* 0x000ff00000002400 */
[----:B------:R-:W4:Y:S08]  /*2520*/  MUFU.TANH R175, R175 ;  /* 0x000000af00af7308 */ /* 0x000f300000002400 */
[----:B------:R-:W4:Y:S08]  /*2530*/  MUFU.TANH R176, R176 ;  /* 0x000000b000b07308 */ /* 0x000f300000002400 */
        /* <DEDUP_REMOVED lines=11> */
[----:B------:R-:W4:Y:S08]  /*25f0*/  MUFU.EX2 R168, R168 ;  /* 0x000000a800a87308 */ /* 0x000f300000000800 */
[----:B------:R-:W-:Y:S08]  /*2600*/  MUFU.TANH R180, R180 ;  /* 0x000000b400b47308 */ /* 0x000ff00000002400 */
[----:B------:R-:W-:Y:S08]  /*2610*/  MUFU.TANH R222, R222 ;  /* 0x000000de00de7308 */ /* 0x000ff00000002400 */
[----:B------:R-:W-:Y:S08]  /*2620*/  MUFU.TANH R181, R181 ;  /* 0x000000b500b57308 */ /* 0x000ff00000002400 */
[----:B------:R-:W-:Y:S01]  /*2630*/  MUFU.TANH R223, R223 ;  /* 0x000000df00df7308 */ /* 0x000fe20000002400 */
        /* <DEDUP_REMOVED lines=13> */
[----:B------:R-:W1:Y:S01]  /*2710*/  LDS.64 R20, [R22+0x1e220] ;  /* 0x01e2200016147984 */ /* 0x000e620000000a00 */
[--C-:B-----5:R-:W-:Y:S01]  /*2720*/  FADD.FTZ R225, R120, -R152.reuse ;  /* 0x8000009878e17221 */ /* 0x120fe20000010000 */
[----:B------:R-:W-:Y:S01]  /*2730*/  FSEL R120, R159, -INF , P2 ;  /* 0xff8000009f787808 */ /* 0x000fe20001000000 */
[----:B------:R-:W-:Y:S01]  /*2740*/  FADD.FTZ R211, R122, -R152 ;  /* 0x800000987ad37221 */ /* 0x000fe20000010000 */
[--C-:B------:R-:W-:Y:S01]  /*2750*/  FADD.FTZ R210, R121, -R153.reuse ;  /* 0x8000009979d27221 */ /* 0x100fe20000010000 */
[----:B------:R-:W-:Y:S01]  /*2760*/  FMUL.FTZ R225, R224, R225 ;  /* 0x000000e1e0e17220 */ /* 0x000fe20000410000 */
[----:B------:R-:W-:Y:S01]  /*2770*/  FADD.FTZ R226, R123, -R153 ;  /* 0x800000997be27221 */ /* 0x000fe20000010000 */
[--C-:B------:R-:W-:Y:S01]  /*2780*/  FFMA.FTZ R152, R120, UR14, -R15.reuse ;  /* 0x0000000e78987c23 */ /* 0x100fe2000801080f */
[----:B--2---:R-:W-:Y:S01]  /*2790*/  FSEL R122, R161, -INF , P1 ;  /* 0xff800000a17a7808 */ /* 0x004fe20000800000 */
[----:B------:R-:W-:Y:S01]  /*27a0*/  FMUL.FTZ R121, R208, R225 ;  /* 0x000000e1d0797220 */ /* 0x000fe20000410000 */
[----:B---3--:R-:W-:Y:S01]  /*27b0*/  FSEL R123, R162, -INF , P2 ;  /* 0xff800000a27b7808 */ /* 0x008fe20001000000 */
[----:B-1----:R-:W-:Y:S01]  /*27c0*/  FADD.FTZ R126, R126, -R20 ;  /* 0x800000147e7e7221 */ /* 0x002fe20000010000 */
[----:B------:R-:W-:Y:S01]  /*27d0*/  FSEL R153, R166, -INF , P1 ;  /* 0xff800000a6997808 */ /* 0x000fe20000800000 */
[----:B------:R-:W-:Y:S01]  /*27e0*/  FFMA.FTZ R177, R122, UR14, -R15 ;  /* 0x0000000e7ab17c23 */ /* 0x000fe2000801080f */
[----:B------:R-:W-:Y:S01]  /*27f0*/  FSEL R120, R163, -INF , P2 ;  /* 0xff800000a3787808 */ /* 0x000fe20001000000 */
[--C-:B------:R-:W-:Y:S01]  /*2800*/  FFMA.FTZ R178, R123, UR14, -R12.reuse ;  /* 0x0000000e7bb27c23 */ /* 0x100fe2000801080c */
[----:B------:R-:W-:Y:S01]  /*2810*/  FSEL R208, R167, -INF , P1 ;  /* 0xff800000a7d07808 */ /* 0x000fe20000800000 */
[----:B------:R-:W-:Y:S01]  /*2820*/  FFMA.FTZ R182, R153, UR14, -R12 ;  /* 0x0000000e99b67c23 */ /* 0x000fe2000801080c */
[----:B------:R1:W2:Y:S01]  /*2830*/  MUFU.EX2 R15, R152 ;  /* 0x00000098000f7308 */ /* 0x0002a20000000800 */
[--C-:B------:R-:W-:Y:S01]  /*2840*/  FFMA.FTZ R120, R120, UR14, -R13.reuse ;  /* 0x0000000e78787c23 */ /* 0x100fe2000801080d */
[----:B------:R-:W-:Y:S01]  /*2850*/  FMUL.FTZ R12, R170, R211 ;  /* 0x000000d3aa0c7220 */ /* 0x000fe20000410000 */
[----:B------:R-:W-:Y:S01]  /*2860*/  FFMA.FTZ R208, R208, UR14, -R13 ;  /* 0x0000000ed0d07c23 */ /* 0x000fe2000801080d */
[----:B------:R-:W-:Y:S01]  /*2870*/  FMUL.FTZ R13, R183, R210 ;  /* 0x000000d2b70d7220 */ /* 0x000fe20000410000 */
[----:B------:R-:W-:Y:S01]  /*2880*/  FFMA.FTZ R123, -R213, R213, 1 ;  /* 0x3f800000d57b7423 */ /* 0x000fe200000101d5 */
[----:B------:R-:W-:Y:S01]  /*2890*/  FFMA.FTZ R122, -R214, R214, 1 ;  /* 0x3f800000d67a7423 */ /* 0x000fe200000101d6 */
[----:B------:R-:W-:Y:S01]  /*28a0*/  FMUL.FTZ R153, R171, R226 ;  /* 0x000000e2ab997220 */ /* 0x000fe20000410000 */
[----:B------:R-:W-:Y:S01]  /*28b0*/  FSEL R210, R216, -INF , P2 ;  /* 0xff800000d8d27808 */ /* 0x000fe20001000000 */
[----:B-1----:R-:W-:Y:S01]  /*28c0*/  FFMA.FTZ R152, -R212, R212, 1 ;  /* 0x3f800000d4987423 */ /* 0x002fe200000101d4 */
[----:B------:R-:W-:Y:S01]  /*28d0*/  FMUL.FTZ R123, R123, R12 ;  /* 0x0000000c7b7b7220 */ /* 0x000fe20000410000 */
[----:B------:R-:W-:Y:S01]  /*28e0*/  FMUL.FTZ R122, R122, R153 ;  /* 0x000000997a7a7220 */ /* 0x000fe20000410000 */
[----:B------:R-:W-:Y:S01]  /*28f0*/  FADD.FTZ R153, R124, -R20 ;  /* 0x800000147c997221 */ /* 0x000fe20000010000 */
[----:B------:R-:W-:Y:S01]  /*2900*/  FMUL.FTZ R152, R152, R13 ;  /* 0x0000000d98987220 */ /* 0x000fe20000410000 */
[----:B------:R-:W-:Y:S01]  /*2910*/  FSEL R20, R218, -INF , P1 ;  /* 0xff800000da147808 */ /* 0x000fe20000800000 */
[----:B------:R-:W1:Y:S01]  /*2920*/  LDS.64 R12, [R22+0x1e240] ;  /* 0x01e24000160c7984 */ /* 0x000e620000000a00 */
[--C-:B------:R-:W-:Y:S01]  /*2930*/  FADD.FTZ R226, R125, -R21.reuse ;  /* 0x800000157de27221 */ /* 0x100fe20000010000 */
[----:B------:R-:W-:Y:S01]  /*2940*/  FADD.FTZ R125, R127, -R21 ;  /* 0x800000157f7d7221 */ /* 0x000fe20000010000 */
[--C-:B------:R-:W-:Y:S01]  /*2950*/  FFMA.FTZ R210, R210, UR14, -R7.reuse ;  /* 0x0000000ed2d27c23 */ /* 0x100fe20008010807 */
[----:B------:R-:W-:Y:S01]  /*2960*/  FFMA.FTZ R127, R20, UR14, -R7 ;  /* 0x0000000e147f7c23 */ /* 0x000fe20008010807 */
[----:B------:R-:W-:Y:S01]  /*2970*/  FSEL R213, R215, -INF , P2 ;  /* 0xff800000d7d57808 */ /* 0x000fe20001000000 */
[----:B------:R3:W-:Y:S01]  /*2980*/  MUFU.EX2 R211, R120 ;  /* 0x0000007800d37308 */ /* 0x0007e20000000800 */
[----:B------:R-:W-:Y:S01]  /*2990*/  FSEL R225, R217, -INF , P1 ;  /* 0xff800000d9e17808 */ /* 0x000fe20000800000 */
[----:B----4-:R-:W-:Y:S01]  /*29a0*/  FMUL.FTZ R153, R164, R153 ;  /* 0x00000099a4997220 */ /* 0x010fe20000410000 */
[----:B------:R-:W-:Y:S01]  /*29b0*/  FSEL R7, R174, -INF , P1 ;  /* 0xff800000ae077808 */ /* 0x000fe20000800000 */
[--C-:B------:R-:W-:Y:S01]  /*29c0*/  FFMA.FTZ R214, R213, UR14, -R6.reuse ;  /* 0x0000000ed5d67c23 */ /* 0x100fe20008010806 */
[----:B------:R-:W-:Y:S01]  /*29d0*/  FMUL.FTZ R126, R169, R126 ;  /* 0x0000007ea97e7220 */ /* 0x000fe20000410000 */
[----:B------:R-:W-:Y:S01]  /*29e0*/  FFMA.FTZ R124, R225, UR14, -R6 ;  /* 0x0000000ee17c7c23 */ /* 0x000fe20008010806 */
[----:B------:R-:W-:Y:S01]  /*29f0*/  FFMA.FTZ R6, -R155, R155, 1 ;  /* 0x3f8000009b067423 */ /* 0x000fe2000001019b */
[----:B------:R-:W-:Y:S01]  /*2a00*/  FMUL.FTZ R155, R154, R153 ;  /* 0x000000999a9b7220 */ /* 0x000fe20000410000 */
[----:B---3--:R-:W-:Y:S01]  /*2a10*/  FFMA.FTZ R120, R7, UR14, -R8 ;  /* 0x0000000e07787c23 */ /* 0x008fe20008010808 */
[----:B------:R-:W-:Y:S01]  /*2a20*/  FMUL.FTZ R7, R165, R226 ;  /* 0x000000e2a5077220 */ /* 0x000fe20000410000 */
[----:B------:R3:W-:Y:S01]  /*2a30*/  MUFU.EX2 R21, R208 ;  /* 0x000000d000157308 */ /* 0x0007e20000000800 */
[----:B------:R-:W-:Y:S01]  /*2a40*/  FMUL.FTZ R153, R157, R126 ;  /* 0x0000007e9d997220 */ /* 0x000fe20000410000 */
[----:B------:R-:W-:Y:S01]  /*2a50*/  FSEL R126, R175, -INF , P1 ;  /* 0xff800000af7e7808 */ /* 0x000fe20000800000 */
[----:B------:R-:W-:Y:S01]  /*2a60*/  FMUL.FTZ R154, R6, R7 ;  /* 0x00000007069a7220 */ /* 0x000fe20000410000 */
[----:B------:R-:W-:Y:S01]  /*2a70*/  FMUL.FTZ R7, R172, R125 ;  /* 0x0000007dac077220 */ /* 0x000fe20000410000 */
[----:B------:R-:W-:Y:S01]  /*2a80*/  FSEL R157, R176, -INF , P2 ;  /* 0xff800000b09d7808 */ /* 0x000fe20001000000 */
[----:B------:R-:W-:Y:S01]  /*2a90*/  FFMA.FTZ R161, -R161, R161, 1 ;  /* 0x3f800000a1a17423 */ /* 0x000fe200000101a1 */
[----:B------:R-:W-:Y:S01]  /*2aa0*/  FFMA.FTZ R126, R126, UR14, -R9 ;  /* 0x0000000e7e7e7c23 */ /* 0x000fe20008010809 */
[----:B------:R4:W-:Y:S01]  /*2ab0*/  MUFU.EX2 R20, R214 ;  /* 0x000000d600147308 */ /* 0x0009e20000000800 */
[----:B---3--:R-:W-:Y:S01]  /*2ac0*/  FFMA.FTZ R208, -R158, R158, 1 ;  /* 0x3f8000009ed07423 */ /* 0x008fe2000001019e */
[----:B------:R-:W-:Y:S01]  /*2ad0*/  FFMA.FTZ R158, R157, UR14, -R10 ;  /* 0x0000000e9d9e7c23 */ /* 0x000fe2000801080a */
[----:B------:R-:W-:Y:S01]  /*2ae0*/  FSEL R213, R219, -INF , P2 ;  /* 0xff800000dbd57808 */ /* 0x000fe20001000000 */
[----:B------:R-:W-:Y:S01]  /*2af0*/  FFMA.FTZ R162, -R162, R162, 1 ;  /* 0x3f800000a2a27423 */ /* 0x000fe200000101a2 */
[----:B------:R-:W-:Y:S01]  /*2b00*/  FMUL.FTZ R208, R208, R7 ;  /* 0x00000007d0d07220 */ /* 0x000fe20000410000 */
[----:B------:R-:W-:Y:S01]  /*2b10*/  FFMA.FTZ R176, -R176, R176, 1 ;  /* 0x3f800000b0b07423 */ /* 0x000fe200000101b0 */
[----:B------:R-:W3:Y:S01]  /*2b20*/  LDS.64 R6, [R22+0x1e260] ;  /* 0x01e2600016067984 */ /* 0x000ee20000000a00 */
[----:B------:R-:W-:Y:S01]  /*2b30*/  FFMA.FTZ R212, R213, UR14, -R8 ;  /* 0x0000000ed5d47c23 */ /* 0x000fe20008010808 */
[----:B----4-:R-:W-:Y:S01]  /*2b40*/  FSEL R214, R173, -INF , P2 ;  /* 0xff800000add67808 */ /* 0x010fe20001000000 */
[----:B------:R-:W4:Y:S01]  /*2b50*/  MUFU.EX2 R177, R177 ;  /* 0x000000b100b17308 */ /* 0x000f220000000800 */
[----:B------:R-:W-:-:S03]  /*2b60*/  FFMA.FTZ R219, -R219, R219, 1 ;  /* 0x3f800000dbdb7423 */ /* 0x000fc600000101db */
[----:B------:R-:W-:Y:S01]  /*2b70*/  FFMA.FTZ R214, R214, UR14, -R9 ;  /* 0x0000000ed6d67c23 */ /* 0x000fe20008010809 */
[----:B------:R-:W-:Y:S01]  /*2b80*/  FSEL R9, R221, -INF , P1 ;  /* 0xff800000dd097808 */ /* 0x000fe20000800000 */
[----:B-1----:R-:W-:Y:S01]  /*2b90*/  FADD.FTZ R213, R128, -R12 ;  /* 0x8000000c80d57221 */ /* 0x002fe20000010000 */
[----:B------:R-:W-:Y:S01]  /*2ba0*/  FSEL R128, R179, -INF , P1 ;  /* 0xff800000b3807808 */ /* 0x000fe20000800000 */
[----:B------:R1:W-:Y:S01]  /*2bb0*/  MUFU.EX2 R125, R210 ;  /* 0x000000d2007d7308 */ /* 0x0003e20000000800 */
[----:B------:R-:W-:Y:S01]  /*2bc0*/  FFMA.FTZ R221, -R221, R221, 1 ;  /* 0x3f800000dddd7423 */ /* 0x000fe200000101dd */
[----:B------:R-:W-:Y:S01]  /*2bd0*/  FFMA.FTZ R157, R9, UR14, -R10 ;  /* 0x0000000e099d7c23 */ /* 0x000fe2000801080a */
[----:B------:R-:W-:Y:S01]  /*2be0*/  FADD.FTZ R9, R130, -R12 ;  /* 0x8000000c82097221 */ /* 0x000fe20000010000 */
[--C-:B------:R-:W-:Y:S01]  /*2bf0*/  FADD.FTZ R130, R129, -R13.reuse ;  /* 0x8000000d81827221 */ /* 0x100fe20000010000 */
[----:B------:R-:W-:Y:S01]  /*2c00*/  FMUL.FTZ R213, R168, R213 ;  /* 0x000000d5a8d57220 */ /* 0x000fe20000410000 */
[----:B------:R-:W-:Y:S01]  /*2c10*/  FSEL R10, R220, -INF , P2 ;  /* 0xff800000dc0a7808 */ /* 0x000fe20001000000 */
[----:B------:R-:W-:Y:S01]  /*2c20*/  FMUL.FTZ R129, R14, R9 ;  /* 0x000000090e817220 */ /* 0x000fe20000410000 */
[----:B------:R-:W5:Y:S01]  /*2c30*/  MUFU.EX2 R178, R178 ;  /* 0x000000b200b27308 */ /* 0x000f620000000800 */
[----:B------:R-:W5:Y:S01]  /*2c40*/  LDS.64 R8, [R22+0x1e280] ;  /* 0x01e2800016087984 */ /* 0x000f620000000a00 */
[----:B-1----:R-:W-:Y:S01]  /*2c50*/  FFMA.FTZ R210, -R156, R156, 1 ;  /* 0x3f8000009cd27423 */ /* 0x002fe2000001019c */
[----:B------:R-:W-:Y:S01]  /*2c60*/  FADD.FTZ R156, R131, -R13 ;  /* 0x8000000d839c7221 */ /* 0x000fe20000010000 */
[--C-:B------:R-:W-:Y:S01]  /*2c70*/  FFMA.FTZ R131, R10, UR14, -R11.reuse ;  /* 0x0000000e0a837c23 */ /* 0x100fe2000801080b */
[----:B--2---:R-:W-:Y:S01]  /*2c80*/  FMUL.FTZ R130, R15, R130 ;  /* 0x000000820f827220 */ /* 0x004fe20000410000 */
[----:B------:R-:W-:Y:S01]  /*2c90*/  FMUL.FTZ R210, R210, R213 ;  /* 0x000000d5d2d27220 */ /* 0x000fe20000410000 */
[----:B------:R-:W-:Y:S01]  /*2ca0*/  FFMA.FTZ R213, -R159, R159, 1 ;  /* 0x3f8000009fd57423 */ /* 0x000fe2000001019f */
[----:B------:R1:W-:Y:S01]  /*2cb0*/  MUFU.EX2 R12, R212 ;  /* 0x000000d4000c7308 */ /* 0x0003e20000000800 */
[----:B------:R-:W-:Y:S01]  /*2cc0*/  FSEL R159, R222, -INF , P1 ;  /* 0xff800000de9f7808 */ /* 0x000fe20000800000 */
[----:B----4-:R-:W-:Y:S01]  /*2cd0*/  FMUL.FTZ R10, R177, R156 ;  /* 0x0000009cb10a7220 */ /* 0x010fe20000410000 */
[----:B------:R-:W-:Y:S01]  /*2ce0*/  FMUL.FTZ R213, R213, R130 ;  /* 0x00000082d5d57220 */ /* 0x000fe20000410000 */
[----:B------:R-:W-:Y:S01]  /*2cf0*/  FMUL.FTZ R160, R160, R129 ;  /* 0x00000081a0a07220 */ /* 0x000fe20000410000 */
[----:B------:R-:W-:Y:S01]  /*2d00*/  FFMA.FTZ R220, -R220, R220, 1 ;  /* 0x3f800000dcdc7423 */ /* 0x000fe200000101dc */
[----:B------:R-:W-:Y:S01]  /*2d10*/  FFMA.FTZ R156, R159, UR14, -R4 ;  /* 0x0000000e9f9c7c23 */ /* 0x000fe20008010804 */
[----:B------:R-:W-:Y:S01]  /*2d20*/  FMUL.FTZ R161, R161, R10 ;  /* 0x0000000aa1a17220 */ /* 0x000fe20000410000 */
[----:B------:R2:W-:Y:S01]  /*2d30*/  MUFU.EX2 R13, R120 ;  /* 0x00000078000d7308 */ /* 0x0005e20000000800 */
[----:B-1----:R-:W-:Y:S01]  /*2d40*/  FFMA.FTZ R212, R128, UR14, -R11 ;  /* 0x0000000e80d47c23 */ /* 0x002fe2000801080b */
[C---:B------:R-:W-:Y:S01]  /*2d50*/  FSEL R11, R180.reuse, -INF , P2 ;  /* 0xff800000b40b7808 */ /* 0x040fe20001000000 */
[----:B------:R-:W-:Y:S01]  /*2d60*/  FFMA.FTZ R180, -R180, R180, 1 ;  /* 0x3f800000b4b47423 */ /* 0x000fe200000101b4 */
[----:B------:R-:W-:Y:S01]  /*2d70*/  FSEL R128, R223, -INF , P1 ;  /* 0xff800000df807808 */ /* 0x000fe20000800000 */
[--C-:B---3--:R-:W-:Y:S01]  /*2d80*/  FADD.FTZ R225, R132, -R6.reuse ;  /* 0x8000000684e17221 */ /* 0x108fe20000010000 */
[----:B------:R-:W-:Y:S01]  /*2d90*/  FADD.FTZ R227, R134, -R6 ;  /* 0x8000000686e37221 */ /* 0x000fe20000010000 */
[----:B------:R-:W-:Y:S01]  /*2da0*/  FADD.FTZ R6, R135, -R7 ;  /* 0x8000000787067221 */ /* 0x000fe20000010000 */
[----:B------:R-:W-:Y:S01]  /*2db0*/  FFMA.FTZ R135, -R167, R167, 1 ;  /* 0x3f800000a7877423 */ /* 0x000fe200000101a7 */
[----:B--2---:R-:W-:Y:S01]  /*2dc0*/  FFMA.FTZ R120, R11, UR14, -R4 ;  /* 0x0000000e0b787c23 */ /* 0x004fe20008010804 */
[----:B------:R-:W-:Y:S01]  /*2dd0*/  FSEL R4, R181, -INF , P2 ;  /* 0xff800000b5047808 */ /* 0x000fe20001000000 */
[----:B------:R-:W1:Y:S01]  /*2de0*/  LDS.64 R10, [R22+0x1e2a0] ;  /* 0x01e2a000160a7984 */ /* 0x000e620000000a00 */
[----:B-----5:R-:W-:Y:S01]  /*2df0*/  FMUL.FTZ R225, R178, R225 ;  /* 0x000000e1b2e17220 */ /* 0x020fe20000410000 */
[--C-:B------:R-:W-:Y:S01]  /*2e00*/  FFMA.FTZ R159, R128, UR14, -R5.reuse ;  /* 0x0000000e809f7c23 */ /* 0x100fe20008010805 */
[----:B------:R-:W-:Y:S01]  /*2e10*/  FMUL.FTZ R6, R21, R6 ;  /* 0x0000000615067220 */ /* 0x000fe20000410000 */
[----:B------:R-:W-:Y:S01]  /*2e20*/  FFMA.FTZ R134, R4, UR14, -R5 ;  /* 0x0000000e04867c23 */ /* 0x000fe20008010805 */
[----:B------:R-:W-:Y:S01]  /*2e30*/  FADD.FTZ R4, R133, -R7 ;  /* 0x8000000785047221 */ /* 0x000fe20000010000 */
[----:B------:R-:W-:Y:S01]  /*2e40*/  FMUL.FTZ R133, R162, R225 ;  /* 0x000000e1a2857220 */ /* 0x000fe20000410000 */
[----:B------:R-:W-:Y:S01]  /*2e50*/  FFMA.FTZ R162, -R163, R163, 1 ;  /* 0x3f800000a3a27423 */ /* 0x000fe200000101a3 */
[----:B------:R-:W-:Y:S01]  /*2e60*/  FMUL.FTZ R135, R135, R6 ;  /* 0x0000000687877220 */ /* 0x000fe20000410000 */
[----:B------:R-:W-:Y:S01]  /*2e70*/  FMUL.FTZ R5, R211, R4 ;  /* 0x00000004d3057220 */ /* 0x000fe20000410000 */
[----:B------:R2:W-:Y:S01]  /*2e80*/  MUFU.EX2 R128, R158 ;  /* 0x0000009e00807308 */ /* 0x0005e20000000800 */
[----:B------:R-:W-:Y:S01]  /*2e90*/  FFMA.FTZ R132, -R166, R166, 1 ;  /* 0x3f800000a6847423 */ /* 0x000fe200000101a6 */
[----:B------:R-:W-:Y:S01]  /*2ea0*/  FFMA.FTZ R181, -R181, R181, 1 ;  /* 0x3f800000b5b57423 */ /* 0x000fe200000101b5 */
[----:B------:R-:W-:Y:S01]  /*2eb0*/  FMUL.FTZ R162, R162, R5 ;  /* 0x00000005a2a27220 */ /* 0x000fe20000410000 */
[--C-:B------:R-:W-:Y:S01]  /*2ec0*/  FADD.FTZ R7, R136, -R8.reuse ;  /* 0x8000000888077221 */ /* 0x100fe20000010000 */
[----:B------:R-:W3:Y:S01]  /*2ed0*/  LDS.64 R4, [R22+0x1e2c0] ;  /* 0x01e2c00016047984 */ /* 0x000ee20000000a00 */
[--C-:B------:R-:W-:Y:S01]  /*2ee0*/  FADD.FTZ R6, R137, -R9.reuse ;  /* 0x8000000989067221 */ /* 0x100fe20000010000 */
[----:B------:R-:W-:Y:S01]  /*2ef0*/  FFMA.FTZ R136, -R215, R215, 1 ;  /* 0x3f800000d7887423 */ /* 0x000fe200000101d7 */
[----:B------:R-:W-:Y:S01]  /*2f00*/  FMUL.FTZ R7, R20, R7 ;  /* 0x0000000714077220 */ /* 0x000fe20000410000 */
[----:B------:R-:W4:Y:S01]  /*2f10*/  MUFU.EX2 R124, R124 ;  /* 0x0000007c007c7308 */ /* 0x000f220000000800 */
[----:B--2---:R-:W-:Y:S01]  /*2f20*/  FMUL.FTZ R158, R125, R6 ;  /* 0x000000067d9e7220 */ /* 0x004fe20000410000 */
[----:B------:R-:W-:Y:S01]  /*2f30*/  FADD.FTZ R163, R138, -R8 ;  /* 0x800000088aa37221 */ /* 0x000fe20000010000 */
[----:B------:R-:W-:Y:S01]  /*2f40*/  FMUL.FTZ R136, R136, R7 ;  /* 0x0000000788887220 */ /* 0x000fe20000410000 */
[----:B------:R-:W-:Y:S01]  /*2f50*/  FADD.FTZ R166, R139, -R9 ;  /* 0x800000098ba67221 */ /* 0x000fe20000010000 */
[----:B------:R2:W5:Y:S01]  /*2f60*/  LDS.64 R6, [R22+0x1e2e0] ;  /* 0x01e2e00016067984 */ /* 0x0005620000000a00 */
[----:B------:R-:W-:Y:S01]  /*2f70*/  FFMA.FTZ R139, -R216, R216, 1 ;  /* 0x3f800000d88b7423 */ /* 0x000fe200000101d8 */
[----:B------:R-:W-:Y:S01]  /*2f80*/  FFMA.FTZ R137, -R217, R217, 1 ;  /* 0x3f800000d9897423 */ /* 0x000fe200000101d9 */
[----:B------:R-:W2:Y:S01]  /*2f90*/  MUFU.EX2 R127, R127 ;  /* 0x0000007f007f7308 */ /* 0x000ea20000000800 */
[----:B------:R-:W-:Y:S01]  /*2fa0*/  FFMA.FTZ R138, -R218, R218, 1 ;  /* 0x3f800000da8a7423 */ /* 0x000fe200000101da */
[----:B------:R-:W-:Y:S01]  /*2fb0*/  FMUL.FTZ R139, R139, R158 ;  /* 0x0000009e8b8b7220 */ /* 0x000fe20000410000 */
[----:B------:R-:W-:Y:S01]  /*2fc0*/  FFMA.FTZ R179, -R179, R179, 1 ;  /* 0x3f800000b3b37423 */ /* 0x000fe200000101b3 */
[----:B------:R-:W-:Y:S01]  /*2fd0*/  FFMA.FTZ R222, -R222, R222, 1 ;  /* 0x3f800000dede7423 */ /* 0x000fe200000101de */
[----:B------:R-:W-:Y:S01]  /*2fe0*/  FFMA.FTZ R223, -R223, R223, 1 ;  /* 0x3f800000dfdf7423 */ /* 0x000fe200000101df */
[----:B------:R-:W-:-:S02]  /*2ff0*/  F2FP.F16.F32.PACK_AB R177, R177, R14 ;  /* 0x0000000eb1b1723e */ /* 0x000fc400000000ff */
[----:B------:R-:W3:Y:S01]  /*3000*/  MUFU.EX2 R126, R126 ;  /* 0x0000007e007e7308 */ /* 0x000ee20000000800 */
[----:B----4-:R-:W-:Y:S01]  /*3010*/  FMUL.FTZ R8, R124, R163 ;  /* 0x000000a37c087220 */ /* 0x010fe20000410000 */
[----:B------:R-:W-:Y:S01]  /*3020*/  F2FP.F16.F32.PACK_AB R178, R211, R178 ;  /* 0x000000b2d3b2723e */ /* 0x000fe200000000ff */
[----:B-1----:R-:W-:Y:S01]  /*3030*/  FADD.FTZ R142, R142, -R10 ;  /* 0x8000000a8e8e7221 */ /* 0x002fe20000010000 */
[----:B------:R-:W-:Y:S01]  /*3040*/  FADD.FTZ R163, R143, -R11 ;  /* 0x8000000b8fa37221 */ /* 0x000fe20000010000 */
[----:B------:R-:W-:-:S03]  /*3050*/  FMUL.FTZ R137, R137, R8 ;  /* 0x0000000889897220 */ /* 0x000fc60000410000 */
[----:B------:R2:W-:Y:S01]  /*3060*/  MUFU.EX2 R130, R157 ;  /* 0x0000009d00827308 */ /* 0x0005e20000000800 */
[----:B------:R-:W-:Y:S01]  /*3070*/  FADD.FTZ R158, R141, -R11 ;  /* 0x8000000b8d9e7221 */ /* 0x000fe20000010000 */
[----:B------:R-:W-:Y:S01]  /*3080*/  FMUL.FTZ R11, R13, R142 ;  /* 0x0000008e0d0b7220 */ /* 0x000fe20000410000 */
[----:B------:R-:W-:Y:S01]  /*3090*/  FFMA.FTZ R143, -R175, R175, 1 ;  /* 0x3f800000af8f7423 */ /* 0x000fe200000101af */
[----:B------:R-:W-:-:S04]  /*30a0*/  FFMA.FTZ R141, -R173, R173, 1 ;  /* 0x3f800000ad8d7423 */ /* 0x000fc800000101ad */
[----:B------:R1:W4:Y:S01]  /*30b0*/  MUFU.EX2 R8, R120 ;  /* 0x0000007800087308 */ /* 0x0003220000000800 */
[----:B--2---:R-:W-:Y:S01]  /*30c0*/  FMUL.FTZ R157, R127, R166 ;  /* 0x000000a67f9d7220 */ /* 0x004fe20000410000 */
[----:B---3--:R-:W-:-:S03]  /*30d0*/  FADD.FTZ R142, R147, -R5 ;  /* 0x80000005938e7221 */ /* 0x008fc60000010000 */
[----:B------:R-:W-:Y:S01]  /*30e0*/  FMUL.FTZ R138, R138, R157 ;  /* 0x0000009d8a8a7220 */ /* 0x000fe20000410000 */
[----:B------:R-:W-:Y:S01]  /*30f0*/  FADD.FTZ R157, R140, -R10 ;  /* 0x8000000a8c9d7221 */ /* 0x000fe20000010000 */
[----:B------:R-:W-:Y:S01]  /*3100*/  FFMA.FTZ R140, -R174, R174, 1 ;  /* 0x3f800000ae8c7423 */ /* 0x000fe200000101ae */
[----:B------:R-:W2:Y:S01]  /*3110*/  MUFU.EX2 R131, R131 ;  /* 0x0000008300837308 */ /* 0x000ea20000000800 */
[----:B-1----:R-:W-:Y:S01]  /*3120*/  FMUL.FTZ R120, R126, R163 ;  /* 0x000000a37e787220 */ /* 0x002fe20000410000 */
[----:B------:R-:W-:Y:S01]  /*3130*/  FMUL.FTZ R22, R12, R157 ;  /* 0x0000009d0c167220 */ /* 0x000fe20000410000 */
[----:B------:R-:W-:Y:S01]  /*3140*/  FMUL.FTZ R140, R140, R11 ;  /* 0x0000000b8c8c7220 */ /* 0x000fe20000410000 */
[----:B------:R-:W-:Y:S01]  /*3150*/  FADD.FTZ R157, R144, -R4 ;  /* 0x80000004909d7221 */ /* 0x000fe20000010000 */
[----:B------:R-:W-:Y:S01]  /*3160*/  FMUL.FTZ R143, R143, R120 ;  /* 0x000000788f8f7220 */ /* 0x000fe20000410000 */
[----:B------:R-:W-:Y:S01]  /*3170*/  FADD.FTZ R120, R145, -R5 ;  /* 0x8000000591787221 */ /* 0x000fe20000010000 */
[----:B-----5:R-:W-:Y:S01]  /*3180*/  FADD.FTZ R147, R148, -R6 ;  /* 0x8000000694937221 */ /* 0x020fe20000010000 */
[----:B------:R-:W1:Y:S01]  /*3190*/  MUFU.EX2 R182, R182 ;  /* 0x000000b600b67308 */ /* 0x000e620000000800 */
[----:B------:R-:W-:Y:S01]  /*31a0*/  FMUL.FTZ R157, R128, R157 ;  /* 0x0000009d809d7220 */ /* 0x000fe20000410000 */
[----:B------:R-:W-:Y:S01]  /*31b0*/  FADD.FTZ R163, R146, -R4 ;  /* 0x8000000492a37221 */ /* 0x000fe20000010000 */
[----:B----4-:R-:W-:Y:S01]  /*31c0*/  FMUL.FTZ R147, R8, R147 ;  /* 0x0000009308937220 */ /* 0x010fe20000410000 */
[----:B------:R-:W-:Y:S01]  /*31d0*/  FMUL.FTZ R22, R219, R22 ;  /* 0x00000016db167220 */ /* 0x000fe20000410000 */
[----:B------:R-:W-:Y:S01]  /*31e0*/  FMUL.FTZ R144, R176, R157 ;  /* 0x0000009db0907220 */ /* 0x000fe20000410000 */
[----:B------:R-:W-:Y:S01]  /*31f0*/  FADD.FTZ R157, R150, -R6 ;  /* 0x80000006969d7221 */ /* 0x000fe20000010000 */
[--C-:B------:R-:W-:Y:S01]  /*3200*/  FADD.FTZ R6, R149, -R7.reuse ;  /* 0x8000000795067221 */ /* 0x100fe20000010000 */
[----:B------:R-:W3:Y:S01]  /*3210*/  MUFU.EX2 R129, R214 ;  /* 0x000000d600817308 */ /* 0x000ee20000000800 */
[----:B--2---:R-:W-:Y:S01]  /*3220*/  FMUL.FTZ R145, R131, R120 ;  /* 0x0000007883917220 */ /* 0x004fe20000410000 */
[----:B------:R-:W-:Y:S01]  /*3230*/  FADD.FTZ R120, R151, -R7 ;  /* 0x8000000797787221 */ /* 0x000fe20000010000 */
[----:B------:R-:W-:-:S02]  /*3240*/  IMAD.U32 R7, RZ, RZ, UR6 ;  /* 0x00000006ff077e24 */ /* 0x000fc4000f8e00ff */
[----:B------:R-:W-:Y:S01]  /*3250*/  FMUL.FTZ R4, R130, R163 ;  /* 0x000000a382047220 */ /* 0x000fe20000410000 */
[----:B------:R-:W-:Y:S01]  /*3260*/  FMUL.FTZ R145, R220, R145 ;  /* 0x00000091dc917220 */ /* 0x000fe20000410000 */
[----:B------:R-:W-:Y:S01]  /*3270*/  FMUL.FTZ R146, R180, R147 ;  /* 0x00000093b4927220 */ /* 0x000fe20000410000 */
[----:B------:R-:W-:Y:S01]  /*3280*/  F2FP.F16.F32.PACK_AB R148, R139, R136 ;  /* 0x000000888b94723e */ /* 0x000fe200000000ff */
[----:B------:R-:W2:Y:S01]  /*3290*/  MUFU.EX2 R11, R134 ;  /* 0x00000086000b7308 */ /* 0x000ea20000000800 */
[----:B-1----:R-:W-:Y:S01]  /*32a0*/  FMUL.FTZ R227, R182, R227 ;  /* 0x000000e3b6e37220 */ /* 0x002fe20000410000 */
[----:B------:R-:W-:Y:S01]  /*32b0*/  LEA R7, R7, R0, 0xd ;  /* 0x0000000007077211 */ /* 0x000fe200078e68ff */
[----:B------:R-:W-:Y:S01]  /*32c0*/  FMUL.FTZ R4, R221, R4 ;  /* 0x00000004dd047220 */ /* 0x000fe20000410000 */
[----:B------:R-:W-:Y:S01]  /*32d0*/  F2FP.F16.F32.PACK_AB R149, R138, R137 ;  /* 0x000000898a95723e */ /* 0x000fe200000000ff */
[----:B------:R-:W-:Y:S01]  /*32e0*/  FMUL.FTZ R132, R132, R227 ;  /* 0x000000e384847220 */ /* 0x000fe20000410000 */
[----:B------:R-:W-:Y:S01]  /*32f0*/  F2FP.F16.F32.PACK_AB R151, R143, R140 ;  /* 0x0000008c8f97723e */ /* 0x000fe200000000ff */
[----:B------:R-:W-:Y:S01]  /*3300*/  IMAD R7, R7, 0x2, R18 ;  /* 0x0000000207077824 */ /* 0x000fe200078e0212 */
[----:B------:R-:W1:Y:S01]  /*3310*/  MUFU.EX2 R9, R212 ;  /* 0x000000d400097308 */ /* 0x000e620000000800 */
[----:B---3--:R-:W-:Y:S01]  /*3320*/  FMUL.FTZ R158, R129, R158 ;  /* 0x0000009e819e7220 */ /* 0x008fe20000410000 */
[----:B------:R-:W-:-:S02]  /*3330*/  F2FP.F16.F32.PACK_AB R144, R145, R144 ;  /* 0x000000909190723e */ /* 0x000fc400000000ff */
[----:B------:R-:W-:Y:S01]  /*3340*/  F2FP.F16.F32.PACK_AB R176, R15, R168 ;  /* 0x000000a80fb0723e */ /* 0x000fe200000000ff */
[----:B------:R-:W-:Y:S01]  /*3350*/  FMUL.FTZ R141, R141, R158 ;  /* 0x0000009e8d8d7220 */ /* 0x000fe20000410000 */
[----:B------:R-:W-:Y:S02]  /*3360*/  F2FP.F16.F32.PACK_AB R158, R154, R155 ;  /* 0x0000009b9a9e723e */ /* 0x000fe400000000ff */
[----:B------:R3:W4:Y:S01]  /*3370*/  MUFU.EX2 R10, R156 ;  /* 0x0000009c000a7308 */ /* 0x0007220000000800 */
[----:B--2---:R-:W-:Y:S01]  /*3380*/  FMUL.FTZ R6, R11, R6 ;  /* 0x000000060b067220 */ /* 0x004fe20000410000 */
[----:B------:R-:W-:Y:S02]  /*3390*/  F2FP.F16.F32.PACK_AB R154, R162, R133 ;  /* 0x00000085a29a723e */ /* 0x000fe400000000ff */
[----:B------:R-:W-:Y:S01]  /*33a0*/  F2FP.F16.F32.PACK_AB R155, R135, R132 ;  /* 0x00000084879b723e */ /* 0x000fe200000000ff */
[----:B------:R-:W-:Y:S01]  /*33b0*/  FMUL.FTZ R181, R181, R6 ;  /* 0x00000006b5b57220 */ /* 0x000fe20000410000 */
[----:B------:R-:W-:-:S02]  /*33c0*/  F2FP.F16.F32.PACK_AB R150, R141, R22 ;  /* 0x000000168d96723e */ /* 0x000fc400000000ff */
[----:B------:R2:W5:Y:S01]  /*33d0*/  MUFU.EX2 R5, R159 ;  /* 0x0000009f00057308 */ /* 0x0005620000000800 */
[----:B-1----:R-:W-:Y:S01]  /*33e0*/  FMUL.FTZ R142, R9, R142 ;  /* 0x0000008e098e7220 */ /* 0x002fe20000410000 */
[----:B---3--:R-:W-:Y:S02]  /*33f0*/  F2FP.F16.F32.PACK_AB R156, R152, R121 ;  /* 0x00000079989c723e */ /* 0x008fe400000000ff */
[----:B------:R-:W-:Y:S01]  /*3400*/  F2FP.F16.F32.PACK_AB R152, R213, R210 ;  /* 0x000000d2d598723e */ /* 0x000fe200000000ff */
[----:B------:R-:W-:Y:S01]  /*3410*/  FMUL.FTZ R179, R179, R142 ;  /* 0x0000008eb3b37220 */ /* 0x000fe20000410000 */
[----:B------:R-:W-:Y:S02]  /*3420*/  F2FP.F16.F32.PACK_AB R146, R181, R146 ;  /* 0x00000092b592723e */ /* 0x000fe400000000ff */
[----:B------:R-:W-:Y:S01]  /*3430*/  F2FP.F16.F32.PACK_AB R121, R171, R170 ;  /* 0x000000aaab79723e */ /* 0x000fe200000000ff */
[----:B----4-:R-:W-:Y:S01]  /*3440*/  FMUL.FTZ R157, R10, R157 ;  /* 0x0000009d0a9d7220 */ /* 0x010fe20000410000 */
[----:B--2---:R-:W-:-:S02]  /*3450*/  F2FP.F16.F32.PACK_AB R159, R208, R153 ;  /* 0x00000099d09f723e */ /* 0x004fc400000000ff */
[----:B------:R-:W-:Y:S01]  /*3460*/  F2FP.F16.F32.PACK_AB R153, R161, R160 ;  /* 0x000000a0a199723e */ /* 0x000fe200000000ff */
[----:B------:R-:W-:Y:S01]  /*3470*/  FMUL.FTZ R147, R222, R157 ;  /* 0x0000009dde937220 */ /* 0x000fe20000410000 */
[----:B------:R-:W-:Y:S02]  /*3480*/  F2FP.F16.F32.PACK_AB R157, R122, R123 ;  /* 0x0000007b7a9d723e */ /* 0x000fe400000000ff */
[----:B------:R-:W-:Y:S01]  /*3490*/  F2FP.F16.F32.PACK_AB R145, R179, R4 ;  /* 0x00000004b391723e */ /* 0x000fe200000000ff */
[----:B-----5:R-:W-:Y:S01]  /*34a0*/  FMUL.FTZ R120, R5, R120 ;  /* 0x0000007805787220 */ /* 0x020fe20000410000 */
[----:B------:R-:W-:Y:S01]  /*34b0*/  F2FP.F16.F32.PACK_AB R122, R165, R164 ;  /* 0x000000a4a57a723e */ /* 0x000fe200000000ff */
[----:B------:R1:W-:Y:S01]  /*34c0*/  STSM.16.MT88.4 [R7+0x1e800], R156 ;  /* 0x01e8009c07007844 */ /* 0x0003e20000004200 */
[----:B------:R-:W-:Y:S01]  /*34d0*/  F2FP.F16.F32.PACK_AB R123, R172, R169 ;  /* 0x000000a9ac7b723e */ /* 0x000fe200000000ff */
[----:B------:R-:W-:Y:S01]  /*34e0*/  FMUL.FTZ R6, R223, R120 ;  /* 0x00000078df067220 */ /* 0x000fe20000410000 */
[----:B------:R-:W-:Y:S01]  /*34f0*/  F2FP.F16.F32.PACK_AB R120, R183, R224 ;  /* 0x000000e0b778723e */ /* 0x000fe200000000ff */
[----:B------:R1:W-:Y:S01]  /*3500*/  STSM.16.MT88.4 [R7+0x1f000], R152 ;  /* 0x01f0009807007844 */ /* 0x0003e20000004200 */
[----:B------:R-:W-:Y:S01]  /*3510*/  F2FP.F16.F32.PACK_AB R179, R21, R182 ;  /* 0x000000b615b3723e */ /* 0x000fe200000000ff */
[----:B------:R-:W-:Y:S01]  /*3520*/  IMAD R4, R209, 0x1000, R18 ;  /* 0x00001000d1047824 */ /* 0x000fe200078e0212 */
[----:B------:R-:W-:Y:S01]  /*3530*/  F2FP.F16.F32.PACK_AB R147, R6, R147 ;  /* 0x000000930693723e */ /* 0x000fe200000000ff */
[----:B------:R1:W-:Y:S01]  /*3540*/  STSM.16.MT88.4 [R7+0x1f800], R148 ;  /* 0x01f8009407007844 */ /* 0x0003e20000004200 */
[----:B------:R-:W-:-:S02]  /*3550*/  F2FP.F16.F32.PACK_AB R128, R131, R128 ;  /* 0x000000808380723e */ /* 0x000fc400000000ff */
[----:B------:R-:W-:Y:S01]  /*3560*/  F2FP.F16.F32.PACK_AB R131, R5, R10 ;  /* 0x0000000a0583723e */ /* 0x000fe200000000ff */
[----:B------:R1:W-:Y:S01]  /*3570*/  STSM.16.MT88.4 [R7+0x20000], R144 ;  /* 0x0200009007007844 */ /* 0x0003e20000004200 */
[----:B------:R-:W-:Y:S01]  /*3580*/  WARPGROUP.ARRIVE ;  /* 0x00000000000079c5 */ /* 0x000fe20000000000 */
[----:B------:R-:W-:-:S05]  /*3590*/  R2UR UR15, R4 ;  /* 0x00000000040f72ca */ /* 0x000fca00000e0000 */
[----:B------:R-:W-:Y:S01]  /*35a0*/  HGMMA.64x96x16.F32 R24, R120, gdesc[UR16].tnspB, R24, gsb0 ;  /* 0x4160001078187df0 */ /* 0x000fe20008000818 */
[----:B------:R-:W-:Y:S01]  /*35b0*/  UMOV UR18, UR12 ;  /* 0x0000000c00127c82 */ /* 0x000fe20008000000 */
[----:B------:R-:W-:Y:S01]  /*35c0*/  UMOV UR19, 0x80000020 ;  /* 0x8000002000137882 */ /* 0x000fe20000000000 */
[----:B------:R-:W-:-:S05]  /*35d0*/  UIADD3 UR12, UR10, 0x80, URZ ;  /* 0x000000800a0c7890 */ /* 0x000fca000fffe03f */
        /* <DEDUP_REMOVED lines=10> */
[----:B------:R-:W-:-:S02]  /*3680*/  F2FP.F16.F32.PACK_AB R129, R9, R130 ;  /* 0x000000820981723e */ /* 0x000fc400000000ff */
[----:B------:R-:W-:Y:S02]  /*3690*/  F2FP.F16.F32.PACK_AB R130, R11, R8 ;  /* 0x000000080b82723e */ /* 0x000fe400000000ff */
        /* <DEDUP_REMOVED lines=26> */
[----:B--2---:R-:W2:Y:S02]  /*3840*/  FENCE.VIEW.ASYNC.S ;  /* 0x00000000000073c6 */ /* 0x004ea40000000000 */
[----:B--2---:R-:W-:Y:S06]  /*3850*/  BAR.SYNC.DEFER_BLOCKING 0x9, 0x100 ;  /* 0x0244000000007b1d */ /* 0x004fec0000010000 */
        /* <DEDUP_REMOVED lines=146> */
[----:B-1----:R-:W-:Y:S05]  /*4180*/  @!P0 BRA `(.L_x_254) ;  /* 0x0000000000048947 */ /* 0x002fea0003800000 */
[----:B------:R-:W-:Y:S01]  /*4190*/  BPT.TRAP 0x1 ;  /* 0x000000040000795c */ /* 0x000fe20000300000 */
.L_x_254:
[----:B------:R-:W-:Y:S01]  /*41a0*/  UIADD3 UR10, UR8, 0x26840, URZ ;  /* 0x00026840080a7890 */ /* 0x000fe2000fffe03f */
[----:B------:R-:W-:Y:S01]  /*41b0*/  VIADD R6, R2, 0x9 ;  /* 0x0000000902067836 */ /* 0x000fe20000000000 */
[----:B------:R-:W-:Y:S01]  /*41c0*/  ULOP3.LUT UR12, UR9, 0x1000000, URZ, 0xfc, !UPT ;  /* 0x01000000090c7892 */ /* 0x000fe2000f8efc3f */
[----:B------:R-:W-:Y:S01]  /*41d0*/  IMAD R5, R16, 0xc00, R23 ;  /* 0x00000c0010057824 */ /* 0x000fe200078e0217 */
[----:B------:R-:W-:Y:S01]  /*41e0*/  UPRMT UR10, URZ, 0x654, UR10 ;  /* 0x000006543f0a7896 */ /* 0x000fe2000800000a */
[----:B------:R-:W-:Y:S01]  /*41f0*/  VIADD R4, R2, 0xc ;  /* 0x0000000c02047836 */ /* 0x000fe20000000000 */
[----:B------:R-:W-:Y:S01]  /*4200*/  UIMAD UR12, UR6, 0x300, UR12 ;  /* 0x00000300060c78a4 */ /* 0x000fe2000f8e020c */
[----:B------:R-:W-:Y:S01]  /*4210*/  IMAD R5, R5, 0x4, R18 ;  /* 0x0000000405057824 */ /* 0x000fe200078e0212 */
[----:B------:R-:W-:-:S05]  /*4220*/  UMOV UR19, 0x80000020 ;  /* 0x8000002000137882 */ /* 0x000fca0000000000 */
        /* <DEDUP_REMOVED lines=39> */
.L_x_255:
        /* <DEDUP_REMOVED lines=12> */
[----:B-1----:R-:W-:Y:S02]  /*4560*/  IMAD.MOV.U32 R4, RZ, RZ, R40 ;  /* 0x000000ffff047224 */ /* 0x002fe400078e0028 */
[----:B------:R-:W-:Y:S02]  /*4570*/  IMAD.MOV.U32 R5, RZ, RZ, R41 ;  /* 0x000000ffff057224 */ /* 0x000fe400078e0029 */
[----:B------:R-:W-:Y:S02]  /*4580*/  IMAD.MOV.U32 R6, RZ, RZ, R42 ;  /* 0x000000ffff067224 */ /* 0x000fe400078e002a */
[----:B------:R-:W-:-:S07]  /*4590*/  IMAD.MOV.U32 R7, RZ, RZ, R43 ;  /* 0x000000ffff077224 */ /* 0x000fce00078e002b */
.L_x_245:
[----:B------:R-:W2:Y:S01]  /*45a0*/  S2UR UR8, SR_CTAID.Y ;  /* 0x00000000000879c3 */ /* 0x000ea20000002600 */
[----:B------:R-:W-:Y:S01]  /*45b0*/  ULDC UR4, c[0x0][0x850] ;  /* 0x0002140000047ab9 */ /* 0x000fe20000000800 */
[----:B------:R-:W3:Y:S01]  /*45c0*/  S2R R0, SR_TID.X ;  /* 0x0000000000007919 */ /* 0x000ee20000002100 */
[----:B------:R-:W-:Y:S01]  /*45d0*/  UISETP.NE.AND UP0, UPT, UR4, 0x1, UPT ;  /* 0x000000010400788c */ /* 0x000fe2000bf05270 */
[----:B------:R-:W-:Y:S01]  /*45e0*/  IMAD R23, R16, 0x1800, R23 ;  /* 0x0000180010177824 */ /* 0x000fe200078e0217 */
[----:B------:R-:W-:Y:S01]  /*45f0*/  ULDC.64 UR12, c[0x0][0x818] ;  /* 0x00020600000c7ab9 */ /* 0x000fe20000000a00 */
[----:B------:R-:W-:Y:S01]  /*4600*/  ULDC.64 UR14, c[0x0][0x848] ;  /* 0x00021200000e7ab9 */ /* 0x000fe20000000a00 */
[----:B------:R-:W-:Y:S01]  /*4610*/  BSSY B0, `(.L_x_257) ;  /* 0x0000078000007945 */ /* 0x000fe20003800000 */
[----:B------:R-:W4:Y:S01]  /*4620*/  S2UR UR6, SR_CTAID.X ;  /* 0x00000000000679c3 */ /* 0x000f220000002500 */
[----:B------:R-:W-:-:S07]  /*4630*/  IMAD R23, R23, 0x4, R18 ;  /* 0x0000000417177824 */ /* 0x000fce00078e0212 */
[----:B------:R-:W-:Y:S06]  /*4640*/  BAR.SYNC.DEFER_BLOCKING 0x1, 0x100 ;  /* 0x0044000000007b1d */ /* 0x000fec0000010000 */
[----:B------:R-:W-:Y:S02]  /*4650*/  @UP0 ULDC UR4, c[0x0][0x854] ;  /* 0x0002150000040ab9 */ /* 0x000fe40000000800 */
[----:B------:R-:W5:Y:S01]  /*4660*/  S2UR UR16, SR_CTAID.Z ;  /* 0x00000000001079c3 */ /* 0x000f620000002700 */
[----:B------:R-:W-:Y:S01]  /*4670*/  @UP0 ULDC UR7, c[0x0][0x858] ;  /* 0x0002160000070ab9 */ /* 0x000fe20000000800 */
[----:B--2---:R-:W-:-:S04]  /*4680*/  UIMAD.WIDE.U32 UR4, UR8, UR4, URZ ;  /* 0x00000004080472a5 */ /* 0x004fc8000f8e003f */
[----:B------:R-:W-:Y:S02]  /*4690*/  @UP0 USHF.R.U32.HI UR8, URZ, UR7, UR5 ;  /* 0x000000073f080299 */ /* 0x000fe40008011605 */
[----:B----4-:R-:W-:Y:S02]  /*46a0*/  UIMAD UR6, UR6, 0x3000, URZ ;  /* 0x00003000060678a4 */ /* 0x010fe4000f8e023f */
[----:B------:R-:W-:Y:S01]  /*46b0*/  USHF.R.S32.HI UR9, URZ, 0x1f, UR8 ;  /* 0x0000001f3f097899 */ /* 0x000fe20008011408 */
[----:B------:R2:W-:Y:S01]  /*46c0*/  STS.128 [R23], R24 ;  /* 0x0000001817007388 */ /* 0x0005e20000000c00 */
[----:B------:R-:W-:Y:S01]  /*46d0*/  USHF.R.S32.HI UR7, URZ, 0x1f, UR6 ;  /* 0x0000001f3f077899 */ /* 0x000fe20008011406 */
[----:B---3--:R-:W-:Y:S01]  /*46e0*/  ISETP.NE.AND P1, PT, R0, 0x80, PT ;  /* 0x000000800000780c */ /* 0x008fe20003f25270 */
[----:B------:R-:W-:Y:S01]  /*46f0*/  UIMAD UR10, UR9, UR12, URZ ;  /* 0x0000000c090a72a4 */ /* 0x000fe2000f8e023f */
[----:B------:R2:W-:Y:S01]  /*4700*/  STS.128 [R23+0x800], R28 ;  /* 0x0008001c17007388 */ /* 0x0005e20000000c00 */
[----:B------:R-:W-:-:S02]  /*4710*/  UIMAD.WIDE.U32 UR4, UR8, UR12, UR6 ;  /* 0x0000000c080472a5 */ /* 0x000fc4000f8e0006 */
[----:B------:R-:W-:Y:S01]  /*4720*/  UIMAD UR10, UR8, UR13, UR10 ;  /* 0x0000000d080a72a4 */ /* 0x000fe2000f8e020a */
[----:B------:R2:W-:Y:S02]  /*4730*/  STS.128 [R23+0x1000], R32 ;  /* 0x0010002017007388 */ /* 0x0005e40000000c00 */
[----:B------:R-:W-:Y:S01]  /*4740*/  ULDC.64 UR12, c[0x0][0x840] ;  /* 0x00021000000c7ab9 */ /* 0x000fe20000000a00 */
[----:B------:R-:W-:Y:S01]  /*4750*/  UIADD3 UR5, UR5, UR10, URZ ;  /* 0x0000000a05057290 */ /* 0x000fe2000fffe03f */
[----:B------:R2:W-:Y:S01]  /*4760*/  STS.128 [R23+0x1800], R36 ;  /* 0x0018002417007388 */ /* 0x0005e20000000c00 */
[----:B------:R-:W-:Y:S02]  /*4770*/  UIMAD UR9, UR9, UR12, URZ ;  /* 0x0000000c090972a4 */ /* 0x000fe4000f8e023f */
[----:B------:R-:W-:Y:S01]  /*4780*/  UIMAD.WIDE.U32 UR6, UR8, UR12, UR6 ;  /* 0x0000000c080672a5 */ /* 0x000fe2000f8e0006 */
[----:B------:R2:W-:Y:S01]  /*4790*/  STS.128 [R23+0x2000], R4 ;  /* 0x0020000417007388 */ /* 0x0005e20000000c00 */
[----:B------:R-:W-:-:S02]  /*47a0*/  UIMAD UR11, UR8, UR13, UR9 ;  /* 0x0000000d080b72a4 */ /* 0x000fc4000f8e0209 */
[----:B-----5:R-:W-:Y:S01]  /*47b0*/  USHF.R.S32.HI UR8, URZ, 0x1f, UR16 ;  /* 0x0000001f3f087899 */ /* 0x020fe20008011410 */
[----:B------:R2:W-:Y:S01]  /*47c0*/  STS.128 [R23+0x2800], R44 ;  /* 0x0028002c17007388 */ /* 0x0005e20000000c00 */
[----:B------:R-:W-:Y:S01]  /*47d0*/  ULDC.64 UR12, c[0x0][0x820] ;  /* 0x00020800000c7ab9 */ /* 0x000fe20000000a00 */
[----:B------:R-:W-:Y:S02]  /*47e0*/  UIADD3 UR7, UR7, UR11, URZ ;  /* 0x0000000b07077290 */ /* 0x000fe4000fffe03f */
[----:B------:R2:W-:Y:S01]  /*47f0*/  STS.128 [R23+0x3000], R48 ;  /* 0x0030003017007388 */ /* 0x0005e20000000c00 */
[----:B------:R-:W-:Y:S02]  /*4800*/  UIMAD UR9, UR8, UR12, URZ ;  /* 0x0000000c080972a4 */ /* 0x000fe4000f8e023f */
[----:B------:R-:W-:Y:S01]  /*4810*/  UIMAD UR10, UR8, UR14, URZ ;  /* 0x0000000e080a72a4 */ /* 0x000fe2000f8e023f */
[----:B------:R2:W-:Y:S01]  /*4820*/  STS.128 [R23+0x3800], R52 ;  /* 0x0038003417007388 */ /* 0x0005e20000000c00 */
[----:B------:R-:W-:-:S02]  /*4830*/  UIMAD UR8, UR16, UR13, UR9 ;  /* 0x0000000d100872a4 */ /* 0x000fc4000f8e0209 */
[----:B------:R-:W-:Y:S01]  /*4840*/  UIMAD.WIDE.U32 UR4, UR16, UR12, UR4 ;  /* 0x0000000c100472a5 */ /* 0x000fe2000f8e0004 */
[----:B------:R2:W-:Y:S01]  /*4850*/  STS.128 [R23+0x4000], R56 ;  /* 0x0040003817007388 */ /* 0x0005e20000000c00 */
[----:B------:R-:W-:Y:S01]  /*4860*/  UIMAD UR10, UR16, UR15, UR10 ;  /* 0x0000000f100a72a4 */ /* 0x000fe2000f8e020a */
[----:B------:R-:W-:Y:S02]  /*4870*/  ULDC.64 UR12, c[0x0][0x800] ;  /* 0x00020000000c7ab9 */ /* 0x000fe40000000a00 */
[----:B------:R2:W-:Y:S01]  /*4880*/  STS.128 [R23+0x4800], R60 ;  /* 0x0048003c17007388 */ /* 0x0005e20000000c00 */
[----:B------:R-:W-:Y:S02]  /*4890*/  UIMAD.WIDE.U32 UR6, UR16, UR14, UR6 ;  /* 0x0000000e100672a5 */ /* 0x000fe4000f8e0006 */
[----:B------:R-:W-:Y:S01]  /*48a0*/  UIADD3 UR8, UR5, UR8, URZ ;  /* 0x0000000805087290 */ /* 0x000fe2000fffe03f */
[----:B------:R2:W-:Y:S01]  /*48b0*/  STS.128 [R23+0x5000], R64 ;  /* 0x0050004017007388 */ /* 0x0005e20000000c00 */
[----:B------:R-:W-:Y:S01]  /*48c0*/  ULEA UR12, UP0, UR4, UR12, 0x2 ;  /* 0x0000000c040c7291 */ /* 0x000fe2000f80103f */
[----:B------:R-:W-:-:S02]  /*48d0*/  ULDC.64 UR14, c[0x0][0x828] ;  /* 0x00020a00000e7ab9 */ /* 0x000fc40000000a00 */
[----:B------:R2:W-:Y:S01]  /*48e0*/  STS.128 [R23+0x5800], R68 ;  /* 0x0058004417007388 */ /* 0x0005e20000000c00 */
[----:B------:R-:W-:Y:S02]  /*48f0*/  UIADD3 UR5, UR7, UR10, URZ ;  /* 0x0000000a07057290 */ /* 0x000fe4000fffe03f */
[----:B------:R-:W-:Y:S01]  /*4900*/  ULEA UR14, UP1, UR6, UR14, 0x2 ;  /* 0x0000000e060e7291 */ /* 0x000fe2000f82103f */
[----:B------:R-:W-:Y:S01]  /*4910*/  @!PT LDS RZ, [RZ] ;  /* 0x00000000fffff984 */ /* 0x000fe20000000800 */
[----:B------:R-:W-:Y:S01]  /*4920*/  @!PT LDS RZ, [RZ] ;  /* 0x00000000fffff984 */ /* 0x000fe20000000800 */
[----:B------:R-:W-:Y:S01]  /*4930*/  @!PT LDS RZ, [RZ] ;  /* 0x00000000fffff984 */ /* 0x000fe20000000800 */
[----:B------:R-:W-:Y:S01]  /*4940*/  @!PT LDS RZ, [RZ] ;  /* 0x00000000fffff984 */ /* 0x000fe20000000800 */
[----:B------:R3:W-:Y:S06]  /*4950*/  MEMBAR.ALL.CTA ;  /* 0x0000000000007992 */ /* 0x0007ec0000008000 */
[----:B---3--:R-:W3:Y:S01]  /*4960*/  FENCE.VIEW.ASYNC.S ;  /* 0x00000000000073c6 */ /* 0x008ee20000000000 */
[----:B------:R-:W-:-:S02]  /*4970*/  ULEA.HI.X UR13, UR4, UR13, UR8, 0x2, UP0 ;  /* 0x0000000d040d7291 */ /* 0x000fc400080f1408 */
[----:B------:R-:W-:Y:S01]  /*4980*/  ULEA.HI.X UR5, UR6, UR15, UR5, 0x2, UP1 ;  /* 0x0000000f06057291 */ /* 0x000fe200088f1405 */
        /* <DEDUP_REMOVED lines=49> */
[----:B---3--:R-:W-:Y:S06]  /*4ca0*/  BAR.SYNC.DEFER_BLOCKING 0x1, 0x100 ;  /* 0x0044000000007b1d */ /* 0x008fec0000010000 */
[----:B--2---:R-:W-:Y:S05]  /*4cb0*/  @P1 BRA `(.L_x_258) ;  /* 0x0000000000341947 */ /* 0x004fea0003800000 */
[----:B------:R-:W-:Y:S01]  /*4cc0*/  R2UR UR6, R18 ;  /* 0x00000000120672ca */ /* 0x000fe200000e0000 */
[----:B------:R-:W-:Y:S01]  /*4cd0*/  UMOV UR7, 0xc00 ;  /* 0x00000c0000077882 */ /* 0x000fe20000000000 */
[----:B------:R-:W-:Y:S01]  /*4ce0*/  PLOP3.LUT P0, PT, PT, PT, PT, 0x80, 0x0 ;  /* 0x000000000000781c */ /* 0x000fe20003f0f070 */
[----:B------:R-:W-:Y:S01]  /*4cf0*/  UMOV UR8, 0x0 ;  /* 0x0000000000087882 */ /* 0x000fe20000000000 */
[----:B------:R-:W-:Y:S01]  /*4d00*/  UMOV UR9, 0x14f00000 ;  /* 0x14f0000000097882 */ /* 0x000fe20000000000 */
[----:B------:R-:W-:-:S10]  /*4d10*/  UMOV UR4, UR14 ;  /* 0x0000000e00047c82 */ /* 0x000fd40008000000 */
.L_x_259:
[----:B------:R-:W-:Y:S01]  /*4d20*/  @P0 ELECT P2, URZ, PT ;  /* 0x00000000003f082f */ /* 0x000fe20003840000 */
[----:B------:R2:W-:-:S12]  /*4d30*/  UBLKRED.G.S.ADD.F32.RN [UR4], [UR6], UR7, desc[UR8] ;  /* 0x00000804060073bb */ /* 0x0005d800080a1407 */
[----:B------:R-:W-:Y:S02]  /*4d40*/  @P2 PLOP3.LUT P0, PT, P2, PT, PT, 0x8, 0x0 ;  /* 0x000000000000281c */ /* 0x000fe4000170e170 */
[----:B------:R-:W-:-:S11]  /*4d50*/  PLOP3.LUT P2, PT, PT, PT, PT, 0x8, 0x0 ;  /* 0x000000000000781c */ /* 0x000fd60003f4e170 */
[----:B--2---:R-:W-:Y:S05]  /*4d60*/  @P0 BRA.U.ANY `(.L_x_259) ;  /* 0xfffffffd00ec0947 */ /* 0x004fea000393ffff */
[----:B------:R0:W-:Y:S01]  /*4d70*/  UTMACMDFLUSH ;  /* 0x00000000000079b7 */ /* 0x0001e20000000000 */
[----:B------:R-:W-:-:S04]  /*4d80*/  DEPBAR.LE SB0, 0x0 ;  /* 0x000080000000791a */ /* 0x000fc80000000000 */
.L_x_258:
[----:B------:R-:W-:Y:S05]  /*4d90*/  BSYNC B0 ;  /* 0x0000000000007941 */ /* 0x000fea0003800000 */
.L_x_257:
[----:B------:R-:W-:Y:S06]  /*4da0*/  BAR.SYNC.DEFER_BLOCKING 0x1, 0x100 ;  /* 0x0044000000007b1d */ /* 0x000fec0000010000 */
[----:B------:R2:W-:Y:S04]  /*4db0*/  STS.128 [R23], R72 ;  /* 0x0000004817007388 */ /* 0x0005e80000000c00 */
[----:B------:R2:W-:Y:S04]  /*4dc0*/  STS.128 [R23+0x800], R76 ;  /* 0x0008004c17007388 */ /* 0x0005e80000000c00 */
        /* <DEDUP_REMOVED lines=15> */
[----:B---3--:R-:W3:Y:S02]  /*4ec0*/  FENCE.VIEW.ASYNC.S ;  /* 0x00000000000073c6 */ /* 0x008ee40000000000 */
[----:B---3--:R-:W-:Y:S06]  /*4ed0*/  BAR.SYNC.DEFER_BLOCKING 0x1, 0x100 ;  /* 0x0044000000007b1d */ /* 0x008fec0000010000 */
[----:B------:R-:W-:Y:S05]  /*4ee0*/  @P1 BRA `(.L_x_236) ;  /* 0x0000002c00cc1947 */ /* 0x000fea0003800000 */
[----:B------:R-:W-:Y:S01]  /*4ef0*/  R2UR UR6, R18 ;  /* 0x00000000120672ca */ /* 0x000fe200000e0000 */
[----:B------:R-:W-:Y:S01]  /*4f00*/  UMOV UR7, 0xc00 ;  /* 0x00000c0000077882 */ /* 0x000fe20000000000 */
[----:B------:R-:W-:Y:S01]  /*4f10*/  PLOP3.LUT P0, PT, PT, PT, PT, 0x80, 0x0 ;  /* 0x000000000000781c */ /* 0x000fe20003f0f070 */
[----:B------:R-:W-:Y:S01]  /*4f20*/  UMOV UR8, 0x0 ;  /* 0x0000000000087882 */ /* 0x000fe20000000000 */
[----:B------:R-:W-:Y:S01]  /*4f30*/  UMOV UR9, 0x14f00000 ;  /* 0x14f0000000097882 */ /* 0x000fe20000000000 */
[----:B------:R-:W-:Y:S01]  /*4f40*/  UMOV UR4, UR12 ;  /* 0x0000000c00047c82 */ /* 0x000fe20008000000 */
[----:B------:R-:W-:-:S09]  /*4f50*/  UMOV UR5, UR13 ;  /* 0x0000000d00057c82 */ /* 0x000fd20008000000 */
.L_x_260:
[----:B------:R-:W-:Y:S01]  /*4f60*/  @P0 ELECT P1, URZ, PT ;  /* 0x00000000003f082f */ /* 0x000fe20003820000 */
[----:B------:R3:W-:-:S12]  /*4f70*/  UBLKRED.G.S.ADD.F32.RN [UR4], [UR6], UR7, desc[UR8] ;  /* 0x00000804060073bb */ /* 0x0007d800080a1407 */
[----:B------:R-:W-:Y:S02]  /*4f80*/  @P1 PLOP3.LUT P0, PT, P1, PT, PT, 0x8, 0x0 ;  /* 0x000000000000181c */ /* 0x000fe40000f0e170 */
[----:B------:R-:W-:-:S11]  /*4f90*/  PLOP3.LUT P1, PT, PT, PT, PT, 0x8, 0x0 ;  /* 0x000000000000781c */ /* 0x000fd60003f2e170 */
[----:B---3--:R-:W-:Y:S05]  /*4fa0*/  @P0 BRA.U.ANY `(.L_x_260) ;  /* 0xfffffffd00ec0947 */ /* 0x008fea000393ffff */
[----:B------:R0:W-:Y:S01]  /*4fb0*/  UTMACMDFLUSH ;  /* 0x00000000000079b7 */ /* 0x0001e20000000000 */
[----:B------:R-:W-:-:S04]  /*4fc0*/  DEPBAR.LE SB0, 0x0 ;  /* 0x000080000000791a */ /* 0x000fc80000000000 */
[----:B------:R-:W-:Y:S05]  /*4fd0*/  BRA `(.L_x_236) ;  /* 0x0000002c00907947 */ /* 0x000fea0003800000 */
.L_x_234:
        /* <DEDUP_REMOVED lines=8> */
[----:B------:R-:W-:Y:S05]  /*5060*/  @P0 BRA `(.L_x_236) ;  /* 0x0000002c006c0947 */ /* 0x000fea0003800000 */
[----:B------:R-:W1:Y:S02]  /*5070*/  S2UR UR7, SR_CTAID.Z ;  /* 0x00000000000779c3 */ /* 0x000e640000002700 */
[----:B-1----:R-:W-:-:S13]  /*5080*/  ISETP.LE.AND P0, PT, RZ, UR7, PT ;  /* 0x00000007ff007c0c */ /* 0x002fda000bf03270 */
[----:B------:R-:W-:Y:S05]  /*5090*/  @!P0 BRA `(.L_x_236) ;  /* 0x0000002c00608947 */ /* 0x000fea0003800000 */
        /* <DEDUP_REMOVED lines=15> */
[----:B------:R-:W-:Y:S11]  /*5190*/  @!P1 BRA `(.L_x_236) ;  /* 0x0000002c00209947 */ /* 0x000ff60003800000 */
        /* <DEDUP_REMOVED lines=23> */
.L_x_275:
        /* <DEDUP_REMOVED lines=21> */
.L_x_264:
[----:B------:R-:W-:Y:S05]  /*5460*/  BSYNC B0 ;  /* 0x0000000000007941 */ /* 0x000fea0003800000 */
.L_x_263:
        /* <DEDUP_REMOVED lines=13> */
.L_x_266:
[----:B------:R-:W-:Y:S05]  /*5540*/  BSYNC B0 ;  /* 0x0000000000007941 */ /* 0x000fea0003800000 */
.L_x_265:
[----:B------:R-:W-:Y:S06]  /*5550*/  BAR.ARV 0xa, 0xa0 ;  /* 0x0282800000007b1d */ /* 0x000fec0000002000 */
[----:B------:R-:W-:Y:S04]  /*5560*/  BSSY B0, `(.L_x_267) ;  /* 0x0000003000007945 */ /* 0x000fe80003800000 */
[----:B------:R-:W-:Y:S05]  /*5570*/  @!P0 BRA `(.L_x_268) ;  /* 0x0000000000048947 */ /* 0x000fea0003800000 */
[----:B------:R-:W-:-:S04]  /*5580*/  DEPBAR.LE SB0, 0x0 ;  /* 0x000080000000791a */ /* 0x000fc80000000000 */
.L_x_268:
[----:B------:R-:W-:Y:S05]  /*5590*/  BSYNC B0 ;  /* 0x0000000000007941 */ /* 0x000fea0003800000 */
.L_x_267:
        /* <DEDUP_REMOVED lines=13> */
.L_x_270:
[----:B------:R-:W-:Y:S05]  /*5670*/  BSYNC B0 ;  /* 0x0000000000007941 */ /* 0x000fea0003800000 */
.L_x_269:
        /* <DEDUP_REMOVED lines=13> */
.L_x_272:
[----:B------:R-:W-:Y:S05]  /*5750*/  BSYNC B0 ;  /* 0x0000000000007941 */ /* 0x000fea0003800000 */
.L_x_271:
[----:B------:R-:W-:Y:S01]  /*5760*/  VIADD R0, R0, 0xfffffffe ;  /* 0xfffffffe00007836 */ /* 0x000fe20000000000 */
[----:B------:R-:W-:Y:S06]  /*5770*/  BAR.ARV 0xa, 0xa0 ;  /* 0x0282800000007b1d */ /* 0x000fec0000002000 */
[----:B------:R-:W-:Y:S01]  /*5780*/  BSSY B0, `(.L_x_273) ;  /* 0x0000004000007945 */ /* 0x000fe20003800000 */
[----:B------:R-:W-:-:S03]  /*5790*/  ISETP.NE.AND P1, PT, R0, RZ, PT ;  /* 0x000000ff0000720c */ /* 0x000fc60003f25270 */
[----:B------:R-:W-:Y:S10]  /*57a0*/  @!P0 BRA `(.L_x_274) ;  /* 0x0000000000048947 */ /* 0x000ff40003800000 */
[----:B------:R-:W-:-:S04]  /*57b0*/  DEPBAR.LE SB0, 0x0 ;  /* 0x000080000000791a */ /* 0x000fc80000000000 */
.L_x_274:
[----:B------:R-:W-:Y:S05]  /*57c0*/  BSYNC B0 ;  /* 0x0000000000007941 */ /* 0x000fea0003800000 */
.L_x_273:
[----:B------:R-:W-:Y:S06]  /*57d0*/  BAR.ARV 0xb, 0xa0 ;  /* 0x02c2800000007b1d */ /* 0x000fec0000002000 */
[----:B------:R-:W-:Y:S02]  /*57e0*/  UIADD3 UR5, UR5, 0x2, URZ ;  /* 0x0000000205057890 */ /* 0x000fe4000fffe03f */
[----:B------:R-:W-:Y:S01]  /*57f0*/  UIADD3 UR4, UR4, 0x1, URZ ;  /* 0x0000000104047890 */ /* 0x000fe2000fffe03f */
[----:B------:R-:W-:Y:S11]  /*5800*/  @P1 BRA `(.L_x_275) ;  /* 0xfffffff800c01947 */ /* 0x000ff6000383ffff */
[----:B------:R-:W-:-:S12]  /*5810*/  UIADD3 UR4, UR11, 0x3000, URZ ;  /* 0x000030000b047890 */ /* 0x000fd8000fffe03f */
.L_x_262:
[----:B------:R-:W-:-:S13]  /*5820*/  ISETP.NE.AND P1, PT, R3, RZ, PT ;  /* 0x000000ff0300720c */ /* 0x000fda0003f25270 */
[----:B------:R-:W-:Y:S05]  /*5830*/  @!P1 BRA `(.L_x_236) ;  /* 0x0000002400789947 */ /* 0x000fea0003800000 */
        /* <DEDUP_REMOVED lines=17> */
.L_x_277:
[----:B------:R-:W-:Y:S05]  /*5950*/  BSYNC B0 ;  /* 0x0000000000007941 */ /* 0x000fea0003800000 */
.L_x_276:
        /* <DEDUP_REMOVED lines=19> */
.L_x_279:
[----:B------:R-:W-:Y:S05]  /*5a90*/  BSYNC B0 ;  /* 0x0000000000007941 */ /* 0x000fea0003800000 */
.L_x_278:
[----:B------:R-:W-:Y:S06]  /*5aa0*/  BAR.ARV 0xa, 0xa0 ;  /* 0x0282800000007b1d */ /* 0x000fec0000002000 */
[----:B------:R-:W-:Y:S04]  /*5ab0*/  BSSY B0, `(.L_x_280) ;  /* 0x0000003000007945 */ /* 0x000fe80003800000 */
[----:B------:R-:W-:Y:S05]  /*5ac0*/  @!P0 BRA `(.L_x_281) ;  /* 0x0000000000048947 */ /* 0x000fea0003800000 */
[----:B------:R-:W-:-:S04]  /*5ad0*/  DEPBAR.LE SB0, 0x0 ;  /* 0x000080000000791a */ /* 0x000fc80000000000 */
.L_x_281:
[----:B------:R-:W-:Y:S05]  /*5ae0*/  BSYNC B0 ;  /* 0x0000000000007941 */ /* 0x000fea0003800000 */
.L_x_280:
[----:B------:R-:W-:Y:S06]  /*5af0*/  BAR.ARV 0xb, 0xa0 ;  /* 0x02c2800000007b1d */ /* 0x000fec0000002000 */
[----:B------:R-:W-:Y:S05]  /*5b00*/  BRA `(.L_x_236) ;  /* 0x0000002000c47947 */ /* 0x000fea0003800000 */
.L_x_261:
        /* <DEDUP_REMOVED lines=48> */
.L_x_312:
        /* <DEDUP_REMOVED lines=14> */
.L_x_285:
        /* <DEDUP_REMOVED lines=38> */
[--C-:B------:R-:W-:Y:S01]  /*6150*/  IMAD.X R2, RZ, RZ, R11.reuse, P1 ;  /* 0x000000ffff027224 */ /* 0x100fe200008e060b */
[----:B------:R-:W-:Y:S01]  /*6160*/  UMOV UR46, 0x0 ;  /* 0x00000000002e7882 */ /* 0x000fe20000000000 */
[----:B------:R-:W-:Y:S01]  /*6170*/  UMOV UR47, 0x10000000 ;  /* 0x10000000002f7882 */ /* 0x000fe20000000000 */
[----:B------:R-:W-:Y:S01]  /*6180*/  UIADD3 UR48, UR8, 0x2000, URZ ;  /* 0x0000200008307890 */ /* 0x000fe2000fffe03f */
[----:B------:R-:W-:Y:S01]  /*6190*/  MOV R14, UR53 ;  /* 0x00000035000e7c02 */ /* 0x000fe20008000f00 */
[----:B------:R-:W-:Y:S01]  /*61a0*/  UMOV UR50, 0x40 ;  /* 0x0000004000327882 */ /* 0x000fe20000000000 */
[----:B------:R-:W-:Y:S01]  /*61b0*/  R2UR UR31, R2 ;  /* 0x00000000021f72ca */ /* 0x000fe200000e0000 */
[----:B------:R-:W-:Y:S01]  /*61c0*/  IMAD.X R2, RZ, RZ, R11, P2 ;  /* 0x000000ffff027224 */ /* 0x000fe200010e060b */
[----:B------:R-:W-:Y:S01]  /*61d0*/  UMOV UR52, UR12 ;  /* 0x0000000c00347c82 */ /* 0x000fe20008000000 */
[----:B------:R-:W-:Y:S01]  /*61e0*/  MOV R16, UR50 ;  /* 0x0000003200107c02 */ /* 0x000fe20008000f00 */
[----:B------:R-:W-:Y:S01]  /*61f0*/  UMOV UR50, 0x20 ;  /* 0x0000002000327882 */ /* 0x000fe20000000000 */
[----:B------:R-:W-:Y:S01]  /*6200*/  MOV R15, UR52 ;  /* 0x00000034000f7c02 */ /* 0x000fe20008000f00 */
[----:B------:R-:W-:Y:S01]  /*6210*/  UMOV UR51, UR11 ;  /* 0x0000000b00337c82 */ /* 0x000fe20008000000 */
[----:B------:R-:W-:Y:S01]  /*6220*/  R2UR UR23, R2 ;  /* 0x00000000021772ca */ /* 0x000fe200000e0000 */
[----:B------:R-:W-:Y:S01]  /*6230*/  UMOV UR49, UR9 ;  /* 0x0000000900317c82 */ /* 0x000fe20008000000 */
[----:B------:R-:W-:Y:S01]  /*6240*/  IADD3 R2, P1, R10, 0xf0, RZ ;  /* 0x000000f00a027810 */ /* 0x000fe20007f3e0ff */
[----:B------:R-:W-:Y:S01]  /*6250*/  UIADD3 UR56, UR8, 0x3000, URZ ;  /* 0x0000300008387890 */ /* 0x000fe2000fffe03f */
[----:B------:R-:W-:-:S02]  /*6260*/  UMOV UR58, 0x30 ;  /* 0x00000030003a7882 */ /* 0x000fc40000000000 */
[----:B------:R-:W-:Y:S01]  /*6270*/  R2UR UR40, R2 ;  /* 0x00000000022872ca */ /* 0x000fe200000e0000 */
[----:B-1----:R-:W-:Y:S01]  /*6280*/  IMAD.X R3, RZ, RZ, R11, P1 ;  /* 0x000000ffff037224 */ /* 0x002fe200008e060b */
[----:B------:R-:W-:Y:S01]  /*6290*/  UMOV UR60, UR12 ;  /* 0x0000000c003c7c82 */ /* 0x000fe20008000000 */
[----:B------:R-:W-:Y:S01]  /*62a0*/  UMOV UR59, UR11 ;  /* 0x0000000b003b7c82 */ /* 0x000fe20008000000 */
[----:B------:R-:W-:Y:S02]  /*62b0*/  UMOV UR57, UR9 ;  /* 0x0000000900397c82 */ /* 0x000fe40008000000 */
        /* <DEDUP_REMOVED lines=35> */
[----:B------:R4:W-:Y:S01]  /*64f0*/  UTMALDG.4D [UR56], [UR30], desc[UR46] ;  /* 0x00002e381e0075b4 */ /* 0x0009e20008019000 */
[----:B-1----:R-:W-:Y:S01]  /*6500*/  UMOV UR10, 0x40 ;  /* 0x00000040000a7882 */ /* 0x002fe20000000000 */
[----:B--2---:R-:W-:-:S02]  /*6510*/  R2UR UR20, R13 ;  /* 0x000000000d1472ca */ /* 0x004fc400000e0000 */
[----:B------:R-:W1:Y:S01]  /*6520*/  LDC R13, c[0x0][0x280] ;  /* 0x0000a000ff0d7b82 */ /* 0x000e620000000800 */
[----:B------:R-:W-:Y:S01]  /*6530*/  R2UR UR21, R12 ;  /* 0x000000000c1572ca */ /* 0x000fe200000e0000 */
[----:B------:R-:W-:Y:S01]  /*6540*/  IMAD.MOV.U32 R12, RZ, RZ, RZ ;  /* 0x000000ffff0c7224 */ /* 0x000fe200078e00ff */
[----:B---3--:R-:W-:Y:S01]  /*6550*/  R2UR UR53, R14 ;  /* 0x000000000e3572ca */ /* 0x008fe200000e0000 */
[----:B------:R-:W-:Y:S01]  /*6560*/  UIADD3 UR48, UR8, 0x4000, URZ ;  /* 0x0000400008307890 */ /* 0x000fe2000fffe03f */
[----:B------:R-:W-:Y:S01]  /*6570*/  R2UR UR52, R15 ;  /* 0x000000000f3472ca */ /* 0x000fe200000e0000 */
[----:B------:R-:W-:Y:S01]  /*6580*/  UIADD3 UR8, UR8, 0xa000, URZ ;  /* 0x0000a00008087890 */ /* 0x000fe2000fffe03f */
[----:B------:R-:W-:-:S07]  /*6590*/  R2UR UR50, R16 ;  /* 0x00000000103272ca */ /* 0x000fce00000e0000 */
[----:B------:R-:W-:Y:S01]  /*65a0*/  UMOV UR37, UR21 ;  /* 0x0000001500257c82 */ /* 0x000fe20008000000 */
[----:B------:R-:W-:-:S05]  /*65b0*/  UMOV UR13, UR21 ;  /* 0x00000015000d7c82 */ /* 0x000fca0008000000 */
[----:B------:R4:W-:Y:S01]  /*65c0*/  UTMALDG.4D [UR48], [UR30], desc[UR46] ;  /* 0x00002e301e0075b4 */ /* 0x0009e20008019000 */
[----:B-1----:R-:W-:Y:S01]  /*65d0*/  ISETP.GE.AND P1, PT, R13, 0x41, PT ;  /* 0x000000410d00780c */ /* 0x002fe20003f26270 */
[----:B------:R4:W-:Y:S01]  /*65e0*/  UTMALDG.4D [UR40], [UR30], desc[UR46] ;  /* 0x00002e281e0075b4 */ /* 0x0009e20008019000 */
[----:B------:R4:W-:Y:S01]  /*65f0*/  UTMALDG.4D [UR24], [UR22], desc[UR46] ;  /* 0x00002e18160075b4 */ /* 0x0009e20008019000 */
[----:B------:R4:W-:Y:S01]  /*6600*/  UTMALDG.4D [UR32], [UR22], desc[UR46] ;  /* 0x00002e20160075b4 */ /* 0x0009e20008019000 */
[----:B------:R4:W-:Y:S09]  /*6610*/  UTMALDG.4D [UR8], [UR22], desc[UR46] ;  /* 0x00002e08160075b4 */ /* 0x0009f20008019000 */
[----:B----4-:R-:W-:Y:S05]  /*6620*/  @!P1 BRA `(.L_x_286) ;  /* 0x0000001000709947 */ /* 0x010fea0003800000 */
        /* <DEDUP_REMOVED lines=9> */
[----:B------:R-:W-:Y:S02]  /*66c0*/  VIMNMX R4, R4, 0x1, !PT ;  /* 0x0000000104047848 */ /* 0x000fe40007fe0100 */
[----:B-1----:R-:W-:Y:S02]  /*66d0*/  LOP3.LUT R13, R17, 0x1f, RZ, 0xc0, !PT ;  /* 0x0000001f110d7812 */ /* 0x002fe400078ec0ff */
[----:B------:R-:W-:Y:S01]  /*66e0*/  LOP3.LUT R17, R4, 0x1, RZ, 0xc0, !PT ;  /* 0x0000000104117812 */ /* 0x000fe200078ec0ff */
[----:B------:R-:W-:Y:S06]  /*66f0*/  @!P1 BRA `(.L_x_287) ;  /* 0x0000000800d49947 */ /* 0x000fec0003800000 */
[----:B------:R-:W-:Y:S02]  /*6700*/  IMAD.IADD R18, R4, 0x1, -R17 ;  /* 0x0000000104127824 */ /* 0x000fe400078e0a11 */
[----:B------:R-:W-:Y:S02]  /*6710*/  IMAD.MOV.U32 R9, RZ, RZ, 0x1 ;  /* 0x00000001ff097424 */ /* 0x000fe400078e00ff */
[----:B------:R-:W-:-:S07]  /*6720*/  IMAD.MOV.U32 R16, RZ, RZ, RZ ;  /* 0x000000ffff107224 */ /* 0x000fce00078e00ff */
.L_x_296:
[----:B------:R-:W-:-:S04]  /*6730*/  SHF.L.U32 R20, R9, 0x1f, RZ ;  /* 0x0000001f09147819 */ /* 0x000fc800000006ff */
[----:B-1----:R-:W1:Y:S02]  /*6740*/  SYNCS.PHASECHK.TRANS64.TRYWAIT P1, [R0+URZ+0x26840], R20 ;  /* 0x02684014000075a7 */ /* 0x002e64000802017f */
[----:B-123--:R-:W-:Y:S05]  /*6750*/  @!P1 BRA `(.L_x_288) ;  /* 0x0000001800309947 */ /* 0x00efea0003800000 */
.L_x_313:
[----:B------:R-:W-:Y:S05]  /*6760*/  @P0 BRA `(.L_x_289) ;  /* 0x0000000000140947 */ /* 0x000fea0003800000 */
[----:B------:R-:W-:Y:S01]  /*6770*/  ISETP.NE.AND P1, PT, R13, RZ, PT ;  /* 0x000000ff0d00720c */ /* 0x000fe20003f25270 */
[----:B------:R-:W-:-:S04]  /*6780*/  IMAD.MOV.U32 R3, RZ, RZ, 0x3100 ;  /* 0x00003100ff037424 */ /* 0x000fc800078e00ff */
[----:B------:R2:W-:Y:S08]  /*6790*/  SYNCS.ARRIVE.TRANS64 RZ, [R0+URZ+0x26830], R3 ;  /* 0x0268300300ff79a7 */ /* 0x0005f0000800003f */
[----:B------:R-:W-:Y:S05]  /*67a0*/  @!P1 BRA `(.L_x_289) ;  /* 0x0000000000049947 */ /* 0x000fea0003800000 */
[----:B------:R-:W-:Y:S01]  /*67b0*/  BPT.TRAP 0x1 ;  /* 0x000000040000795c */ /* 0x000fe20000300000 */
.L_x_289:
[----:B------:R-:W2:Y:S01]  /*67c0*/  LDC.64 R14, c[0x0][0x728] ;  /* 0x0001ca00ff0e7b82 */ /* 0x000ea20000000a00 */
[----:B------:R-:W-:Y:S01]  /*67d0*/  IMAD.SHL.U32 R19, R16, 0x40, RZ ;  /* 0x0000004010137824 */ /* 0x000fe200078e00ff */
[----:B------:R-:W-:Y:S01]  /*67e0*/  MOV R10, R6 ;  /* 0x00000006000a7202 */ /* 0x000fe20000000f00 */
[----:B------:R-:W-:Y:S01]  /*67f0*/  IMAD.MOV.U32 R11, RZ, RZ, R7 ;  /* 0x000000ffff0b7224 */ /* 0x000fe200078e0007 */
[----:B------:R-:W-:Y:S01]  /*6800*/  R2UR UR22, R0 ;  /* 0x00000000001672ca */ /* 0x000fe200000e0000 */
[----:B------:R-:W-:Y:S01]  /*6810*/  UMOV UR10, 0x0 ;  /* 0x00000000000a7882 */ /* 0x000fe20000000000 */
        /* <DEDUP_REMOVED lines=9> */
[----:B------:R-:W-:Y:S01]  /*68b0*/  UMOV UR29, UR21 ;  /* 0x00000015001d7c82 */ /* 0x000fe20008000000 */
[----:B------:R-:W-:Y:S01]  /*68c0*/  UMOV UR5, 0x10 ;  /* 0x0000001000057882 */ /* 0x000fe20000000000 */
        /* <DEDUP_REMOVED lines=25> */
.L_x_314:
[----:B------:R-:W-:Y:S05]  /*6a60*/  @P0 BRA `(.L_x_291) ;  /* 0x0000000000140947 */ /* 0x000fea0003800000 */
[----:B------:R-:W-:Y:S01]  /*6a70*/  ISETP.NE.AND P1, PT, R13, RZ, PT ;  /* 0x000000ff0d00720c */ /* 0x000fe20003f25270 */
[----:B------:R-:W-:-:S04]  /*6a80*/  IMAD.MOV.U32 R3, RZ, RZ, 0x3100 ;  /* 0x00003100ff037424 */ /* 0x000fc800078e00ff */
[----:B------:R3:W-:Y:S08]  /*6a90*/  SYNCS.ARRIVE.TRANS64 RZ, [R0+URZ+0x26818], R3 ;  /* 0x0268180300ff79a7 */ /* 0x0007f0000800003f */
[----:B------:R-:W-:Y:S05]  /*6aa0*/  @!P1 BRA `(.L_x_291) ;  /* 0x0000000000049947 */ /* 0x000fea0003800000 */
[----:B------:R-:W-:Y:S01]  /*6ab0*/  BPT.TRAP 0x1 ;  /* 0x000000040000795c */ /* 0x000fe20000300000 */
.L_x_291:
        /* <DEDUP_REMOVED lines=34> */
.L_x_315:
[----:B-123--:R-:W-:Y:S01]  /*6ce0*/  SHF.R.S32.HI R20, RZ, 0x1f, R19 ;  /* 0x0000001fff147819 */ /* 0x00efe20000011413 */
[----:B------:R-:W-:Y:S06]  /*6cf0*/  @P0 BRA `(.L_x_293) ;  /* 0x0000000000140947 */ /* 0x000fec0003800000 */
[----:B------:R-:W-:Y:S01]  /*6d00*/  ISETP.NE.AND P1, PT, R13, RZ, PT ;  /* 0x000000ff0d00720c */ /* 0x000fe20003f25270 */
[----:B------:R-:W-:-:S04]  /*6d10*/  IMAD.MOV.U32 R21, RZ, RZ, 0x3100 ;  /* 0x00003100ff157424 */ /* 0x000fc800078e00ff */
[----:B------:R1:W-:Y:S08]  /*6d20*/  SYNCS.ARRIVE.TRANS64 RZ, [R0+URZ+0x26838], R21 ;  /* 0x0268381500ff79a7 */ /* 0x0003f0000800003f */
[----:B------:R-:W-:Y:S05]  /*6d30*/  @!P1 BRA `(.L_x_293) ;  /* 0x0000000000049947 */ /* 0x000fea0003800000 */
[----:B------:R-:W-:Y:S01]  /*6d40*/  BPT.TRAP 0x1 ;  /* 0x000000040000795c */ /* 0x000fe20000300000 */
.L_x_293:
        /* <DEDUP_REMOVED lines=38> */
.L_x_317:
[----:B------:R-:W-:Y:S05]  /*6fb0*/  @P0 BRA `(.L_x_295) ;  /* 0x0000000000140947 */ /* 0x000fea0003800000 */
[----:B------:R-:W-:Y:S01]  /*6fc0*/  ISETP.NE.AND P1, PT, R13, RZ, PT ;  /* 0x000000ff0d00720c */ /* 0x000fe20003f25270 */
[----:B--2---:R-:W-:-:S04]  /*6fd0*/  IMAD.MOV.U32 R5, RZ, RZ, 0x3100 ;  /* 0x00003100ff057424 */ /* 0x004fc800078e00ff */
[----:B------:R3:W-:Y:S08]  /*6fe0*/  SYNCS.ARRIVE.TRANS64 RZ, [R0+URZ+0x26810], R5 ;  /* 0x0268100500ff79a7 */ /* 0x0007f0000800003f */
[----:B------:R-:W-:Y:S05]  /*6ff0*/  @!P1 BRA `(.L_x_295) ;  /* 0x0000000000049947 */ /* 0x000fea0003800000 */
[----:B------:R-:W-:Y:S01]  /*7000*/  BPT.TRAP 0x1 ;  /* 0x000000040000795c */ /* 0x000fe20000300000 */
.L_x_295:
        /* <DEDUP_REMOVED lines=36> */
.L_x_287:
[----:B------:R-:W-:-:S13]  /*7250*/  ISETP.NE.AND P1, PT, R17, RZ, PT ;  /* 0x000000ff1100720c */ /* 0x000fda0003f25270 */
[----:B------:R-:W-:Y:S05]  /*7260*/  @!P1 BRA `(.L_x_286) ;  /* 0x0000000400609947 */ /* 0x000fea0003800000 */
[----:B------:R-:W-:-:S04]  /*7270*/  SHF.L.U32 R7, R9, 0x1f, RZ ;  /* 0x0000001f09077819 */ /* 0x000fc800000006ff */
[----:B------:R-:W2:Y:S02]  /*7280*/  SYNCS.PHASECHK.TRANS64.TRYWAIT P1, [R0+URZ+0x26840], R7 ;  /* 0x02684007000075a7 */ /* 0x000ea4000802017f */
[----:B--2---:R-:W-:Y:S05]  /*7290*/  @!P1 BRA `(.L_x_297) ;  /* 0x0000000c00b49947 */ /* 0x004fea0003800000 */
.L_x_318:
[----:B------:R-:W-:Y:S05]  /*72a0*/  @P0 BRA `(.L_x_298) ;  /* 0x0000000000140947 */ /* 0x000fea0003800000 */
[----:B------:R-:W-:Y:S01]  /*72b0*/  ISETP.NE.AND P1, PT, R13, RZ, PT ;  /* 0x000000ff0d00720c */ /* 0x000fe20003f25270 */
[----:B------:R-:W-:-:S04]  /*72c0*/  IMAD.MOV.U32 R5, RZ, RZ, 0x3100 ;  /* 0x00003100ff057424 */ /* 0x000fc800078e00ff */
[----:B------:R3:W-:Y:S08]  /*72d0*/  SYNCS.ARRIVE.TRANS64 RZ, [R0+URZ+0x26830], R5 ;  /* 0x0268300500ff79a7 */ /* 0x0007f0000800003f */
[----:B------:R-:W-:Y:S05]  /*72e0*/  @!P1 BRA `(.L_x_298) ;  /* 0x0000000000049947 */ /* 0x000fea0003800000 */
[----:B------:R-:W-:Y:S01]  /*72f0*/  BPT.TRAP 0x1 ;  /* 0x000000040000795c */ /* 0x000fe20000300000 */
.L_x_298:
        /* <DEDUP_REMOVED lines=40> */
.L_x_319:
[----:B------:R-:W-:Y:S05]  /*7580*/  @P0 BRA `(.L_x_300) ;  /* 0x0000000000140947 */ /* 0x000fea0003800000 */
[----:B------:R-:W-:Y:S01]  /*7590*/  ISETP.NE.AND P0, PT, R13, RZ, PT ;  /* 0x000000ff0d00720c */ /* 0x000fe20003f05270 */
[----:B------:R-:W-:-:S04]  /*75a0*/  IMAD.MOV.U32 R5, RZ, RZ, 0x3100 ;  /* 0x00003100ff057424 */ /* 0x000fc800078e00ff */
[----:B------:R4:W-:Y:S08]  /*75b0*/  SYNCS.ARRIVE.TRANS64 RZ, [R0+URZ+0x26818], R5 ;  /* 0x0268180500ff79a7 */ /* 0x0009f0000800003f */
[----:B------:R-:W-:Y:S05]  /*75c0*/  @!P0 BRA `(.L_x_300) ;  /* 0x0000000000048947 */ /* 0x000fea0003800000 */
[----:B------:R-:W-:Y:S01]  /*75d0*/  BPT.TRAP 0x1 ;  /* 0x000000040000795c */ /* 0x000fe20000300000 */
.L_x_300:
        /* <DEDUP_REMOVED lines=33> */
.L_x_286:
[----:B------:R-:W4:Y:S01]  /*77f0*/  S2R R2, SR_TID.X ;  /* 0x0000000000027919 */ /* 0x000f220000002100 */
[----:B------:R-:W-:Y:S01]  /*7800*/  IMAD R3, R12, 0x8, R0 ;  /* 0x000000080c037824 */ /* 0x000fe200078e0200 */
[----:B----4-:R-:W-:Y:S02]  /*7810*/  LOP3.LUT R4, R2, 0x7f, RZ, 0xc0, !PT ;  /* 0x0000007f02047812 */ /* 0x010fe400078ec0ff */
[----:B------:R-:W-:Y:S02]  /*7820*/  SHF.L.U32 R2, R9, 0x1f, RZ ;  /* 0x0000001f09027819 */ /* 0x000fe400000006ff */
[----:B------:R-:W-:Y:S02]  /*7830*/  ISETP.NE.AND P1, PT, R4, RZ, PT ;  /* 0x000000ff0400720c */ /* 0x000fe40003f25270 */
[----:B------:R-:W4:Y:S02]  /*7840*/  SYNCS.PHASECHK.TRANS64.TRYWAIT P0, [R3+URZ+0x26840], R2 ;  /* 0x02684002030075a7 */ /* 0x000f24000800017f */
[----:B----4-:R-:W-:Y:S09]  /*7850*/  @!P0 BRA `(.L_x_301) ;  /* 0x00000008006c8947 */ /* 0x010ff20003800000 */
.L_x_320:
[----:B------:R-:W-:Y:S05]  /*7860*/  @P1 BRA `(.L_x_302) ;  /* 0x0000000000181947 */ /* 0x000fea0003800000 */
[----:B------:R-:W5:Y:S01]  /*7870*/  S2R R4, SR_TID.X ;  /* 0x0000000000047919 */ /* 0x000f620000002100 */
[----:B----4-:R-:W-:-:S04]  /*7880*/  IMAD.MOV.U32 R2, RZ, RZ, 0x3100 ;  /* 0x00003100ff027424 */ /* 0x010fc800078e00ff */
[----:B------:R4:W-:Y:S01]  /*7890*/  SYNCS.ARRIVE.TRANS64 RZ, [R3+URZ+0x26830], R2 ;  /* 0x0268300203ff79a7 */ /* 0x0009e2000800003f */
[----:B-----5:R-:W-:-:S13]  /*78a0*/  LOP3.LUT P0, RZ, R4, 0x1f, RZ, 0xc0, !PT ;  /* 0x0000001f04ff7812 */ /* 0x020fda000780c0ff */
[----:B----4-:R-:W-:Y:S05]  /*78b0*/  @!P0 BRA `(.L_x_302) ;  /* 0x0000000000048947 */ /* 0x010fea0003800000 */
[----:B------:R-:W-:Y:S01]  /*78c0*/  BPT.TRAP 0x1 ;  /* 0x000000040000795c */ /* 0x000fe20000300000 */
.L_x_302:
        /* <DEDUP_REMOVED lines=47> */
.L_x_283:
[----:B------:R-:W-:Y:S05]  /*7bc0*/  BSYNC B0 ;  /* 0x0000000000007941 */ /* 0x000fea0003800000 */
.L_x_282:
[----:B------:R-:W-:-:S03]  /*7bd0*/  UMOV UR5, 0xffffffff ;  /* 0xffffffff00057882 */ /* 0x000fc60000000000 */
[----:B------:R-:W-:Y:S05]  /*7be0*/  BRA.DIV UR5, `(.L_x_303) ;  /* 0x00000006059c7947 */ /* 0x000fea000b800000 */
[----:B------:R-:W-:-:S13]  /*7bf0*/  ELECT P0, URZ, PT ;  /* 0x00000000003f782f */ /* 0x000fda0003800000 */
.L_x_323:
[----:B------:R-:W-:Y:S05]  /*7c00*/  @!P0 BRA `(.L_x_236) ;  /* 0x0000000000848947 */ /* 0x000fea0003800000 */
[----:B------:R-:W-:-:S06]  /*7c10*/  ULOP3.LUT UR5, UR38, 0x2, URZ, 0xfc, !UPT ;  /* 0x0000000226057892 */ /* 0x000fcc000f8efc3f */
[----:B------:R-:W-:-:S05]  /*7c20*/  IMAD.U32 R2, RZ, RZ, UR5 ;  /* 0x00000005ff027e24 */ /* 0x000fca000f8e00ff */
[----:B------:R-:W-:-:S13]  /*7c30*/  ISETP.NE.AND P0, PT, R2, 0x3, PT ;  /* 0x000000030200780c */ /* 0x000fda0003f05270 */
[----:B------:R-:W-:Y:S05]  /*7c40*/  @!P0 BRA `(.L_x_304) ;  /* 0x0000000000048947 */ /* 0x000fea0003800000 */
[----:B------:R-:W-:Y:S01]  /*7c50*/  BPT.TRAP 0x1 ;  /* 0x000000040000795c */ /* 0x000fe20000300000 */
.L_x_304:
        /* <DEDUP_REMOVED lines=15> */
.L_x_324:
[----:B------:R-:W2:Y:S02]  /*7d50*/  SYNCS.PHASECHK.TRANS64.TRYWAIT P1, [R3+URZ], R2 ;  /* 0x00000002030075a7 */ /* 0x000ea4000802017f */
[----:B--2---:R-:W-:Y:S05]  /*7d60*/  @!P1 BRA `(.L_x_306) ;  /* 0x0000000400749947 */ /* 0x004fea0003800000 */
.L_x_325:
[----:B------:R-:W-:Y:S05]  /*7d70*/  @!P0 BRA `(.L_x_307) ;  /* 0x0000000000048947 */ /* 0x000fea0003800000 */
[----:B------:R-:W-:Y:S01]  /*7d80*/  BPT.TRAP 0x1 ;  /* 0x000000040000795c */ /* 0x000fe20000300000 */
.L_x_307:
[----:B--2---:R-:W-:-:S04]  /*7d90*/  VIADD R3, R7, 0x26840 ;  /* 0x0002684007037836 */ /* 0x004fc80000000000 */
[----:B------:R-:W-:-:S04]  /*7da0*/  IMAD R0, R0, 0x8, R3 ;  /* 0x0000000800007824 */ /* 0x000fc800078e0203 */
[----:B------:R-:W2:Y:S02]  /*7db0*/  SYNCS.PHASECHK.TRANS64.TRYWAIT P0, [R0+URZ], R5 ;  /* 0x00000005000075a7 */ /* 0x000ea4000800017f */
[----:B--2---:R-:W-:Y:S05]  /*7dc0*/  @!P0 BRA `(.L_x_308) ;  /* 0x0000000400708947 */ /* 0x004fea0003800000 */
.L_x_326:
[----:B------:R-:W-:-:S07]  /*7dd0*/  IMAD R3, R4, 0x8, R3 ;  /* 0x0000000804037824 */ /* 0x000fce00078e0203 */
.L_x_309:
[----:B---3--:R3:W4:Y:S02]  /*7de0*/  SYNCS.PHASECHK.TRANS64.TRYWAIT P0, [R3+URZ], R2 ;  /* 0x00000002030075a7 */ /* 0x008724000800017f */
[----:B----4-:R-:W-:Y:S05]  /*7df0*/  @!P0 NANOSLEEP.SYNCS 0x989680 ;  /* 0x009896800000895d */ /* 0x010fea0003900000 */
[----:B------:R-:W4:Y:S02]  /*7e00*/  @!P0 SYNCS.PHASECHK.TRANS64 P0, [R3+URZ], R2 ;  /* 0x00000002030085a7 */ /* 0x000f24000800007f */
[----:B----4-:R-:W-:Y:S05]  /*7e10*/  @!P0 BRA `(.L_x_309) ;  /* 0xfffffffc00f08947 */ /* 0x010fea000383ffff */
.L_x_236:
[----:B------:R-:W-:Y:S05]  /*7e20*/  BSYNC B6 ;  /* 0x0000000000067941 */ /* 0x000fea0003800000 */
.L_x_233:
[----:B------:R-:W-:Y:S05]  /*7e30*/  EXIT ;  /* 0x000000000000794d */ /* 0x000fea0003800000 */
.L_x_241:
[----:B------:R-:W-:Y:S02]  /*7e40*/  IMAD.MOV.U32 R13, RZ, RZ, R16 ;  /* 0x000000ffff0d7224 */ /* 0x000fe400078e0010 */
[----:B------:R-:W-:Y:S02]  /*7e50*/  IMAD.MOV.U32 R12, RZ, RZ, RZ ;  /* 0x000000ffff0c7224 */ /* 0x000fe400078e00ff */
[----:B------:R-:W-:Y:S02]  /*7e60*/  IMAD.MOV.U32 R11, RZ, RZ, 0x1f ;  /* 0x0000001fff0b7424 */ /* 0x000fe400078e00ff */
[----:B------:R-:W-:-:S07]  /*7e70*/  IMAD.MOV.U32 R15, RZ, RZ, -0x1 ;  /* 0xffffffffff0f7424 */ /* 0x000fce00078e00ff */
[----:B------:R-:W-:Y:S05]  /*7e80*/  WARPSYNC.COLLECTIVE R15, `(.L_x_310) ;  /* 0x000000000f087348 */ /* 0x000fea0003c00000 */
[----:B------:R1:W2:Y:S02]  /*7e90*/  SHFL.IDX P6, R14, R13, R12, R11 ;  /* 0x0000000c0d0e7389 */ /* 0x0002a400000c000b */
[----:B-12---:R-:W-:Y:S01]  /*7ea0*/  ENDCOLLECTIVE ;  /* 0x000000000000791b */ /* 0x006fe20003800000 */
.L_x_310:
[----:B------:R-:W-:Y:S05]  /*7eb0*/  BRA `(.L_x_311) ;  /* 0xffffff8c001c7947 */ /* 0x000fea000383ffff */
.L_x_243:
[----:B--2---:R2:W3:Y:S02]  /*7ec0*/  SYNCS.PHASECHK.TRANS64.TRYWAIT P1, [R18+URZ+0x26800], R5 ;  /* 0x02680005120075a7 */ /* 0x0044e4000802017f */
[----:B---3--:R-:W-:Y:S05]  /*7ed0*/  @!P1 NANOSLEEP.SYNCS 0x989680 ;  /* 0x009896800000995d */ /* 0x008fea0003900000 */
[----:B------:R-:W3:Y:S02]  /*7ee0*/  @!P1 SYNCS.PHASECHK.TRANS64 P1, [R18+URZ+0x26800], R5 ;  /* 0x02680005120095a7 */ /* 0x000ee4000802007f */
[----:B---3--:R-:W-:Y:S05]  /*7ef0*/  @!P1 BRA `(.L_x_243) ;  /* 0xfffffffc00f09947 */ /* 0x008fea000383ffff */
[----:B------:R-:W-:Y:S05]  /*7f00*/  BRA `(.L_x_242) ;  /* 0xffffff8c00447947 */ /* 0x000fea000383ffff */
.L_x_249:
[----:B---3--:R-:W-:-:S04]  /*7f10*/  IMAD.U32 R5, RZ, RZ, UR8 ;  /* 0x00000008ff057e24 */ /* 0x008fc8000f8e00ff */
[----:B------:R3:W1:Y:S03]  /*7f20*/  SYNCS.PHASECHK.TRANS64.TRYWAIT P1, [R5+URZ+0x26810], R120 ;  /* 0x02681078050075a7 */ /* 0x000666000802017f */
[----:B-1----:R-:W-:Y:S05]  /*7f30*/  @!P1 NANOSLEEP.SYNCS 0x989680 ;  /* 0x009896800000995d */ /* 0x002fea0003900000 */
[----:B------:R-:W1:Y:S02]  /*7f40*/  @!P1 SYNCS.PHASECHK.TRANS64 P1, [R5+URZ+0x26810], R120 ;  /* 0x02681078050095a7 */ /* 0x000e64000802007f */
[----:B-1----:R-:W-:Y:S05]  /*7f50*/  @!P1 BRA `(.L_x_249) ;  /* 0xfffffffc00ec9947 */ /* 0x002fea000383ffff */
[----:B------:R-:W-:Y:S05]  /*7f60*/  BRA `(.L_x_248) ;  /* 0xffffff9800747947 */ /* 0x000fea000383ffff */
.L_x_253:
[----:B------:R-:W-:-:S04]  /*7f70*/  IMAD.U32 R121, RZ, RZ, UR8 ;  /* 0x00000008ff797e24 */ /* 0x000fc8000f8e00ff */
[----:B------:R1:W1:Y:S03]  /*7f80*/  SYNCS.PHASECHK.TRANS64.TRYWAIT P1, [R121+URZ+0x26830], R120 ;  /* 0x02683078790075a7 */ /* 0x000266000802017f */
[----:B-1----:R-:W-:Y:S05]  /*7f90*/  @!P1 NANOSLEEP.SYNCS 0x989680 ;  /* 0x009896800000995d */ /* 0x002fea0003900000 */
[----:B------:R-:W1:Y:S02]  /*7fa0*/  @!P1 SYNCS.PHASECHK.TRANS64 P1, [R121+URZ+0x26830], R120 ;  /* 0x02683078790095a7 */ /* 0x000e64000802007f */
[----:B-1----:R-:W-:Y:S05]  /*7fb0*/  @!P1 BRA `(.L_x_253) ;  /* 0xfffffffc00ec9947 */ /* 0x002fea000383ffff */
[----:B------:R-:W-:Y:S05]  /*7fc0*/  BRA `(.L_x_252) ;  /* 0xffffff9c00807947 */ /* 0x000fea000383ffff */
.L_x_284:
[----:B-1----:R1:W2:Y:S02]  /*7fd0*/  SYNCS.PHASECHK.TRANS64.TRYWAIT P0, [R0+URZ+0x26820], R3 ;  /* 0x02682003000075a7 */ /* 0x0022a4000800017f */
[----:B--2---:R-:W-:Y:S05]  /*7fe0*/  @!P0 NANOSLEEP.SYNCS 0x989680 ;  /* 0x009896800000895d */ /* 0x004fea0003900000 */
[----:B------:R-:W2:Y:S02]  /*7ff0*/  @!P0 SYNCS.PHASECHK.TRANS64 P0, [R0+URZ+0x26820], R3 ;  /* 0x02682003000085a7 */ /* 0x000ea4000800007f */
[----:B--2---:R-:W-:Y:S05]  /*8000*/  @!P0 BRA `(.L_x_284) ;  /* 0xfffffffc00f08947 */ /* 0x004fea000383ffff */
[----:B------:R-:W-:Y:S05]  /*8010*/  BRA `(.L_x_312) ;  /* 0xffffffdc007c7947 */ /* 0x000fea000383ffff */
.L_x_288:
[----:B-1----:R1:W2:Y:S02]  /*8020*/  SYNCS.PHASECHK.TRANS64.TRYWAIT P1, [R0+URZ+0x26840], R20 ;  /* 0x02684014000075a7 */ /* 0x0022a4000802017f */
[----:B--2---:R-:W-:Y:S05]  /*8030*/  @!P1 NANOSLEEP.SYNCS 0x989680 ;  /* 0x009896800000995d */ /* 0x004fea0003900000 */
[----:B------:R-:W2:Y:S02]  /*8040*/  @!P1 SYNCS.PHASECHK.TRANS64 P1, [R0+URZ+0x26840], R20 ;  /* 0x02684014000095a7 */ /* 0x000ea4000802007f */
[----:B--2---:R-:W-:Y:S05]  /*8050*/  @!P1 BRA `(.L_x_288) ;  /* 0xfffffffc00f09947 */ /* 0x004fea000383ffff */
[----:B------:R-:W-:Y:S05]  /*8060*/  BRA `(.L_x_313) ;  /* 0xffffffe400bc7947 */ /* 0x000fea000383ffff */
.L_x_290:
[----:B--2---:R2:W3:Y:S02]  /*8070*/  SYNCS.PHASECHK.TRANS64.TRYWAIT P1, [R0+URZ+0x26828], R20 ;  /* 0x02682814000075a7 */ /* 0x0044e4000802017f */
[----:B---3--:R-:W-:Y:S05]  /*8080*/  @!P1 NANOSLEEP.SYNCS 0x989680 ;  /* 0x009896800000995d */ /* 0x008fea0003900000 */
[----:B------:R-:W3:Y:S02]  /*8090*/  @!P1 SYNCS.PHASECHK.TRANS64 P1, [R0+URZ+0x26828], R20 ;  /* 0x02682814000095a7 */ /* 0x000ee4000802007f */
[----:B---3--:R-:W-:Y:S05]  /*80a0*/  @!P1 BRA `(.L_x_290) ;  /* 0xfffffffc00f09947 */ /* 0x008fea000383ffff */
[----:B------:R-:W-:Y:S05]  /*80b0*/  BRA `(.L_x_314) ;  /* 0xffffffe800687947 */ /* 0x000fea000383ffff */
.L_x_292:
[----:B---3--:R3:W4:Y:S02]  /*80c0*/  SYNCS.PHASECHK.TRANS64.TRYWAIT P1, [R0+URZ+0x26848], R20 ;  /* 0x02684814000075a7 */ /* 0x008724000802017f */
[----:B----4-:R-:W-:Y:S05]  /*80d0*/  @!P1 NANOSLEEP.SYNCS 0x989680 ;  /* 0x009896800000995d */ /* 0x010fea0003900000 */
[----:B------:R-:W4:Y:S02]  /*80e0*/  @!P1 SYNCS.PHASECHK.TRANS64 P1, [R0+URZ+0x26848], R20 ;  /* 0x02684814000095a7 */ /* 0x000f24000802007f */
[----:B----4-:R-:W-:Y:S05]  /*80f0*/  @!P1 BRA `(.L_x_292) ;  /* 0xfffffffc00f09947 */ /* 0x010fea000383ffff */
[----:B------:R-:W-:Y:S05]  /*8100*/  BRA `(.L_x_315) ;  /* 0xffffffe800f47947 */ /* 0x000fea000383ffff */
.L_x_294:
[----:B------:R-:W-:-:S07]  /*8110*/  SHF.L.U32 R5, R9, 0x1f, RZ ;  /* 0x0000001f09057819 */ /* 0x000fce00000006ff */
.L_x_316:
[----:B--2---:R2:W3:Y:S02]  /*8120*/  SYNCS.PHASECHK.TRANS64.TRYWAIT P1, [R0+URZ+0x26820], R5 ;  /* 0x02682005000075a7 */ /* 0x0044e4000802017f */
[----:B---3--:R-:W-:Y:S05]  /*8130*/  @!P1 NANOSLEEP.SYNCS 0x989680 ;  /* 0x009896800000995d */ /* 0x008fea0003900000 */
[----:B------:R-:W3:Y:S02]  /*8140*/  @!P1 SYNCS.PHASECHK.TRANS64 P1, [R0+URZ+0x26820], R5 ;  /* 0x02682005000095a7 */ /* 0x000ee4000802007f */
[----:B---3--:R-:W-:Y:S05]  /*8150*/  @!P1 BRA `(.L_x_316) ;  /* 0xfffffffc00f09947 */ /* 0x008fea000383ffff */
[----:B------:R-:W-:Y:S05]  /*8160*/  BRA `(.L_x_317) ;  /* 0xffffffec00907947 */ /* 0x000fea000383ffff */
.L_x_297:
[----:B--2---:R2:W3:Y:S02]  /*8170*/  SYNCS.PHASECHK.TRANS64.TRYWAIT P1, [R0+URZ+0x26840], R7 ;  /* 0x02684007000075a7 */ /* 0x0044e4000802017f */
[----:B---3--:R-:W-:Y:S05]  /*8180*/  @!P1 NANOSLEEP.SYNCS 0x989680 ;  /* 0x009896800000995d */ /* 0x008fea0003900000 */
[----:B------:R-:W3:Y:S02]  /*8190*/  @!P1 SYNCS.PHASECHK.TRANS64 P1, [R0+URZ+0x26840], R7 ;  /* 0x02684007000095a7 */ /* 0x000ee4000802007f */
[----:B---3--:R-:W-:Y:S05]  /*81a0*/  @!P1 BRA `(.L_x_297) ;  /* 0xfffffffc00f09947 */ /* 0x008fea000383ffff */
[----:B------:R-:W-:Y:S05]  /*81b0*/  BRA `(.L_x_318) ;  /* 0xfffffff000387947 */ /* 0x000fea000383ffff */
.L_x_299:
[----:B---3--:R3:W4:Y:S02]  /*81c0*/  SYNCS.PHASECHK.TRANS64.TRYWAIT P1, [R0+URZ+0x26828], R7 ;  /* 0x02682807000075a7 */ /* 0x008724000802017f */
[----:B----4-:R-:W-:Y:S05]  /*81d0*/  @!P1 NANOSLEEP.SYNCS 0x989680 ;  /* 0x009896800000995d */ /* 0x010fea0003900000 */
[----:B------:R-:W4:Y:S02]  /*81e0*/  @!P1 SYNCS.PHASECHK.TRANS64 P1, [R0+URZ+0x26828], R7 ;  /* 0x02682807000095a7 */ /* 0x000f24000802007f */
[----:B----4-:R-:W-:Y:S05]  /*81f0*/  @!P1 BRA `(.L_x_299) ;  /* 0xfffffffc00f09947 */ /* 0x010fea000383ffff */
[----:B------:R-:W-:Y:S05]  /*8200*/  BRA `(.L_x_319) ;  /* 0xfffffff000dc7947 */ /* 0x000fea000383ffff */
.L_x_301:
[----:B----4-:R4:W5:Y:S02]  /*8210*/  SYNCS.PHASECHK.TRANS64.TRYWAIT P0, [R3+URZ+0x26840], R2 ;  /* 0x02684002030075a7 */ /* 0x010964000800017f */
[----:B-----5:R-:W-:Y:S05]  /*8220*/  @!P0 NANOSLEEP.SYNCS 0x989680 ;  /* 0x009896800000895d */ /* 0x020fea0003900000 */
[----:B------:R-:W5:Y:S02]  /*8230*/  @!P0 SYNCS.PHASECHK.TRANS64 P0, [R3+URZ+0x26840], R2 ;  /* 0x02684002030085a7 */ /* 0x000f64000800007f */
[----:B-----5:R-:W-:Y:S05]  /*8240*/  @!P0 BRA `(.L_x_301) ;  /* 0xfffffffc00f08947 */ /* 0x020fea000383ffff */
[----:B------:R-:W-:Y:S05]  /*8250*/  BRA `(.L_x_320) ;  /* 0xfffffff400807947 */ /* 0x000fea000383ffff */
.L_x_303:
[----:B------:R-:W-:Y:S01]  /*8260*/  BSSY B0, `(.L_x_321) ;  /* 0x0000006000007945 */ /* 0x000fe20003800000 */
[----:B------:R-:W-:-:S07]  /*8270*/  IMAD.MOV.U32 R15, RZ, RZ, -0x1 ;  /* 0xffffffffff0f7424 */ /* 0x000fce00078e00ff */
[----:B------:R-:W-:Y:S05]  /*8280*/  WARPSYNC.COLLECTIVE R15, `(.L_x_322) ;  /* 0x000000000f0c7348 */ /* 0x000fea0003c00000 */
[----:B------:R-:W-:Y:S02]  /*8290*/  ELECT P6, UR62, PT ;  /* 0x00000000003e782f */ /* 0x000fe400038c0000 */
[----:B------:R-:W-:Y:S01]  /*82a0*/  MOV R14, UR62 ;  /* 0x0000003e000e7c02 */ /* 0x000fe20008000f00 */
[----:B------:R-:W-:Y:S10]  /*82b0*/  ENDCOLLECTIVE ;  /* 0x000000000000791b */ /* 0x000ff40003800000 */
.L_x_322:
[----:B------:R-:W-:Y:S05]  /*82c0*/  BSYNC B0 ;  /* 0x0000000000007941 */ /* 0x000fea0003800000 */
.L_x_321:
[----:B------:R-:W-:Y:S01]  /*82d0*/  PLOP3.LUT P0, PT, P6, PT, PT, 0x80, 0x0 ;  /* 0x000000000000781c */ /* 0x000fe2000370f070 */
[----:B------:R-:W-:-:S12]  /*82e0*/  BRA `(.L_x_323) ;  /* 0xfffffff800447947 */ /* 0x000fd8000383ffff */
.L_x_305:
[----:B-1----:R1:W2:Y:S02]  /*82f0*/  SYNCS.PHASECHK.TRANS64.TRYWAIT P1, [R6+URZ], R5 ;  /* 0x00000005060075a7 */ /* 0x0022a4000802017f */
[----:B--2---:R-:W-:Y:S05]  /*8300*/  @!P1 NANOSLEEP.SYNCS 0x989680 ;  /* 0x009896800000995d */ /* 0x004fea0003900000 */
[----:B------:R-:W2:Y:S02]  /*8310*/  @!P1 SYNCS.PHASECHK.TRANS64 P1, [R6+URZ], R5 ;  /* 0x00000005060095a7 */ /* 0x000ea4000802007f */
[----:B--2---:R-:W-:Y:S05]  /*8320*/  @!P1 BRA `(.L_x_305) ;  /* 0xfffffffc00f09947 */ /* 0x004fea000383ffff */
[----:B------:R-:W-:Y:S05]  /*8330*/  BRA `(.L_x_324) ;  /* 0xfffffff800847947 */ /* 0x000fea000383ffff */
.L_x_306:
[----:B--2---:R2:W3:Y:S02]  /*8340*/  SYNCS.PHASECHK.TRANS64.TRYWAIT P1, [R3+URZ], R2 ;  /* 0x00000002030075a7 */ /* 0x0044e4000802017f */
[----:B---3--:R-:W-:Y:S05]  /*8350*/  @!P1 NANOSLEEP.SYNCS 0x989680 ;  /* 0x009896800000995d */ /* 0x008fea0003900000 */
[----:B------:R-:W3:Y:S02]  /*8360*/  @!P1 SYNCS.PHASECHK.TRANS64 P1, [R3+URZ], R2 ;  /* 0x00000002030095a7 */ /* 0x000ee4000802007f */
[----:B---3--:R-:W-:Y:S05]  /*8370*/  @!P1 BRA `(.L_x_306) ;  /* 0xfffffffc00f09947 */ /* 0x008fea000383ffff */
[----:B------:R-:W-:Y:S05]  /*8380*/  BRA `(.L_x_325) ;  /* 0xfffffff800787947 */ /* 0x000fea000383ffff */
.L_x_308:
[----:B--2---:R2:W3:Y:S02]  /*8390*/  SYNCS.PHASECHK.TRANS64.TRYWAIT P0, [R0+URZ], R5 ;  /* 0x00000005000075a7 */ /* 0x0044e4000800017f */
[----:B---3--:R-:W-:Y:S05]  /*83a0*/  @!P0 NANOSLEEP.SYNCS 0x989680 ;  /* 0x009896800000895d */ /* 0x008fea0003900000 */
[----:B------:R-:W3:Y:S02]  /*83b0*/  @!P0 SYNCS.PHASECHK.TRANS64 P0, [R0+URZ], R5 ;  /* 0x00000005000085a7 */ /* 0x000ee4000800007f */
[----:B---3--:R-:W-:Y:S05]  /*83c0*/  @!P0 BRA `(.L_x_308) ;  /* 0xfffffffc00f08947 */ /* 0x008fea000383ffff */
[----:B------:R-:W-:Y:S05]  /*83d0*/  BRA `(.L_x_326) ;  /* 0xfffffff8007c7947 */ /* 0x000fea000383ffff */
.L_x_327:
        /* <DEDUP_REMOVED lines=10> */
.L_x_3297:


//--------------------- .text._ZN7cutlass13device_kernelIN5flash11enable_sm90INS1_16FlashAttnBwdSm90INS1_25CollectiveMainloopBwdSm90ILi2ELi2ELi2EN4cute5tupleIJNS5_1CILi1EEES8_S8_EEENS6_IJNS7_ILi64EEENS7_ILi128EEENS7_ILi96EEEEEENS_6half_tEfNS_4arch4Sm90ELb0ELb0ELb1ELb0ELb1ELb1ELb0ELb0ELi2ELi1ELi2ELi1ELb1EEENS1_24CollectiveEpilogueBwdGQAISD_fSG_Li256ELb0ELb1EEENS1_19SingleTileSchedulerILb0ELb0ELb0ELi128EEEEEEEEEvNT_6ParamsE --------------------------
	.section	.text._ZN7cutlass13device_kernelIN5flash11enable_sm90INS1_16FlashAttnBwdSm90INS1_25CollectiveMainloopBwdSm90ILi2ELi2ELi2EN4cute5tupleIJNS5_1CILi1EEES8_S8_EEENS6_IJNS7_ILi64EEENS7_ILi128EEENS7_ILi96EEEEEENS_6half_tEfNS_4arch4Sm90ELb0ELb0ELb1ELb0ELb1ELb1ELb0ELb0ELi2ELi1ELi2ELi1ELb1EEENS1_24CollectiveEpilogueBwdGQAISD_fSG_Li256ELb0ELb1EEENS1_19SingleTileSchedulerILb0ELb0ELb0ELi128EEEEEEEEEvNT_6ParamsE,"ax",@progbits
	.align	128
.text._ZN7cutlass13device_kernelIN5flash11enable_sm90INS1_16FlashAttnBwdSm90INS1_25CollectiveMainloopBwdSm90ILi2ELi2ELi2EN4cute5tupleIJNS5_1CILi1EEES8_S8_EEENS6_IJNS7_ILi64EEENS7_ILi128EEENS7_ILi96EEEEEENS_6half_tEfNS_4arch4Sm90ELb0ELb0ELb1ELb0ELb1ELb1ELb0ELb0ELi2ELi1ELi2ELi1ELb1EEENS1_24CollectiveEpilogueBwdGQAISD_fSG_Li256ELb0ELb1EEENS1_19SingleTileSchedulerILb0ELb0ELb0ELi128EEEEEEEEEvNT_6ParamsE:
        .type           _ZN7cutlass13device_kernelIN5flash11enable_sm90INS1_16FlashAttnBwdSm90INS1_25CollectiveMainloopBwdSm90ILi2ELi2ELi2EN4cute5tupleIJNS5_1CILi1EEES8_S8_EEENS6_IJNS7_ILi64EEENS7_ILi128EEENS7_ILi96EEEEEENS_6half_tEfNS_4arch4Sm90ELb0ELb0ELb1ELb0ELb1ELb1ELb0ELb0ELi2ELi1ELi2ELi1ELb1EEENS1_24CollectiveEpilogueBwdGQAISD_fSG_Li256ELb0ELb1EEENS1_19SingleTileSchedulerILb0ELb0ELb0ELi128EEEEEEEEEvNT_6ParamsE,@function
        .size           _ZN7cutlass13device_kernelIN5flash11enable_sm90INS1_16FlashAttnBwdSm90INS1_25CollectiveMainloopBwdSm90ILi2ELi2ELi2EN4cute5tupleIJNS5_1CILi1EEES8_S8_EEENS6_IJNS7_ILi64EEENS7_ILi128EEENS7_ILi96EEEEEENS_6half_tEfNS_4arch4Sm90ELb0ELb0ELb1ELb0ELb1ELb1ELb0ELb0ELi2ELi1ELi2ELi1ELb1EEENS1_24CollectiveEpilogueBwdGQAISD_fSG_Li256ELb0ELb1EEENS1_19SingleTileSchedulerILb0ELb0ELb0ELi128EEEEEEEEEvNT_6ParamsE,(.L_x_3298 - _ZN7cutlass13device_kernelIN5flash11enable_sm90INS1_16FlashAttnBwdSm90INS1_25CollectiveMainloopBwdSm90ILi2ELi2ELi2EN4cute5tupleIJNS5_1CILi1EEES8_S8_EEENS6_IJNS7_ILi64EEENS7_ILi128EEENS7_ILi96EEEEEENS_6half_tEfNS_4arch4Sm90ELb0ELb0ELb1ELb0ELb1ELb1ELb0ELb0ELi2ELi1ELi2ELi1ELb1EEENS1_24CollectiveEpilogueBwdGQAISD_fSG_Li256ELb0ELb1EEENS1_19SingleTileSchedulerILb0ELb0ELb0ELi128EEEEEEEEEvNT_6ParamsE)
        .other          _ZN7cutlass13device_kernelIN5flash11enable_sm90INS1_16FlashAttnBwdSm90INS1_25CollectiveMainloopBwdSm90ILi2ELi2ELi2EN4cute5tupleIJNS5_1CILi1EEES8_S8_EEENS6_IJNS7_ILi64EEENS7_ILi128EEENS7_ILi96EEEEEENS_6half_tEfNS_4arch4Sm90ELb0ELb0ELb1ELb0ELb1ELb1ELb0ELb0ELi2ELi1ELi2ELi1ELb1EEENS1_24CollectiveEpilogueBwdGQAISD_fSG_Li256ELb0ELb1EEENS1_19SingleTileSchedulerILb0ELb0ELb0ELi128EEEEEEEEEvNT_6ParamsE,@"STO_CUDA_ENTRY STV_DEFAULT"
_ZN7cutlass13device_kernelIN5flash11enable_sm90INS1_16FlashAttnBwdSm90INS1_25CollectiveMainloopBwdSm90ILi2ELi2ELi2EN4cute5tupleIJNS5_1CILi1EEES8_S8_EEENS6_IJNS7_ILi64EEENS7_ILi128EEENS7_ILi96EEEEEENS_6half_tEfNS_4arch4Sm90ELb0ELb0ELb1ELb0ELb1ELb1ELb0ELb0ELi2ELi1ELi2ELi1ELb1EEENS1_24CollectiveEpilogueBwdGQAISD_fSG_Li256ELb0ELb1EEENS1_19SingleTileSchedulerILb0ELb0ELb0ELi128EEEEEEEEEvNT_6ParamsE:
        /* <DEDUP_REMOVED lines=23> */
.L_x_329:
[----:B------:R-:W-:Y:S05]  /*0170*/  BSYNC B0 ;  /* 0x0000000000007941 */ /* 0x000fea0003800000 */
.L_x_328:
        /* <DEDUP_REMOVED lines=37> */
.L_x_330:
        /* <DEDUP_REMOVED lines=22> */
.L_x_331:
[----:B------:R-:W-:Y:S01]  /*0530*/  PLOP3.LUT P0, PT, PT, PT, UP0, 0x80, 0x0 ;  /* 0x000000000000781c */ /* 0x000fe20003f0f008 */
[----:B------:R-:W-:Y:S01]  /*0540*/  NOP ;  /* 0x0000000000007918 */ /* 0x000fe20000000000 */
[----:B------:R-:W-:Y:S01]  /*0550*/  ULDC.64 UR46, c[0x0][0x208] ;  /* 0x00008200002e7ab9 */ /* 0x000fe20000000a00 */
[----:B------:R-:W-:Y:S01]  /*0560*/  BSSY B6, `(.L_x_332) ;  /* 0x0000863000067945 */ /* 0x000fe20003800000 */
[----:B-12-4-:R-:W-:Y:S09]  /*0570*/  BAR.SYNC.DEFER_BLOCKING 0x0 ;  /* 0x0000000000007b1d */ /* 0x016ff20000010000 */
[----:B------:R-:W-:Y:S05]  /*0580*/  @!P0 BRA `(.L_x_333) ;  /* 0x0000004c00d08947 */ /* 0x000fea0003800000 */
.L_x_334:
        /* <DEDUP_REMOVED lines=33> */
.L_x_337:
        /* <DEDUP_REMOVED lines=15> */
.L_x_336:
        /* <DEDUP_REMOVED lines=22> */
.L_x_339:
        /* <DEDUP_REMOVED lines=15> */
.L_x_338:
[----:B------:R-:W-:Y:S01]  /*0ae0*/  SHF.R.S32.HI R41, RZ, 0x1f, R22 ;  /* 0x0000001fff297819 */ /* 0x000fe20000011416 */
[----:B------:R-:W-:-:S03]  /*0af0*/  UMOV UR4, 0xffffffff ;  /* 0xffffffff00047882 */ /* 0x000fc60000000000 */
[----:B------:R-:W-:-:S04]  /*0b00*/  LEA.HI R0, R41, R22, RZ, 0x7 ;  /* 0x0000001629007211 */ /* 0x000fc800078f38ff */
[----:B------:R-:W-:Y:S01]  /*0b10*/  SHF.R.S32.HI R16, RZ, 0x7, R0 ;  /* 0x00000007ff107819 */ /* 0x000fe20000011400 */
[----:B------:R-:W-:Y:S06]  /*0b20*/  BRA.DIV UR4, `(.L_x_340) ;  /* 0x0000008204207947 */ /* 0x000fec000b800000 */
[----:B------:R1:W2:Y:S02]  /*0b30*/  SHFL.IDX PT, R14, R16, RZ, 0x1f ;  /* 0x00001fff100e7589 */ /* 0x0002a400000e0000 */
.L_x_438:
        /* <DEDUP_REMOVED lines=15> */
.L_x_341:
        /* <DEDUP_REMOVED lines=19> */
.L_x_343:
        /* <DEDUP_REMOVED lines=177> */
.L_x_355:
[----:B------:R-:W-:-:S06]  /*1870*/  UISETP.NE.AND UP0, UPT, UR11, 0x3, UPT ;  /* 0x000000030b00788c */ /* 0x000fcc000bf05270 */
[----:B------:R-:W-:-:S13]  /*1880*/  PLOP3.LUT P0, PT, PT, PT, UP0, 0x80, 0x0 ;  /* 0x000000000000781c */ /* 0x000fda0003f0f008 */
[----:B-1----:R-:W-:Y:S05]  /*1890*/  @!P0 BRA `(.L_x_345) ;  /* 0x0000000000048947 */ /* 0x002fea0003800000 */
[----:B------:R-:W-:Y:S01]  /*18a0*/  BPT.TRAP 0x1 ;  /* 0x000000040000795c */ /* 0x000fe20000300000 */
.L_x_345:
[----:B------:R-:W-:Y:S01]  /*18b0*/  R2UR UR8, R18 ;  /* 0x00000000120872ca */ /* 0x000fe200000e0000 */
[----:B------:R-:W-:-:S05]  /*18c0*/  IMAD.U32 R120, RZ, RZ, UR5 ;  /* 0x00000005ff787e24 */ /* 0x000fca000f8e00ff */
[----:B------:R-:W-:-:S07]  /*18d0*/  SHF.L.U32 R120, R120, 0x1f, RZ ;  /* 0x0000001f78787819 */ /* 0x000fce00000006ff */
[----:B------:R-:W-:-:S09]  /*18e0*/  ULEA UR8, UR6, UR8, 0x3 ;  /* 0x0000000806087291 */ /* 0x000fd2000f8e183f */
[----:B------:R2:W3:Y:S01]  /*18f0*/  SYNCS.PHASECHK.TRANS64.TRYWAIT P1, [UR8+0x26810], R120 ;  /* 0x02681078ff0075a7 */ /* 0x0004e20008020148 */
[----:B------:R-:W-:Y:S05]  /*1900*/  @!P0 BRA `(.L_x_346) ;  /* 0x0000000000048947 */ /* 0x000fea0003800000 */
[----:B------:R-:W-:Y:S01]  /*1910*/  BPT.TRAP 0x1 ;  /* 0x000000040000795c */ /* 0x000fe20000300000 */
.L_x_346:
[----:B---3--:R-:W-:Y:S05]  /*1920*/  @P1 BRA `(.L_x_347) ;  /* 0x0000000000081947 */ /* 0x008fea0003800000 */
[----:B------:R-:W3:Y:S02]  /*1930*/  SYNCS.PHASECHK.TRANS64.TRYWAIT P1, [UR8+0x26810], R120 ;  /* 0x02681078ff0075a7 */ /* 0x000ee40008020148 */
[----:B---3--:R-:W-:Y:S05]  /*1940*/  @!P1 BRA `(.L_x_348) ;  /* 0x0000007000cc9947 */ /* 0x008fea0003800000 */
.L_x_347:
        /* <DEDUP_REMOVED lines=67> */
.L_x_349:
[----:B------:R1:W1:Y:S01]  /*1d80*/  SYNCS.PHASECHK.TRANS64.TRYWAIT P1, [UR8+0x26830], R120 ;  /* 0x02683078ff0075a7 */ /* 0x0002620008020148 */
[----:B------:R-:W-:Y:S05]  /*1d90*/  @!P0 BRA `(.L_x_350) ;  /* 0x0000000000048947 */ /* 0x000fea0003800000 */
[----:B------:R-:W-:Y:S01]  /*1da0*/  BPT.TRAP 0x1 ;  /* 0x000000040000795c */ /* 0x000fe20000300000 */
.L_x_350:
[----:B-1----:R-:W-:Y:S05]  /*1db0*/  @P1 BRA `(.L_x_351) ;  /* 0x0000000000081947 */ /* 0x002fea0003800000 */
[----:B------:R-:W1:Y:S02]  /*1dc0*/  SYNCS.PHASECHK.TRANS64.TRYWAIT P1, [UR8+0x26830], R120 ;  /* 0x02683078ff0075a7 */ /* 0x000e640008020148 */
[----:B-1----:R-:W-:Y:S05]  /*1dd0*/  @!P1 BRA `(.L_x_352) ;  /* 0x0000006c00c09947 */ /* 0x002fea0003800000 */
.L_x_351:
[----:B------:R-:W-:Y:S01]  /*1de0*/  R2UR UR10, R18 ;  /* 0x00000000120a72ca */ /* 0x000fe200000e0000 */
[----:B--2---:R-:W-:Y:S01]  /*1df0*/  WARPGROUP.ARRIVE ;  /* 0x00000000000079c5 */ /* 0x004fe20000000000 */
[----:B------:R-:W-:Y:S01]  /*1e00*/  UMOV UR19, 0x80000020 ;  /* 0x8000002000137882 */ /* 0x000fe20000000000 */
[----:B------:R-:W-:Y:S01]  /*1e10*/  FMUL.FTZ R208, R152, UR13 ;  /* 0x0000000d98d07c20 */ /* 0x000fe20008410000 */
[----:B------:R-:W-:Y:S01]  /*1e20*/  FMUL.FTZ R212, R153, UR13 ;  /* 0x0000000d99d47c20 */ /* 0x000fe20008410000 */
[----:B------:R-:W-:Y:S01]  /*1e30*/  FMUL.FTZ R213, R154, UR13 ;  /* 0x0000000d9ad57c20 */ /* 0x000fe20008410000 */
[----:B------:R-:W-:Y:S01]  /*1e40*/  FMUL.FTZ R214, R155, UR13 ;  /* 0x0000000d9bd67c20 */ /* 0x000fe20008410000 */
[----:B------:R-:W-:Y:S01]  /*1e50*/  FMUL.FTZ R154, R156, UR13 ;  /* 0x0000000d9c9a7c20 */ /* 0x000fe20008410000 */
[----:B------:R-:W-:Y:S01]  /*1e60*/  FMUL.FTZ R155, R157, UR13 ;  /* 0x0000000d9d9b7c20 */ /* 0x000fe20008410000 */
[----:B------:R-:W1:Y:S01]  /*1e70*/  MUFU.TANH R208, R208 ;  /* 0x000000d000d07308 */ /* 0x000e620000002400 */
[----:B------:R-:W-:Y:S01]  /*1e80*/  ISETP.GT.AND P2, PT, R3, RZ, PT ;  /* 0x000000ff0300720c */ /* 0x000fe20003f44270 */
        /* <DEDUP_REMOVED lines=9> */
[----:B------:R-:W-:Y:S01]  /*1f20*/  FMUL.FTZ R216, R167, UR13 ;  /* 0x0000000da7d87c20 */ /* 0x000fe20008410000 */
[----:B------:R-:W-:Y:S01]  /*1f30*/  ULOP3.LUT UR10, UR10, 0x3fff, URZ, 0xc0, !UPT ;  /* 0x00003fff0a0a7892 */ /* 0x000fe2000f8ec03f */
[----:B------:R-:W-:Y:S01]  /*1f40*/  ISETP.GT.AND P1, PT, R3, 0x8, PT ;  /* 0x000000080300780c */ /* 0x000fe20003f24270 */
        /* <DEDUP_REMOVED lines=20> */
[----:B------:R-:W-:Y:S01]  /*2090*/  FFMA.FTZ R183, R152, UR14, -R21 ;  /* 0x0000000e98b77c23 */ /* 0x000fe20008010815 */
[----:B-----5:R-:W-:Y:S01]  /*20a0*/  FSEL R153, R154, -INF , P2 ;  /* 0xff8000009a997808 */ /* 0x020fe20001000000 */
[----:B------:R-:W-:Y:S01]  /*20b0*/  FMUL.FTZ R165, R165, UR13 ;  /* 0x0000000da5a57c20 */ /* 0x000fe20008410000 */
[----:B------:R-:W-:Y:S01]  /*20c0*/  FMUL.FTZ R220, R171, UR13 ;  /* 0x0000000dabdc7c20 */ /* 0x000fe20008410000 */
[----:B------:R-:W-:Y:S01]  /*20d0*/  FMUL.FTZ R221, R174, UR13 ;  /* 0x0000000daedd7c20 */ /* 0x000fe20008410000 */
[----:B------:R-:W-:Y:S01]  /*20e0*/  FMUL.FTZ R222, R177, UR13 ;  /* 0x0000000db1de7c20 */ /* 0x000fe20008410000 */
[----:B------:R-:W-:Y:S01]  /*20f0*/  FFMA.FTZ R166, R153, UR14, -R210 ;  /* 0x0000000e99a67c23 */ /* 0x000fe200080108d2 */
[----:B------:R-:W5:Y:S01]  /*2100*/  MUFU.TANH R214, R214 ;  /* 0x000000d600d67308 */ /* 0x000f620000002400 */
[----:B-1----:R-:W-:Y:S01]  /*2110*/  FSEL R152, R155, -INF , P2 ;  /* 0xff8000009b987808 */ /* 0x002fe20001000000 */
[----:B------:R-:W-:Y:S01]  /*2120*/  FMUL.FTZ R172, R172, UR13 ;  /* 0x0000000dacac7c20 */ /* 0x000fe20008410000 */
[----:B------:R-:W-:Y:S01]  /*2130*/  FMUL.FTZ R173, R173, UR13 ;  /* 0x0000000dadad7c20 */ /* 0x000fe20008410000 */
[----:B------:R-:W-:Y:S01]  /*2140*/  FMUL.FTZ R175, R175, UR13 ;  /* 0x0000000dafaf7c20 */ /* 0x000fe20008410000 */
[----:B------:R-:W-:Y:S01]  /*2150*/  FFMA.FTZ R208, -R208, R208, 1 ;  /* 0x3f800000d0d07423 */ /* 0x000fe200000101d0 */
[----:B------:R-:W-:Y:S01]  /*2160*/  FFMA.FTZ R167, R152, UR14, -R211 ;  /* 0x0000000e98a77c23 */ /* 0x000fe200080108d3 */
[----:B------:R-:W-:Y:S01]  /*2170*/  FFMA.FTZ R154, -R154, R154, 1 ;  /* 0x3f8000009a9a7423 */ /* 0x000fe2000001019a */
        /* <DEDUP_REMOVED lines=11> */
[----:B------:R-:W-:Y:S01]  /*2230*/  FMUL.FTZ R181, R181, UR13 ;  /* 0x0000000db5b57c20 */ /* 0x000fe20008410000 */
[----:B------:R-:W-:-:S02]  /*2240*/  ULOP3.LUT UR10, UR10, 0x1000000, URZ, 0xfc, !UPT ;  /* 0x010000000a0a7892 */ /* 0x000fc4000f8efc3f */
[----:B------:R-:W-:Y:S02]  /*2250*/  FFMA.FTZ R170, R20, UR14, -R21 ;  /* 0x0000000e14aa7c23 */ /* 0x000fe40008010815 */
[----:B------:R-:W5:Y:S01]  /*2260*/  MUFU.TANH R157, R157 ;  /* 0x0000009d009d7308 */ /* 0x000f620000002400 */
[C---:B-1----:R-:W-:Y:S01]  /*2270*/  FSEL R163, R156.reuse, -INF , P2 ;  /* 0xff8000009ca37808 */ /* 0x042fe20001000000 */
[----:B------:R-:W-:Y:S01]  /*2280*/  FFMA.FTZ R156, -R156, R156, 1 ;  /* 0x3f8000009c9c7423 */ /* 0x000fe2000001019c */
[----:B------:R-:W-:-:S03]  /*2290*/  UIMAD UR10, UR6, 0x300, UR10 ;  /* 0x00000300060a78a4 */ /* 0x000fc6000f8e020a */
[----:B------:R-:W-:Y:S02]  /*22a0*/  FFMA.FTZ R162, R163, UR14, -R12 ;  /* 0x0000000ea3a27c23 */ /* 0x000fe4000801080c */
[----:B------:R-:W1:Y:S01]  /*22b0*/  MUFU.TANH R159, R159 ;  /* 0x0000009f009f7308 */ /* 0x000e620000002400 */
[----:B--2---:R-:W-:-:S05]  /*22c0*/  FSEL R168, R158, -INF , P2 ;  /* 0xff8000009ea87808 */ /* 0x004fca0001000000 */
[----:B------:R-:W-:Y:S02]  /*22d0*/  FFMA.FTZ R163, R168, UR14, -R13 ;  /* 0x0000000ea8a37c23 */ /* 0x000fe4000801080d */
[----:B------:R-:W2:Y:S01]  /*22e0*/  MUFU.TANH R160, R160 ;  /* 0x000000a000a07308 */ /* 0x000ea20000002400 */
[C---:B-----5:R-:W-:Y:S01]  /*22f0*/  FSEL R21, R157.reuse, -INF , P1 ;  /* 0xff8000009d157808 */ /* 0x060fe20000800000 */
[----:B------:R-:W-:-:S04]  /*2300*/  FFMA.FTZ R157, -R157, R157, 1 ;  /* 0x3f8000009d9d7423 */ /* 0x000fc8000001019d */
[----:B------:R-:W-:Y:S02]  /*2310*/  FFMA.FTZ R168, R21, UR14, -R210 ;  /* 0x0000000e15a87c23 */ /* 0x000fe400080108d2 */
[----:B------:R-:W5:Y:S01]  /*2320*/  MUFU.TANH R161, R161 ;  /* 0x000000a100a17308 */ /* 0x000f620000002400 */
[----:B-1----:R-:W-:-:S05]  /*2330*/  FSEL R20, R159, -INF , P1 ;  /* 0xff8000009f147808 */ /* 0x002fca0000800000 */
[----:B------:R-:W-:Y:S02]  /*2340*/  FFMA.FTZ R211, R20, UR14, -R211 ;  /* 0x0000000e14d37c23 */ /* 0x000fe400080108d3 */
[----:B------:R-:W1:Y:S01]  /*2350*/  MUFU.TANH R164, R164 ;  /* 0x000000a400a47308 */ /* 0x000e620000002400 */
[C---:B--2---:R-:W-:Y:S01]  /*2360*/  FSEL R171, R160.reuse, -INF , P1 ;  /* 0xff800000a0ab7808 */ /* 0x044fe20000800000 */
[----:B------:R-:W-:-:S04]  /*2370*/  FFMA.FTZ R160, -R160, R160, 1 ;  /* 0x3f800000a0a07423 */ /* 0x000fc800000101a0 */
[----:B------:R-:W-:Y:S02]  /*2380*/  FFMA.FTZ R174, R171, UR14, -R12 ;  /* 0x0000000eabae7c23 */ /* 0x000fe4000801080c */
[----:B------:R-:W-:Y:S01]  /*2390*/  MUFU.TANH R215, R215 ;  /* 0x000000d700d77308 */ /* 0x000fe20000002400 */
[----:B-----5:R-:W-:Y:S01]  /*23a0*/  FSEL R12, R161, -INF , P1 ;  /* 0xff800000a10c7808 */ /* 0x020fe20000800000 */
[----:B------:R-:W-:Y:S02]  /*23b0*/  WARPGROUP.DEPBAR.LE gsb0, 0x0 ;  /* 0x00008000000079c5 */ /* 0x000fe40000010000 */
[----:B------:R-:W-:Y:S02]  /*23c0*/  WARPGROUP.ARRIVE ;  /* 0x00000000000079c5 */ /* 0x000fe40000000000 */
[----:B------:R-:W-:Y:S02]  /*23d0*/  FFMA.FTZ R177, R12, UR14, -R13 ;  /* 0x0000000e0cb17c23 */ /* 0x000fe4000801080d */
[----:B------:R-:W2:Y:S01]  /*23e0*/  MUFU.TANH R165, R165 ;  /* 0x000000a500a57308 */ /* 0x000ea20000002400 */
[----:B-1----:R-:W-:Y:S01]  /*23f0*/  FSEL R13, R164, -INF , P2 ;  /* 0xff800000a40d7808 */ /* 0x002fe20001000000 */
[----:B------:R-:W-:Y:S01]  /*2400*/  HGMMA.64x64x16.F32 R120, R196, gdesc[UR16], R120, gsb0 ;  /* 0x00e00010c4787df0 */ /* 0x000fe20008000878 */
[----:B------:R-:W-:Y:S01]  /*2410*/  UMOV UR18, UR16 ;  /* 0x0000001000127c82 */ /* 0x000fe20008000000 */
[----:B------:R-:W-:Y:S01]  /*2420*/  UMOV UR19, 0x80000020 ;  /* 0x8000002000137882 */ /* 0x000fe20000000000 */
[----:B------:R-:W-:Y:S01]  /*2430*/  UIADD3 UR16, UR12, 0x102, URZ ;  /* 0x000001020c107890 */ /* 0x000fe2000fffe03f */
[----:B------:R-:W-:-:S02]  /*2440*/  FFMA.FTZ R13, R13, UR14, -R14 ;  /* 0x0000000e0d0d7c23 */ /* 0x000fc4000801080e */
[----:B------:R-:W1:Y:S08]  /*2450*/  MUFU.EX2 R183, R183 ;  /* 0x000000b700b77308 */ /* 0x000e700000000800 */
[----:B------:R-:W5:Y:S01]  /*2460*/  MUFU.EX2 R224, R224 ;  /* 0x000000e000e07308 */ /* 0x000f620000000800 */
[----:B--2---:R-:W-:-:S07]  /*2470*/  FSEL R12, R165, -INF , P2 ;  /* 0xff800000a50c7808 */ /* 0x004fce0001000000 */
[----:B------:R-:W-:Y:S08]  /*2480*/  MUFU.TANH R218, R218 ;  /* 0x000000da00da7308 */ /* 0x000ff00000002400 */
[----:B------:R-:W-:Y:S08]  /*2490*/  MUFU.TANH R220, R220 ;  /* 0x000000dc00dc7308 */ /* 0x000ff00000002400 */
[----:B------:R-:W2:Y:S08]  /*24a0*/  MUFU.EX2 R169, R169 ;  /* 0x000000a900a97308 */ /* 0x000eb00000000800 */
[----:B------:R-:W3:Y:S08]  /*24b0*/  MUFU.EX2 R170, R170 ;  /* 0x000000aa00aa7308 */ /* 0x000ef00000000800 */
[----:B------:R4:W-:Y:S08]  /*24c0*/  MUFU.EX2 R171, R211 ;  /* 0x000000d300ab7308 */ /* 0x0009f00000000800 */
[----:B------:R-:W3:Y:S01]  /*24d0*/  MUFU.TANH R216, R216 ;  /* 0x000000d800d87308 */ /* 0x000ee20000002400 */
[----:B----4-:R-:W-:-:S07]  /*24e0*/  FFMA.FTZ R211, R12, UR14, -R15 ;  /* 0x0000000e0cd37c23 */ /* 0x010fce000801080f */
[----:B------:R-:W4:Y:S01]  /*24f0*/  MUFU.TANH R217, R217 ;  /* 0x000000d900d97308 */ /* 0x000f220000002400 */
[----:B------:R-:W-:Y:S02]  /*2500*/  WARPGROUP.DEPBAR.LE gsb0, 0x0 ;  /* 0x00008000000079c5 */ /* 0x000fe40000010000 */
[----:B------:R-:W-:-:S05]  /*2510*/  WARPGROUP.ARRIVE ;  /* 0x00000000000079c5 */ /* 0x000fca0000000000 */
[----:B------:R-:W4:Y:S01]  /*2520*/  MUFU.TANH R219, R219 ;  /* 0x000000db00db7308 */ /* 0x000f220000002400 */
[----:B------:R-:W-:Y:S01]  /*2530*/  HGMMA.64x64x16.F32 R120, R188, gdesc[UR16], R120, gsb0 ;  /* 0x00e00010bc787df0 */ /* 0x000fe20008000878 */
[----:B------:R-:W-:Y:S01]  /*2540*/  UMOV UR18, UR16 ;  /* 0x0000001000127c82 */ /* 0x000fe20008000000 */
[----:B------:R-:W-:Y:S01]  /*2550*/  UMOV UR19, 0x80000020 ;  /* 0x8000002000137882 */ /* 0x000fe20000000000 */
[----:B------:R-:W-:-:S04]  /*2560*/  UIADD3 UR16, UR12, 0x200, URZ ;  /* 0x000002000c107890 */ /* 0x000fc8000fffe03f */
[----:B------:R-:W4:Y:S01]  /*2570*/  MUFU.TANH R221, R221 ;  /* 0x000000dd00dd7308 */ /* 0x000f220000002400 */
[----:B------:R-:W-:-:S07]  /*2580*/  UIADD3 UR12, UR12, 0x202, URZ ;  /* 0x000002020c0c7890 */ /* 0x000fce000fffe03f */
[----:B------:R-:W4:Y:S08]  /*2590*/  MUFU.TANH R172, R172 ;  /* 0x000000ac00ac7308 */ /* 0x000f300000002400 */
[----:B------:R-:W4:Y:S08]  /*25a0*/  MUFU.EX2 R166, R166 ;  /* 0x000000a600a67308 */ /* 0x000f300000000800 */
[----:B------:R-:W-:Y:S08]  /*25b0*/  MUFU.EX2 R167, R167 ;  /* 0x000000a700a77308 */ /* 0x000ff00000000800 */
[----:B------:R-:W-:Y:S08]  /*25c0*/  MUFU.EX2 R168, R168 ;  /* 0x000000a800a87308 */ /* 0x000ff00000000800 */
[----:B------:R-:W-:Y:S08]  /*25d0*/  MUFU.TANH R173, R173 ;  /* 0x000000ad00ad7308 */ /* 0x000ff00000002400 */
[----:B------:R-:W-:Y:S08]  /*25e0*/  MUFU.TANH R175, R175 ;  /* 0x000000af00af7308 */ /* 0x000ff00000002400 */
[----:B------:R-:W-:Y:S08]  /*25f0*/  MUFU.EX2 R162, R162 ;  /* 0x000000a200a27308 */ /* 0x000ff00000000800 */
[----:B------:R-:W-:Y:S08]  /*2600*/  MUFU.EX2 R163, R163 ;  /* 0x000000a300a37308 */ /* 0x000ff00000000800 */
[----:B------:R-:W-:Y:S01]  /*2610*/  MUFU.TANH R176, R176 ;  /* 0x000000b000b07308 */ /* 0x000fe20000002400 */
        /* <DEDUP_REMOVED lines=9> */
[----:B------:R-:W4:Y:S08]  /*26b0*/  MUFU.TANH R180, R180 ;  /* 0x000000b400b47308 */ /* 0x000f300000002400 */
[----:B------:R-:W4:Y:S08]  /*26c0*/  MUFU.TANH R182, R182 ;  /* 0x000000b600b67308 */ /* 0x000f300000002400 */
[----:B------:R-:W-:Y:S08]  /*26d0*/  MUFU.TANH R223, R223 ;  /* 0x000000df00df7308 */ /* 0x000ff00000002400 */
[----:B------:R-:W4:Y:S08]  /*26e0*/  MUFU.EX2 R174, R174 ;  /* 0x000000ae00ae7308 */ /* 0x000f300000000800 */
[----:B------:R-:W4:Y:S08]  /*26f0*/  MUFU.EX2 R177, R177 ;  /* 0x000000b100b17308 */ /* 0x000f300000000800 */
[----:B------:R-:W4:Y:S08]  /*2700*/  MUFU.TANH R181, R181 ;  /* 0x000000b500b57308 */ /* 0x000f300000002400 */
        /* <DEDUP_REMOVED lines=14> */
[----:B------:R-:W2:Y:S01]  /*27f0*/  LDS.64 R20, [R22+0x1e220] ;  /* 0x01e2200016147984 */ /* 0x000ea20000000a00 */
[--C-:B-1----:R-:W-:Y:S01]  /*2800*/  FADD.FTZ R227, R123, -R153.reuse ;  /* 0x800000997be37221 */ /* 0x102fe20000010000 */
[----:B------:R-:W-:Y:S01]  /*2810*/  FSEL R123, R215, -INF , P1 ;  /* 0xff800000d77b7808 */ /* 0x000fe20000800000 */
[--C-:B------:R-:W-:Y:S01]  /*2820*/  FADD.FTZ R225, R120, -R152.reuse ;  /* 0x8000009878e17221 */ /* 0x100fe20000010000 */
[----:B------:R-:W-:Y:S01]  /*2830*/  FADD.FTZ R210, R121, -R153 ;  /* 0x8000009979d27221 */ /* 0x000fe20000010000 */
[----:B------:R-:W-:Y:S01]  /*2840*/  FADD.FTZ R122, R122, -R152 ;  /* 0x800000987a7a7221 */ /* 0x000fe20000010000 */
[----:B------:R-:W-:Y:S01]  /*2850*/  FFMA.FTZ R152, -R212, R212, 1 ;  /* 0x3f800000d4987423 */ /* 0x000fe200000101d4 */
[----:B------:R-:W-:Y:S01]  /*2860*/  FFMA.FTZ R120, R123, UR14, -R14 ;  /* 0x0000000e7b787c23 */ /* 0x000fe2000801080e */
[----:B------:R-:W-:Y:S01]  /*2870*/  FMUL.FTZ R153, R183, R210 ;  /* 0x000000d2b7997220 */ /* 0x000fe20000410000 */
[----:B------:R1:W-:Y:S01]  /*2880*/  MUFU.EX2 R14, R13 ;  /* 0x0000000d000e7308 */ /* 0x0003e20000000800 */
[----:B------:R-:W-:Y:S01]  /*2890*/  FFMA.FTZ R123, -R213, R213, 1 ;  /* 0x3f800000d57b7423 */ /* 0x000fe200000101d5 */
[----:B-----5:R-:W-:Y:S01]  /*28a0*/  FMUL.FTZ R225, R224, R225 ;  /* 0x000000e1e0e17220 */ /* 0x020fe20000410000 */
[----:B------:R-:W-:Y:S01]  /*28b0*/  FMUL.FTZ R152, R152, R153 ;  /* 0x0000009998987220 */ /* 0x000fe20000410000 */
[--C-:B--2---:R-:W-:Y:S01]  /*28c0*/  FADD.FTZ R153, R124, -R20.reuse ;  /* 0x800000147c997221 */ /* 0x104fe20000010000 */
[----:B------:R-:W-:Y:S01]  /*28d0*/  FADD.FTZ R213, R126, -R20 ;  /* 0x800000147ed57221 */ /* 0x000fe20000010000 */
[----:B------:R-:W-:Y:S01]  /*28e0*/  FMUL.FTZ R122, R169, R122 ;  /* 0x0000007aa97a7220 */ /* 0x000fe20000410000 */
[----:B------:R-:W-:Y:S01]  /*28f0*/  FSEL R20, R218, -INF , P2 ;  /* 0xff800000da147808 */ /* 0x000fe20001000000 */
[----:B---3--:R-:W-:Y:S01]  /*2900*/  FMUL.FTZ R227, R170, R227 ;  /* 0x000000e3aae37220 */ /* 0x008fe20000410000 */
[----:B-1----:R-:W1:Y:S01]  /*2910*/  LDS.64 R12, [R22+0x1e240] ;  /* 0x01e24000160c7984 */ /* 0x002e620000000a00 */
[----:B------:R-:W-:Y:S01]  /*2920*/  FSEL R126, R220, -INF , P1 ;  /* 0xff800000dc7e7808 */ /* 0x000fe20000800000 */
[----:B------:R-:W-:Y:S01]  /*2930*/  FMUL.FTZ R121, R208, R225 ;  /* 0x000000e1d0797220 */ /* 0x000fe20000410000 */
[----:B------:R-:W-:Y:S01]  /*2940*/  FSEL R208, R216, -INF , P1 ;  /* 0xff800000d8d07808 */ /* 0x000fe20000800000 */
[----:B------:R-:W-:Y:S01]  /*2950*/  FMUL.FTZ R123, R123, R122 ;  /* 0x0000007a7b7b7220 */ /* 0x000fe20000410000 */
[----:B------:R-:W-:Y:S01]  /*2960*/  FADD.FTZ R212, R125, -R21 ;  /* 0x800000157dd47221 */ /* 0x000fe20000010000 */
[----:B------:R-:W-:Y:S01]  /*2970*/  FMUL.FTZ R122, R214, R227 ;  /* 0x000000e3d67a7220 */ /* 0x000fe20000410000 */
[--C-:B------:R-:W-:Y:S01]  /*2980*/  FFMA.FTZ R125, R20, UR14, -R7.reuse ;  /* 0x0000000e147d7c23 */ /* 0x100fe20008010807 */
[----:B------:R-:W-:Y:S01]  /*2990*/  FFMA.FTZ R126, R126, UR14, -R7 ;  /* 0x0000000e7e7e7c23 */ /* 0x000fe20008010807 */
[----:B----4-:R-:W-:Y:S01]  /*29a0*/  FSEL R225, R217, -INF , P2 ;  /* 0xff800000d9e17808 */ /* 0x010fe20001000000 */
[----:B------:R-:W-:Y:S01]  /*29b0*/  FFMA.FTZ R208, R208, UR14, -R15 ;  /* 0x0000000ed0d07c23 */ /* 0x000fe2000801080f */
[----:B------:R-:W-:Y:S01]  /*29c0*/  FSEL R227, R219, -INF , P1 ;  /* 0xff800000dbe37808 */ /* 0x000fe20000800000 */
[----:B------:R-:W-:Y:S01]  /*29d0*/  FADD.FTZ R210, R127, -R21 ;  /* 0x800000157fd27221 */ /* 0x000fe20000010000 */
[----:B------:R-:W-:Y:S01]  /*29e0*/  FSEL R7, R221, -INF , P1 ;  /* 0xff800000dd077808 */ /* 0x000fe20000800000 */
[----:B------:R2:W-:Y:S01]  /*29f0*/  MUFU.EX2 R15, R120 ;  /* 0x00000078000f7308 */ /* 0x0005e20000000800 */
[----:B------:R-:W-:Y:S01]  /*2a00*/  FSEL R127, R172, -INF , P2 ;  /* 0xff800000ac7f7808 */ /* 0x000fe20001000000 */
[--C-:B------:R-:W-:Y:S01]  /*2a10*/  FFMA.FTZ R225, R225, UR14, -R6.reuse ;  /* 0x0000000ee1e17c23 */ /* 0x100fe20008010806 */
[----:B------:R-:W-:Y:S01]  /*2a20*/  FFMA.FTZ R21, R227, UR14, -R6 ;  /* 0x0000000ee3157c23 */ /* 0x000fe20008010806 */
[----:B------:R-:W-:Y:S01]  /*2a30*/  FMUL.FTZ R153, R166, R153 ;  /* 0x00000099a6997220 */ /* 0x000fe20000410000 */
[----:B------:R-:W-:Y:S01]  /*2a40*/  FFMA.FTZ R6, -R155, R155, 1 ;  /* 0x3f8000009b067423 */ /* 0x000fe2000001019b */
[--C-:B------:R-:W-:Y:S01]  /*2a50*/  FFMA.FTZ R127, R127, UR14, -R10.reuse ;  /* 0x0000000e7f7f7c23 */ /* 0x100fe2000801080a */
[----:B------:R-:W-:Y:S01]  /*2a60*/  FSEL R214, R222, -INF , P2 ;  /* 0xff800000ded67808 */ /* 0x000fe20001000000 */
[----:B------:R-:W-:Y:S01]  /*2a70*/  FMUL.FTZ R155, R154, R153 ;  /* 0x000000999a9b7220 */ /* 0x000fe20000410000 */
[----:B--2---:R-:W-:Y:S01]  /*2a80*/  FFMA.FTZ R120, R7, UR14, -R10 ;  /* 0x0000000e07787c23 */ /* 0x004fe2000801080a */
[----:B------:R-:W-:Y:S01]  /*2a90*/  FMUL.FTZ R7, R167, R212 ;  /* 0x000000d4a7077220 */ /* 0x000fe20000410000 */
[----:B------:R-:W-:Y:S01]  /*2aa0*/  FMUL.FTZ R10, R168, R213 ;  /* 0x000000d5a80a7220 */ /* 0x000fe20000410000 */
[----:B------:R2:W3:Y:S01]  /*2ab0*/  MUFU.EX2 R124, R208 ;  /* 0x000000d0007c7308 */ /* 0x0004e20000000800 */
[----:B------:R-:W-:Y:S01]  /*2ac0*/  FSEL R212, R173, -INF , P2 ;  /* 0xff800000add47808 */ /* 0x000fe20001000000 */
[----:B------:R-:W-:Y:S01]  /*2ad0*/  FMUL.FTZ R154, R6, R7 ;  /* 0x00000007069a7220 */ /* 0x000fe20000410000 */
[----:B------:R-:W-:Y:S01]  /*2ae0*/  FMUL.FTZ R7, R171, R210 ;  /* 0x000000d2ab077220 */ /* 0x000fe20000410000 */
[----:B------:R-:W-:Y:S01]  /*2af0*/  FMUL.FTZ R153, R157, R10 ;  /* 0x0000000a9d997220 */ /* 0x000fe20000410000 */
[----:B------:R-:W-:Y:S01]  /*2b00*/  FSEL R10, R175, -INF , P1 ;  /* 0xff800000af0a7808 */ /* 0x000fe20000800000 */
[----:B------:R-:W-:Y:S01]  /*2b10*/  FFMA.FTZ R212, R212, UR14, -R11 ;  /* 0x0000000ed4d47c23 */ /* 0x000fe2000801080b */
[----:B------:R-:W-:Y:S01]  /*2b20*/  FSEL R157, R178, -INF , P1 ;  /* 0xff800000b29d7808 */ /* 0x000fe20000800000 */
[----:B------:R4:W5:Y:S01]  /*2b30*/  MUFU.EX2 R20, R225 ;  /* 0x000000e100147308 */ /* 0x0009620000000800 */
[----:B--2---:R-:W-:Y:S01]  /*2b40*/  FFMA.FTZ R208, -R159, R159, 1 ;  /* 0x3f8000009fd07423 */ /* 0x004fe2000001019f */
[----:B------:R-:W-:Y:S01]  /*2b50*/  FSEL R159, R176, -INF , P2 ;  /* 0xff800000b09f7808 */ /* 0x000fe20001000000 */
[----:B------:R-:W-:Y:S01]  /*2b60*/  FFMA.FTZ R210, -R158, R158, 1 ;  /* 0x3f8000009ed27423 */ /* 0x000fe2000001019e */
[--C-:B------:R-:W-:Y:S01]  /*2b70*/  FFMA.FTZ R157, R157, UR14, -R8.reuse ;  /* 0x0000000e9d9d7c23 */ /* 0x100fe20008010808 */
[----:B------:R-:W-:Y:S01]  /*2b80*/  FMUL.FTZ R208, R208, R7 ;  /* 0x00000007d0d07220 */ /* 0x000fe20000410000 */
[----:B------:R-:W-:Y:S01]  /*2b90*/  FFMA.FTZ R214, R214, UR14, -R9 ;  /* 0x0000000ed6d67c23 */ /* 0x000fe20008010809 */
[----:B------:R-:W2:Y:S01]  /*2ba0*/  LDS.64 R6, [R22+0x1e260] ;  /* 0x01e2600016067984 */ /* 0x000ea20000000a00 */
[----:B------:R-:W-:Y:S01]  /*2bb0*/  FFMA.FTZ R159, R159, UR14, -R8 ;  /* 0x0000000e9f9f7c23 */ /* 0x000fe20008010808 */
[----:B----4-:R-:W-:Y:S01]  /*2bc0*/  FFMA.FTZ R225, R10, UR14, -R11 ;  /* 0x0000000e0ae17c23 */ /* 0x010fe2000801080b */
[--C-:B-1----:R-:W-:Y:S01]  /*2bd0*/  FADD.FTZ R11, R128, -R12.reuse ;  /* 0x8000000c800b7221 */ /* 0x102fe20000010000 */
[--C-:B------:R-:W-:Y:S01]  /*2be0*/  FADD.FTZ R10, R129, -R13.reuse ;  /* 0x8000000d810a7221 */ /* 0x100fe20000010000 */
[----:B------:R-:W-:Y:S01]  /*2bf0*/  FADD.FTZ R128, R131, -R13 ;  /* 0x8000000d83807221 */ /* 0x000fe20000010000 */
[----:B------:R-:W-:Y:S01]  /*2c00*/  FSEL R8, R179, -INF , P1 ;  /* 0xff800000b3087808 */ /* 0x000fe20000800000 */
[----:B------:R-:W-:Y:S01]  /*2c10*/  FMUL.FTZ R11, R162, R11 ;  /* 0x0000000ba20b7220 */ /* 0x000fe20000410000 */
[----:B------:R-:W-:Y:S01]  /*2c20*/  FMUL.FTZ R129, R163, R10 ;  /* 0x0000000aa3817220 */ /* 0x000fe20000410000 */
[----:B------:R-:W-:Y:S01]  /*2c30*/  FADD.FTZ R227, R130, -R12 ;  /* 0x8000000c82e37221 */ /* 0x000fe20000010000 */
[----:B------:R1:W-:Y:S01]  /*2c40*/  MUFU.EX2 R13, R120 ;  /* 0x00000078000d7308 */ /* 0x0003e20000000800 */
[----:B------:R-:W-:Y:S01]  /*2c50*/  FMUL.FTZ R131, R156, R11 ;  /* 0x0000000b9c837220 */ /* 0x000fe20000410000 */
[----:B------:R-:W-:Y:S01]  /*2c60*/  FFMA.FTZ R213, R8, UR14, -R9 ;  /* 0x0000000e08d57c23 */ /* 0x000fe20008010809 */
[----:B------:R-:W4:Y:S01]  /*2c70*/  LDS.64 R10, [R22+0x1e280] ;  /* 0x01e28000160a7984 */ /* 0x000f220000000a00 */
[----:B------:R-:W-:Y:S01]  /*2c80*/  FMUL.FTZ R210, R210, R129 ;  /* 0x00000081d2d27220 */ /* 0x000fe20000410000 */
[----:B------:R-:W-:Y:S01]  /*2c90*/  FSEL R9, R180, -INF , P2 ;  /* 0xff800000b4097808 */ /* 0x000fe20001000000 */
[----:B------:R-:W-:Y:S01]  /*2ca0*/  FFMA.FTZ R8, -R161, R161, 1 ;  /* 0x3f800000a1087423 */ /* 0x000fe200000101a1 */
[----:B------:R-:W-:Y:S01]  /*2cb0*/  FSEL R129, R182, -INF , P1 ;  /* 0xff800000b6817808 */ /* 0x000fe20000800000 */
[----:B------:R-:W-:Y:S01]  /*2cc0*/  FMUL.FTZ R161, R174, R227 ;  /* 0x000000e3aea17220 */ /* 0x000fe20000410000 */
[----:B------:R-:W-:Y:S01]  /*2cd0*/  FMUL.FTZ R227, R177, R128 ;  /* 0x00000080b1e37220 */ /* 0x000fe20000410000 */
[--C-:B-1----:R-:W-:Y:S01]  /*2ce0*/  FFMA.FTZ R120, R9, UR14, -R4.reuse ;  /* 0x0000000e09787c23 */ /* 0x102fe20008010804 */
[----:B------:R-:W-:Y:S01]  /*2cf0*/  MUFU.EX2 R12, R127 ;  /* 0x0000007f000c7308 */ /* 0x000fe20000000800 */
[----:B------:R-:W-:Y:S01]  /*2d00*/  FFMA.FTZ R156, R129, UR14, -R4 ;  /* 0x0000000e819c7c23 */ /* 0x000fe20008010804 */
[----:B------:R-:W-:Y:S01]  /*2d10*/  FSEL R4, R223, -INF , P1 ;  /* 0xff800000df047808 */ /* 0x000fe20000800000 */
[----:B------:R-:W-:Y:S01]  /*2d20*/  FMUL.FTZ R161, R160, R161 ;  /* 0x000000a1a0a17220 */ /* 0x000fe20000410000 */
[----:B------:R-:W-:Y:S01]  /*2d30*/  FMUL.FTZ R160, R8, R227 ;  /* 0x000000e308a07220 */ /* 0x000fe20000410000 */
[----:B------:R-:W-:Y:S01]  /*2d40*/  FSEL R158, R181, -INF , P2 ;  /* 0xff800000b59e7808 */ /* 0x000fe20001000000 */
[----:B------:R-:W1:Y:S01]  /*2d50*/  LDS.64 R8, [R22+0x1e2a0] ;  /* 0x01e2a00016087984 */ /* 0x000e620000000a00 */
[----:B------:R-:W-:Y:S01]  /*2d60*/  FFMA.FTZ R215, -R215, R215, 1 ;  /* 0x3f800000d7d77423 */ /* 0x000fe200000101d7 */
[----:B------:R3:W-:Y:S01]  /*2d70*/  MUFU.EX2 R127, R212 ;  /* 0x000000d4007f7308 */ /* 0x0007e20000000800 */
[----:B------:R-:W-:Y:S01]  /*2d80*/  FFMA.FTZ R216, -R216, R216, 1 ;  /* 0x3f800000d8d87423 */ /* 0x000fe200000101d8 */
[--C-:B------:R-:W-:Y:S01]  /*2d90*/  FFMA.FTZ R158, R158, UR14, -R5.reuse ;  /* 0x0000000e9e9e7c23 */ /* 0x100fe20008010805 */
[----:B------:R-:W-:Y:S01]  /*2da0*/  FFMA.FTZ R217, -R217, R217, 1 ;  /* 0x3f800000d9d97423 */ /* 0x000fe200000101d9 */
[----:B------:R-:W-:Y:S01]  /*2db0*/  FFMA.FTZ R172, -R172, R172, 1 ;  /* 0x3f800000acac7423 */ /* 0x000fe200000101ac */
[----:B------:R-:W-:Y:S01]  /*2dc0*/  FFMA.FTZ R176, -R176, R176, 1 ;  /* 0x3f800000b0b07423 */ /* 0x000fe200000101b0 */
[----:B------:R-:W-:Y:S01]  /*2dd0*/  FFMA.FTZ R178, -R178, R178, 1 ;  /* 0x3f800000b2b27423 */ /* 0x000fe200000101b2 */
[----:B------:R-:W-:Y:S01]  /*2de0*/  FFMA.FTZ R222, -R222, R222, 1 ;  /* 0x3f800000dede7423 */ /* 0x000fe200000101de */
[----:B------:R-:W5:Y:S01]  /*2df0*/  MUFU.EX2 R21, R21 ;  /* 0x0000001500157308 */ /* 0x000f620000000800 */
[----:B---3--:R-:W-:Y:S01]  /*2e00*/  FFMA.FTZ R212, R4, UR14, -R5 ;  /* 0x0000000e04d47c23 */ /* 0x008fe20008010805 */
[----:B------:R-:W-:Y:S01]  /*2e10*/  FFMA.FTZ R179, -R179, R179, 1 ;  /* 0x3f800000b3b37423 */ /* 0x000fe200000101b3 */
[--C-:B--2---:R-:W-:Y:S01]  /*2e20*/  FADD.FTZ R4, R133, -R7.reuse ;  /* 0x8000000785047221 */ /* 0x104fe20000010000 */
[----:B------:R-:W-:Y:S01]  /*2e30*/  FADD.FTZ R7, R135, -R7 ;  /* 0x8000000787077221 */ /* 0x000fe20000010000 */
[----:B------:R-:W-:Y:S01]  /*2e40*/  FFMA.FTZ R135, -R165, R165, 1 ;  /* 0x3f800000a5877423 */ /* 0x000fe200000101a5 */
[--C-:B------:R-:W-:Y:S01]  /*2e50*/  FADD.FTZ R227, R132, -R6.reuse ;  /* 0x8000000684e37221 */ /* 0x100fe20000010000 */
[----:B------:R-:W-:Y:S01]  /*2e60*/  FMUL.FTZ R4, R211, R4 ;  /* 0x00000004d3047220 */ /* 0x000fe20000410000 */
[----:B------:R-:W2:Y:S01]  /*2e70*/  MUFU.EX2 R126, R126 ;  /* 0x0000007e007e7308 */ /* 0x000ea20000000800 */
[----:B------:R-:W-:Y:S01]  /*2e80*/  FADD.FTZ R6, R134, -R6 ;  /* 0x8000000686067221 */ /* 0x000fe20000010000 */
[----:B------:R-:W-:Y:S01]  /*2e90*/  FMUL.FTZ R7, R124, R7 ;  /* 0x000000077c077220 */ /* 0x000fe20000410000 */
[----:B------:R-:W-:Y:S01]  /*2ea0*/  FMUL.FTZ R135, R135, R4 ;  /* 0x0000000487877220 */ /* 0x000fe20000410000 */
[----:B------:R-:W-:Y:S01]  /*2eb0*/  FFMA.FTZ R134, -R164, R164, 1 ;  /* 0x3f800000a4867423 */ /* 0x000fe200000101a4 */
[----:B------:R-:W3:Y:S01]  /*2ec0*/  LDS.64 R4, [R22+0x1e2c0] ;  /* 0x01e2c00016047984 */ /* 0x000ee20000000a00 */
[----:B------:R-:W-:Y:S01]  /*2ed0*/  FMUL.FTZ R6, R15, R6 ;  /* 0x000000060f067220 */ /* 0x000fe20000410000 */
[----:B------:R-:W-:Y:S01]  /*2ee0*/  FFMA.FTZ R164, -R218, R218, 1 ;  /* 0x3f800000daa47423 */ /* 0x000fe200000101da */
[----:B------:R4:W-:Y:S01]  /*2ef0*/  MUFU.EX2 R129, R159 ;  /* 0x0000009f00817308 */ /* 0x0009e20000000800 */
[----:B------:R-:W-:Y:S01]  /*2f00*/  FMUL.FTZ R227, R14, R227 ;  /* 0x000000e30ee37220 */ /* 0x000fe20000410000 */
[----:B------:R-:W-:Y:S01]  /*2f10*/  FMUL.FTZ R133, R215, R6 ;  /* 0x00000006d7857220 */ /* 0x000fe20000410000 */
[----:B------:R-:W-:Y:S01]  /*2f20*/  FFMA.FTZ R180, -R180, R180, 1 ;  /* 0x3f800000b4b47423 */ /* 0x000fe200000101b4 */
[----:B------:R-:W-:Y:S01]  /*2f30*/  FFMA.FTZ R182, -R182, R182, 1 ;  /* 0x3f800000b6b67423 */ /* 0x000fe200000101b6 */
[----:B------:R-:W-:Y:S01]  /*2f40*/  FFMA.FTZ R181, -R181, R181, 1 ;  /* 0x3f800000b5b57423 */ /* 0x000fe200000101b5 */
[----:B------:R-:W-:Y:S01]  /*2f50*/  FFMA.FTZ R223, -R223, R223, 1 ;  /* 0x3f800000dfdf7423 */ /* 0x000fe200000101df */
[----:B------:R-:W-:Y:S01]  /*2f60*/  FMUL.FTZ R134, R134, R227 ;  /* 0x000000e386867220 */ /* 0x000fe20000410000 */
[----:B------:R2:W-:Y:S01]  /*2f70*/  MUFU.EX2 R130, R157 ;  /* 0x0000009d00827308 */ /* 0x0005e20000000800 */
[--C-:B----4-:R-:W-:Y:S01]  /*2f80*/  FADD.FTZ R159, R136, -R10.reuse ;  /* 0x8000000a889f7221 */ /* 0x110fe20000010000 */
[----:B------:R-:W-:Y:S01]  /*2f90*/  FMUL.FTZ R136, R216, R7 ;  /* 0x00000007d8887220 */ /* 0x000fe20000410000 */
[----:B------:R-:W-:Y:S01]  /*2fa0*/  FADD.FTZ R10, R138, -R10 ;  /* 0x8000000a8a0a7221 */ /* 0x000fe20000010000 */
[--C-:B------:R-:W-:Y:S01]  /*2fb0*/  FADD.FTZ R7, R139, -R11.reuse ;  /* 0x8000000b8b077221 */ /* 0x100fe20000010000 */
[----:B-----5:R-:W-:Y:S01]  /*2fc0*/  FMUL.FTZ R6, R20, R159 ;  /* 0x0000009f14067220 */ /* 0x020fe20000410000 */
[----:B------:R-:W-:Y:S01]  /*2fd0*/  FADD.FTZ R216, R137, -R11 ;  /* 0x8000000b89d87221 */ /* 0x000fe20000010000 */
[----:B------:R-:W-:Y:S01]  /*2fe0*/  FFMA.FTZ R138, -R219, R219, 1 ;  /* 0x3f800000db8a7423 */ /* 0x000fe200000101db */
[----:B------:R-:W4:Y:S01]  /*2ff0*/  MUFU.EX2 R125, R125 ;  /* 0x0000007d007d7308 */ /* 0x000f220000000800 */
[----:B--2---:R-:W-:Y:S01]  /*3000*/  FMUL.FTZ R157, R21, R10 ;  /* 0x0000000a159d7220 */ /* 0x004fe20000410000 */
[----:B------:R-:W-:Y:S01]  /*3010*/  FMUL.FTZ R137, R217, R6 ;  /* 0x00000006d9897220 */ /* 0x000fe20000410000 */
[----:B------:R-:W-:Y:S01]  /*3020*/  FMUL.FTZ R10, R126, R7 ;  /* 0x000000077e0a7220 */ /* 0x000fe20000410000 */
[--C-:B-1----:R-:W-:Y:S01]  /*3030*/  FADD.FTZ R142, R142, -R8.reuse ;  /* 0x800000088e8e7221 */ /* 0x102fe20000010000 */
[----:B------:R1:W2:Y:S01]  /*3040*/  LDS.64 R6, [R22+0x1e2e0] ;  /* 0x01e2e00016067984 */ /* 0x0002a20000000a00 */
[----:B------:R-:W-:Y:S01]  /*3050*/  FMUL.FTZ R138, R138, R157 ;  /* 0x0000009d8a8a7220 */ /* 0x000fe20000410000 */
[----:B------:R-:W-:Y:S01]  /*3060*/  FADD.FTZ R157, R140, -R8 ;  /* 0x800000088c9d7221 */ /* 0x000fe20000010000 */
[----:B------:R-:W5:Y:S01]  /*3070*/  MUFU.EX2 R128, R225 ;  /* 0x000000e100807308 */ /* 0x000f620000000800 */
[----:B------:R-:W-:Y:S01]  /*3080*/  FFMA.FTZ R139, -R220, R220, 1 ;  /* 0x3f800000dc8b7423 */ /* 0x000fe200000101dc */
[----:B------:R-:W-:Y:S01]  /*3090*/  FFMA.FTZ R140, -R221, R221, 1 ;  /* 0x3f800000dd8c7423 */ /* 0x000fe200000101dd */
[----:B------:R-:W-:Y:S01]  /*30a0*/  FMUL.FTZ R157, R12, R157 ;  /* 0x0000009d0c9d7220 */ /* 0x000fe20000410000 */
[----:B------:R-:W-:Y:S01]  /*30b0*/  F2FP.F16.F32.PACK_AB R177, R177, R174 ;  /* 0x000000aeb1b1723e */ /* 0x000fe200000000ff */
[----:B------:R-:W-:-:S02]  /*30c0*/  FMUL.FTZ R139, R139, R10 ;  /* 0x0000000a8b8b7220 */ /* 0x000fc40000410000 */
[----:B-1----:R-:W-:Y:S01]  /*30d0*/  FMUL.FTZ R22, R172, R157 ;  /* 0x0000009dac167220 */ /* 0x002fe20000410000 */
[----:B------:R1:W5:Y:S01]  /*30e0*/  MUFU.EX2 R132, R214 ;  /* 0x000000d600847308 */ /* 0x0003620000000800 */
[----:B----4-:R-:W-:-:S04]  /*30f0*/  FMUL.FTZ R159, R125, R216 ;  /* 0x000000d87d9f7220 */ /* 0x010fc80000410000 */
[----:B------:R-:W-:Y:S01]  /*3100*/  FMUL.FTZ R164, R164, R159 ;  /* 0x0000009fa4a47220 */ /* 0x000fe20000410000 */
[--C-:B------:R-:W-:Y:S01]  /*3110*/  FADD.FTZ R159, R143, -R9.reuse ;  /* 0x800000098f9f7221 */ /* 0x100fe20000010000 */
[--C-:B---3--:R-:W-:Y:S01]  /*3120*/  FADD.FTZ R144, R144, -R4.reuse ;  /* 0x8000000490907221 */ /* 0x108fe20000010000 */
[----:B------:R5:W-:Y:S01]  /*3130*/  MUFU.EX2 R10, R120 ;  /* 0x00000078000a7308 */ /* 0x000be20000000800 */
[----:B-1----:R-:W-:Y:S01]  /*3140*/  FADD.FTZ R214, R141, -R9 ;  /* 0x800000098dd67221 */ /* 0x002fe20000010000 */
[----:B------:R-:W-:Y:S01]  /*3150*/  FMUL.FTZ R9, R13, R142 ;  /* 0x0000008e0d097220 */ /* 0x000fe20000410000 */
[----:B------:R-:W-:Y:S01]  /*3160*/  FADD.FTZ R157, R146, -R4 ;  /* 0x80000004929d7221 */ /* 0x000fe20000010000 */
[--C-:B------:R-:W-:Y:S01]  /*3170*/  FADD.FTZ R4, R147, -R5.reuse ;  /* 0x8000000593047221 */ /* 0x100fe20000010000 */
[----:B------:R-:W-:Y:S01]  /*3180*/  FFMA.FTZ R143, -R175, R175, 1 ;  /* 0x3f800000af8f7423 */ /* 0x000fe200000101af */
[----:B------:R-:W-:Y:S01]  /*3190*/  FMUL.FTZ R140, R140, R9 ;  /* 0x000000098c8c7220 */ /* 0x000fe20000410000 */
[----:B------:R-:W-:Y:S01]  /*31a0*/  FMUL.FTZ R157, R130, R157 ;  /* 0x0000009d829d7220 */ /* 0x000fe20000410000 */
[----:B------:R-:W1:Y:S01]  /*31b0*/  MUFU.EX2 R11, R213 ;  /* 0x000000d5000b7308 */ /* 0x000e620000000800 */
[----:B-----5:R-:W-:Y:S01]  /*31c0*/  FMUL.FTZ R120, R128, R159 ;  /* 0x0000009f80787220 */ /* 0x020fe20000410000 */
[----:B------:R-:W-:Y:S01]  /*31d0*/  FADD.FTZ R159, R145, -R5 ;  /* 0x80000005919f7221 */ /* 0x000fe20000010000 */
[----:B------:R-:W-:Y:S01]  /*31e0*/  FMUL.FTZ R145, R129, R144 ;  /* 0x0000009081917220 */ /* 0x000fe20000410000 */
[----:B------:R-:W-:Y:S01]  /*31f0*/  FFMA.FTZ R141, -R173, R173, 1 ;  /* 0x3f800000ad8d7423 */ /* 0x000fe200000101ad */
[----:B------:R-:W-:Y:S01]  /*3200*/  FMUL.FTZ R143, R143, R120 ;  /* 0x000000788f8f7220 */ /* 0x000fe20000410000 */
[----:B------:R-:W-:Y:S01]  /*3210*/  FMUL.FTZ R159, R132, R159 ;  /* 0x0000009f849f7220 */ /* 0x000fe20000410000 */
[----:B------:R-:W-:Y:S01]  /*3220*/  FMUL.FTZ R144, R176, R145 ;  /* 0x00000091b0907220 */ /* 0x000fe20000410000 */
[----:B------:R-:W3:Y:S01]  /*3230*/  MUFU.EX2 R8, R156 ;  /* 0x0000009c00087308 */ /* 0x000ee20000000800 */
[----:B------:R-:W-:Y:S01]  /*3240*/  FMUL.FTZ R145, R178, R157 ;  /* 0x0000009db2917220 */ /* 0x000fe20000410000 */
[----:B------:R-:W-:Y:S01]  /*3250*/  FMUL.FTZ R147, R222, R159 ;  /* 0x0000009fde937220 */ /* 0x000fe20000410000 */
[----:B------:R-:W-:Y:S01]  /*3260*/  FMUL.FTZ R214, R127, R214 ;  /* 0x000000d67fd67220 */ /* 0x000fe20000410000 */
[----:B------:R-:W-:Y:S01]  /*3270*/  F2FP.F16.F32.PACK_AB R176, R163, R162 ;  /* 0x000000a2a3b0723e */ /* 0x000fe200000000ff */
[--C-:B--2---:R-:W-:Y:S01]  /*3280*/  FADD.FTZ R157, R148, -R6.reuse ;  /* 0x80000006949d7221 */ /* 0x104fe20000010000 */
[----:B------:R-:W-:Y:S01]  /*3290*/  FADD.FTZ R159, R150, -R6 ;  /* 0x80000006969f7221 */ /* 0x000fe20000010000 */
[--C-:B------:R-:W-:Y:S01]  /*32a0*/  FADD.FTZ R6, R149, -R7.reuse ;  /* 0x8000000795067221 */ /* 0x100fe20000010000 */
[----:B------:R2:W4:Y:S01]  /*32b0*/  MUFU.EX2 R9, R158 ;  /* 0x0000009e00097308 */ /* 0x0005220000000800 */
[----:B------:R-:W-:Y:S01]  /*32c0*/  FADD.FTZ R120, R151, -R7 ;  /* 0x8000000797787221 */ /* 0x000fe20000010000 */
[----:B------:R-:W-:-:S02]  /*32d0*/  IMAD.U32 R7, RZ, RZ, UR6 ;  /* 0x00000006ff077e24 */ /* 0x000fc4000f8e00ff */
[----:B-1----:R-:W-:Y:S01]  /*32e0*/  FMUL.FTZ R4, R11, R4 ;  /* 0x000000040b047220 */ /* 0x002fe20000410000 */
[----:B------:R-:W-:Y:S01]  /*32f0*/  FMUL.FTZ R157, R10, R157 ;  /* 0x0000009d0a9d7220 */ /* 0x000fe20000410000 */
[----:B------:R-:W-:Y:S01]  /*3300*/  FMUL.FTZ R141, R141, R214 ;  /* 0x000000d68d8d7220 */ /* 0x000fe20000410000 */
[----:B------:R-:W-:Y:S02]  /*3310*/  IMAD R7, R7, 0x2000, R0 ;  /* 0x0000200007077824 */ /* 0x000fe400078e0200 */
[----:B------:R-:W-:Y:S01]  /*3320*/  FMUL.FTZ R4, R179, R4 ;  /* 0x00000004b3047220 */ /* 0x000fe20000410000 */
[----:B------:R-:W1:Y:S01]  /*3330*/  MUFU.EX2 R5, R212 ;  /* 0x000000d400057308 */ /* 0x000e620000000800 */
[----:B---3--:R-:W-:Y:S01]  /*3340*/  FMUL.FTZ R159, R8, R159 ;  /* 0x0000009f089f7220 */ /* 0x008fe20000410000 */
[----:B------:R-:W-:Y:S01]  /*3350*/  FMUL.FTZ R146, R180, R157 ;  /* 0x0000009db4927220 */ /* 0x000fe20000410000 */
[----:B------:R-:W-:Y:S01]  /*3360*/  F2FP.F16.F32.PACK_AB R156, R152, R121 ;  /* 0x00000079989c723e */ /* 0x000fe200000000ff */
[----:B------:R-:W-:-:S02]  /*3370*/  IMAD R7, R7, 0x2, R18 ;  /* 0x0000000207077824 */ /* 0x000fc400078e0212 */
[----:B------:R-:W-:Y:S01]  /*3380*/  FMUL.FTZ R182, R182, R159 ;  /* 0x0000009fb6b67220 */ /* 0x000fe20000410000 */
[----:B------:R-:W-:Y:S02]  /*3390*/  F2FP.F16.F32.PACK_AB R157, R122, R123 ;  /* 0x0000007b7a9d723e */ /* 0x000fe400000000ff */
[----:B--2---:R-:W-:Y:S01]  /*33a0*/  F2FP.F16.F32.PACK_AB R158, R154, R155 ;  /* 0x0000009b9a9e723e */ /* 0x004fe200000000ff */
[----:B----4-:R-:W-:Y:S01]  /*33b0*/  FMUL.FTZ R6, R9, R6 ;  /* 0x0000000609067220 */ /* 0x010fe20000410000 */
[----:B------:R-:W-:Y:S02]  /*33c0*/  F2FP.F16.F32.PACK_AB R159, R208, R153 ;  /* 0x00000099d09f723e */ /* 0x000fe400000000ff */
[----:B------:R-:W-:Y:S01]  /*33d0*/  F2FP.F16.F32.PACK_AB R152, R210, R131 ;  /* 0x00000083d298723e */ /* 0x000fe200000000ff */
[----:B------:R-:W-:Y:S01]  /*33e0*/  FMUL.FTZ R181, R181, R6 ;  /* 0x00000006b5b57220 */ /* 0x000fe20000410000 */
[----:B------:R-:W-:Y:S01]  /*33f0*/  F2FP.F16.F32.PACK_AB R153, R160, R161 ;  /* 0x000000a1a099723e */ /* 0x000fe200000000ff */
[----:B------:R2:W-:Y:S01]  /*3400*/  STSM.16.MT88.4 [R7+0x1e800], R156 ;  /* 0x01e8009c07007844 */ /* 0x0005e20000004200 */
[----:B------:R-:W-:Y:S01]  /*3410*/  F2FP.F16.F32.PACK_AB R154, R135, R134 ;  /* 0x00000086879a723e */ /* 0x000fe200000000ff */
[----:B-1----:R-:W-:Y:S01]  /*3420*/  FMUL.FTZ R120, R5, R120 ;  /* 0x0000007805787220 */ /* 0x002fe20000410000 */
[----:B------:R-:W-:-:S02]  /*3430*/  F2FP.F16.F32.PACK_AB R155, R136, R133 ;  /* 0x00000085889b723e */ /* 0x000fc400000000ff */
[----:B------:R-:W-:Y:S01]  /*3440*/  F2FP.F16.F32.PACK_AB R148, R164, R137 ;  /* 0x00000089a494723e */ /* 0x000fe200000000ff */
[----:B------:R-:W-:Y:S01]  /*3450*/  FMUL.FTZ R223, R223, R120 ;  /* 0x00000078dfdf7220 */ /* 0x000fe20000410000 */
[----:B------:R-:W-:Y:S01]  /*3460*/  F2FP.F16.F32.PACK_AB R149, R139, R138 ;  /* 0x0000008a8b95723e */ /* 0x000fe200000000ff */
[----:B------:R2:W-:Y:S01]  /*3470*/  STSM.16.MT88.4 [R7+0x1f000], R152 ;  /* 0x01f0009807007844 */ /* 0x0005e20000004200 */
[----:B------:R-:W-:Y:S02]  /*3480*/  F2FP.F16.F32.PACK_AB R150, R141, R22 ;  /* 0x000000168d96723e */ /* 0x000fe400000000ff */
[----:B------:R-:W-:Y:S02]  /*3490*/  F2FP.F16.F32.PACK_AB R151, R143, R140 ;  /* 0x0000008c8f97723e */ /* 0x000fe400000000ff */
[----:B------:R-:W-:Y:S02]  /*34a0*/  F2FP.F16.F32.PACK_AB R144, R147, R144 ;  /* 0x000000909390723e */ /* 0x000fe400000000ff */
[----:B------:R-:W-:Y:S01]  /*34b0*/  F2FP.F16.F32.PACK_AB R145, R4, R145 ;  /* 0x000000910491723e */ /* 0x000fe200000000ff */
[----:B------:R2:W-:Y:S01]  /*34c0*/  STSM.16.MT88.4 [R7+0x1f800], R148 ;  /* 0x01f8009407007844 */ /* 0x0005e20000004200 */
[----:B------:R-:W-:Y:S01]  /*34d0*/  F2FP.F16.F32.PACK_AB R146, R181, R146 ;  /* 0x00000092b592723e */ /* 0x000fe200000000ff */
[----:B------:R-:W-:Y:S01]  /*34e0*/  IMAD R4, R209, 0x1000, R18 ;  /* 0x00001000d1047824 */ /* 0x000fe200078e0212 */
[----:B------:R-:W-:-:S02]  /*34f0*/  F2FP.F16.F32.PACK_AB R147, R223, R182 ;  /* 0x000000b6df93723e */ /* 0x000fc400000000ff */
[----:B------:R-:W-:Y:S02]  /*3500*/  F2FP.F16.F32.PACK_AB R120, R183, R224 ;  /* 0x000000e0b778723e */ /* 0x000fe400000000ff */
[----:B------:R-:W-:Y:S01]  /*3510*/  F2FP.F16.F32.PACK_AB R121, R170, R169 ;  /* 0x000000a9aa79723e */ /* 0x000fe200000000ff */
[----:B------:R2:W-:Y:S01]  /*3520*/  STSM.16.MT88.4 [R7+0x20000], R144 ;  /* 0x0200009007007844 */ /* 0x0005e20000004200 */
[----:B------:R-:W-:Y:S02]  /*3530*/  F2FP.F16.F32.PACK_AB R122, R167, R166 ;  /* 0x000000a6a77a723e */ /* 0x000fe400000000ff */
[----:B------:R-:W-:Y:S02]  /*3540*/  F2FP.F16.F32.PACK_AB R123, R171, R168 ;  /* 0x000000a8ab7b723e */ /* 0x000fe400000000ff */
[----:B------:R-:W-:Y:S02]  /*3550*/  F2FP.F16.F32.PACK_AB R178, R211, R14 ;  /* 0x0000000ed3b2723e */ /* 0x000fe400000000ff */
[----:B------:R-:W-:Y:S01]  /*3560*/  WARPGROUP.ARRIVE ;  /* 0x00000000000079c5 */ /* 0x000fe20000000000 */
[----:B------:R-:W-:-:S02]  /*3570*/  F2FP.F16.F32.PACK_AB R179, R124, R15 ;  /* 0x0000000f7cb3723e */ /* 0x000fc400000000ff */
[----:B------:R-:W-:Y:S02]  /*3580*/  F2FP.F16.F32.PACK_AB R132, R132, R129 ;  /* 0x000000818484723e */ /* 0x000fe400000000ff */
[----:B------:R-:W-:Y:S01]  /*3590*/  F2FP.F16.F32.PACK_AB R133, R11, R130 ;  /* 0x000000820b85723e */ /* 0x000fe200000000ff */
[----:B------:R-:W-:Y:S01]  /*35a0*/  HGMMA.64x96x16.F32 R24, R120, gdesc[UR16].tnspB, R24, gsb0 ;  /* 0x4160001078187df0 */ /* 0x000fe20008000818 */
[----:B------:R-:W-:Y:S01]  /*35b0*/  UMOV UR18, UR12 ;  /* 0x0000000c00127c82 */ /* 0x000fe20008000000 */
[----:B------:R-:W-:Y:S01]  /*35c0*/  UMOV UR19, 0x80000020 ;  /* 0x8000002000137882 */ /* 0x000fe20000000000 */
[----:B------:R-:W-:Y:S01]  /*35d0*/  UIADD3 UR12, UR10, 0x80, URZ ;  /* 0x000000800a0c7890 */ /* 0x000fe2000fffe03f */
[----:B------:R-:W-:Y:S02]  /*35e0*/  F2FP.F16.F32.PACK_AB R134, R9, R10 ;  /* 0x0000000a0986723e */ /* 0x000fe400000000ff */
[----:B------:R-:W-:Y:S02]  /*35f0*/  F2FP.F16.F32.PACK_AB R135, R5, R8 ;  /* 0x000000080587723e */ /* 0x000fe400000000ff */
        /* <DEDUP_REMOVED lines=185> */
[----:B--2---:R-:W-:Y:S05]  /*4190*/  @!P0 BRA `(.L_x_353) ;  /* 0x0000000000048947 */ /* 0x004fea0003800000 */
[----:B------:R-:W-:Y:S01]  /*41a0*/  BPT.TRAP 0x1 ;  /* 0x000000040000795c */ /* 0x000fe20000300000 */
.L_x_353:
        /* <DEDUP_REMOVED lines=48> */
.L_x_354:
        /* <DEDUP_REMOVED lines=16> */
.L_x_344:
[----:B------:R-:W2:Y:S01]  /*45b0*/  S2UR UR7, SR_CTAID.Y ;  /* 0x00000000000779c3 */ /* 0x000ea20000002600 */
[----:B------:R-:W-:Y:S01]  /*45c0*/  ULDC UR6, c[0x0][0x850] ;  /* 0x0002140000067ab9 */ /* 0x000fe20000000800 */
[----:B------:R-:W3:Y:S01]  /*45d0*/  S2R R0, SR_TID.X ;  /* 0x0000000000007919 */ /* 0x000ee20000002100 */
[----:B------:R-:W-:Y:S01]  /*45e0*/  UISETP.NE.AND UP0, UPT, UR6, 0x1, UPT ;  /* 0x000000010600788c */ /* 0x000fe2000bf05270 */
[----:B------:R-:W-:Y:S01]  /*45f0*/  IMAD R23, R16, 0x1800, R23 ;  /* 0x0000180010177824 */ /* 0x000fe200078e0217 */
[----:B------:R-:W-:Y:S01]  /*4600*/  ULDC.64 UR14, c[0x0][0x818] ;  /* 0x00020600000e7ab9 */ /* 0x000fe20000000a00 */
[----:B------:R-:W-:Y:S01]  /*4610*/  ULDC UR12, c[0x0][0x870] ;  /* 0x00021c00000c7ab9 */ /* 0x000fe20000000800 */
[----:B------:R-:W-:Y:S01]  /*4620*/  ULDC.64 UR18, c[0x0][0x840] ;  /* 0x0002100000127ab9 */ /* 0x000fe20000000a00 */
[----:B------:R-:W5:Y:S01]  /*4630*/  S2UR UR17, SR_CTAID.X ;  /* 0x00000000001179c3 */ /* 0x000f620000002500 */
[----:B------:R-:W-:Y:S01]  /*4640*/  ULDC.64 UR20, c[0x0][0x868] ;  /* 0x00021a0000147ab9 */ /* 0x000fe20000000a00 */
[----:B------:R-:W-:-:S06]  /*4650*/  IMAD R23, R23, 0x4, R18 ;  /* 0x0000000417177824 */ /* 0x000fcc00078e0212 */
[----:B------:R-:W-:Y:S08]  /*4660*/  BAR.SYNC.DEFER_BLOCKING 0x1, 0x100 ;  /* 0x0044000000007b1d */ /* 0x000ff00000010000 */
[----:B------:R-:W4:Y:S01]  /*4670*/  S2UR UR24, SR_CTAID.Z ;  /* 0x00000000001879c3 */ /* 0x000f220000002700 */
[----:B------:R-:W-:Y:S01]  /*4680*/  @UP0 ULDC UR4, c[0x0][0x854] ;  /* 0x0002150000040ab9 */ /* 0x000fe20000000800 */
[----:B------:R-:W-:Y:S01]  /*4690*/  @UP0 ULDC UR9, c[0x0][0x858] ;  /* 0x0002160000090ab9 */ /* 0x000fe20000000800 */
[----:B------:R-:W-:Y:S01]  /*46a0*/  ULDC.64 UR22, c[0x0][0x848] ;  /* 0x0002120000167ab9 */ /* 0x000fe20000000a00 */
[----:B------:R-:W-:Y:S01]  /*46b0*/  BSSY B0, `(.L_x_356) ;  /* 0x0000073000007945 */ /* 0x000fe20003800000 */
[----:B--2---:R-:W-:-:S02]  /*46c0*/  UIMAD.WIDE.U32 UR4, UR7, UR4, URZ ;  /* 0x00000004070472a5 */ /* 0x004fc4000f8e003f */
[----:B------:R-:W-:Y:S02]  /*46d0*/  UMOV UR8, UR7 ;  /* 0x0000000700087c82 */ /* 0x000fe40008000000 */
[----:B------:R-:W-:Y:S02]  /*46e0*/  @UP0 USHF.R.U32.HI UR8, URZ, UR9, UR5 ;  /* 0x000000093f080299 */ /* 0x000fe40008011605 */
[----:B-----5:R-:W-:Y:S02]  /*46f0*/  UIMAD UR10, UR17, 0x3000, URZ ;  /* 0x00003000110a78a4 */ /* 0x020fe4000f8e023f */
[----:B------:R-:W-:Y:S01]  /*4700*/  USHF.R.S32.HI UR13, URZ, 0x1f, UR8 ;  /* 0x0000001f3f0d7899 */ /* 0x000fe20008011408 */
[----:B------:R2:W-:Y:S01]  /*4710*/  STS.128 [R23], R24 ;  /* 0x0000001817007388 */ /* 0x0005e20000000c00 */
[----:B------:R-:W-:Y:S01]  /*4720*/  USHF.R.S32.HI UR11, URZ, 0x1f, UR10 ;  /* 0x0000001f3f0b7899 */ /* 0x000fe2000801140a */
[----:B---3--:R-:W-:Y:S01]  /*4730*/  ISETP.NE.AND P1, PT, R0, 0x80, PT ;  /* 0x000000800000780c */ /* 0x008fe20003f25270 */
[----:B------:R-:W-:Y:S01]  /*4740*/  UIMAD UR9, UR13, UR14, URZ ;  /* 0x0000000e0d0972a4 */ /* 0x000fe2000f8e023f */
[----:B------:R2:W-:Y:S01]  /*4750*/  STS.128 [R23+0x800], R28 ;  /* 0x0008001c17007388 */ /* 0x0005e20000000c00 */
[----:B------:R-:W-:-:S02]  /*4760*/  UIMAD UR12, UR17, UR12, URZ ;  /* 0x0000000c110c72a4 */ /* 0x000fc4000f8e023f */
[----:B------:R-:W-:Y:S01]  /*4770*/  UIMAD.WIDE.U32 UR4, UR8, UR14, UR10 ;  /* 0x0000000e080472a5 */ /* 0x000fe2000f8e000a */
[----:B------:R2:W-:Y:S01]  /*4780*/  STS.128 [R23+0x1000], R32 ;  /* 0x0010002017007388 */ /* 0x0005e20000000c00 */
[----:B------:R-:W-:Y:S01]  /*4790*/  UIMAD UR16, UR8, UR15, UR9 ;  /* 0x0000000f081072a4 */ /* 0x000fe2000f8e0209 */
[----:B------:R-:W-:Y:S01]  /*47a0*/  ULDC UR14, c[0x0][0x80c] ;  /* 0x00020300000e7ab9 */ /* 0x000fe20000000800 */
[----:B------:R-:W-:Y:S01]  /*47b0*/  UIMAD.WIDE.U32 UR10, UR8, UR18, UR10 ;  /* 0x00000012080a72a5 */ /* 0x000fe2000f8e000a */
[----:B------:R2:W-:Y:S01]  /*47c0*/  STS.128 [R23+0x1800], R36 ;  /* 0x0018002417007388 */ /* 0x0005e20000000c00 */
[----:B------:R-:W-:Y:S02]  /*47d0*/  UIMAD UR12, UR12, UR14, URZ ;  /* 0x0000000e0c0c72a4 */ /* 0x000fe4000f8e023f */
[----:B----4-:R-:W-:Y:S01]  /*47e0*/  UIMAD UR9, UR24, UR14, URZ ;  /* 0x0000000e180972a4 */ /* 0x010fe2000f8e023f */
[----:B------:R2:W-:Y:S01]  /*47f0*/  STS.128 [R23+0x2000], R4 ;  /* 0x0020000417007388 */ /* 0x0005e20000000c00 */
[----:B------:R-:W-:-:S02]  /*4800*/  USHF.R.S32.HI UR15, URZ, 0x1f, UR12 ;  /* 0x0000001f3f0f7899 */ /* 0x000fc4000801140c */
[----:B------:R-:W-:Y:S01]  /*4810*/  USHF.R.S32.HI UR14, URZ, 0x1f, UR9 ;  /* 0x0000001f3f0e7899 */ /* 0x000fe20008011409 */
[----:B------:R2:W-:Y:S01]  /*4820*/  STS.128 [R23+0x2800], R44 ;  /* 0x0028002c17007388 */ /* 0x0005e20000000c00 */
[----:B------:R-:W-:Y:S02]  /*4830*/  UIADD3 UR12, UP0, UP1, UR12, UR9, UR8 ;  /* 0x000000090c0c7290 */ /* 0x000fe4000f91e008 */
[----:B------:R-:W-:Y:S01]  /*4840*/  UIMAD UR17, UR13, UR18, URZ ;  /* 0x000000120d1172a4 */ /* 0x000fe2000f8e023f */
[----:B------:R2:W-:Y:S01]  /*4850*/  STS.128 [R23+0x3000], R48 ;  /* 0x0030003017007388 */ /* 0x0005e20000000c00 */
[----:B------:R-:W-:Y:S02]  /*4860*/  UIADD3.X UR14, UR15, UR14, UR13, UP0, UP1 ;  /* 0x0000000e0f0e7290 */ /* 0x000fe400087e240d */
[----:B------:R-:W-:Y:S01]  /*4870*/  USHF.L.U32 UR9, UR12, 0x2, URZ ;  /* 0x000000020c097899 */ /* 0x000fe2000800063f */
[----:B------:R2:W-:Y:S01]  /*4880*/  STS.128 [R23+0x3800], R52 ;  /* 0x0038003417007388 */ /* 0x0005e20000000c00 */
[----:B------:R-:W-:-:S02]  /*4890*/  USHF.L.U64.HI UR12, UR12, 0x2, UR14 ;  /* 0x000000020c0c7899 */ /* 0x000fc4000801020e */
[----:B------:R-:W-:Y:S01]  /*48a0*/  UIADD3 UR18, UP0, UR9, UR20, URZ ;  /* 0x0000001409127290 */ /* 0x000fe2000ff1e03f */
[----:B------:R2:W-:Y:S01]  /*48b0*/  STS.128 [R23+0x4000], R56 ;  /* 0x0040003817007388 */ /* 0x0005e20000000c00 */
[----:B------:R-:W-:Y:S02]  /*48c0*/  UIMAD UR17, UR8, UR19, UR17 ;  /* 0x00000013081172a4 */ /* 0x000fe4000f8e0211 */
[----:B------:R-:W-:Y:S01]  /*48d0*/  USHF.R.S32.HI UR13, URZ, 0x1f, UR24 ;  /* 0x0000001f3f0d7899 */ /* 0x000fe20008011418 */
[----:B------:R2:W-:Y:S01]  /*48e0*/  STS.128 [R23+0x4800], R60 ;  /* 0x0048003c17007388 */ /* 0x0005e20000000c00 */
[----:B------:R-:W-:Y:S01]  /*48f0*/  UIADD3.X UR19, UR12, UR21, URZ, UP0, !UPT ;  /* 0x000000150c137290 */ /* 0x000fe200087fe43f */
[----:B------:R-:W-:Y:S01]  /*4900*/  IMAD.U32 R2, RZ, RZ, UR18 ;  /* 0x00000012ff027e24 */ /* 0x000fe2000f8e00ff */
[----:B------:R-:W-:Y:S01]  /*4910*/  UIADD3 UR5, UR5, UR16, URZ ;  /* 0x0000001005057290 */ /* 0x000fe2000fffe03f */
[----:B------:R2:W-:Y:S01]  /*4920*/  STS.128 [R23+0x5000], R64 ;  /* 0x0050004017007388 */ /* 0x0005e20000000c00 */
[----:B------:R-:W-:Y:S01]  /*4930*/  ULDC.64 UR20, c[0x0][0x820] ;  /* 0x0002080000147ab9 */ /* 0x000fe20000000a00 */
[----:B------:R-:W-:Y:S01]  /*4940*/  UIMAD UR15, UR13, UR22, URZ ;  /* 0x000000160d0f72a4 */ /* 0x000fe2000f8e023f */
[----:B------:R-:W-:Y:S01]  /*4950*/  IMAD.U32 R3, RZ, RZ, UR19 ;  /* 0x00000013ff037e24 */ /* 0x000fe2000f8e00ff */
[----:B------:R-:W-:Y:S01]  /*4960*/  UIMAD UR14, UR13, UR20, URZ ;  /* 0x000000140d0e72a4 */ /* 0x000fe2000f8e023f */
[----:B------:R2:W-:Y:S01]  /*4970*/  STS.128 [R23+0x5800], R68 ;  /* 0x0058004417007388 */ /* 0x0005e20000000c00 */
[----:B------:R-:W-:-:S02]  /*4980*/  UIADD3 UR11, UR11, UR17, URZ ;  /* 0x000000110b0b7290 */ /* 0x000fc4000fffe03f */
[----:B------:R-:W-:Y:S02]  /*4990*/  UIMAD UR13, UR24, UR21, UR14 ;  /* 0x00000015180d72a4 */ /* 0x000fe4000f8e020e */
[----:B------:R-:W-:Y:S01]  /*49a0*/  UIMAD.WIDE.U32 UR4, UR24, UR20, UR4 ;  /* 0x00000014180472a5 */ /* 0x000fe2000f8e0004 */
[----:B------:R-:W-:Y:S01]  /*49b0*/  ULDC.64 UR16, c[0x0][0x800] ;  /* 0x0002000000107ab9 */ /* 0x000fe20000000a00 */
[----:B------:R-:W-:Y:S02]  /*49c0*/  UIMAD.WIDE.U32 UR10, UR24, UR22, UR10 ;  /* 0x00000016180a72a5 */ /* 0x000fe4000f8e000a */
[----:B------:R-:W-:Y:S02]  /*49d0*/  UIADD3 UR13, UR5, UR13, URZ ;  /* 0x0000000d050d7290 */ /* 0x000fe4000fffe03f */
[----:B------:R-:W-:Y:S02]  /*49e0*/  ULEA UR16, UP0, UR4, UR16, 0x2 ;  /* 0x0000001004107291 */ /* 0x000fe4000f80103f */
[----:B------:R-:W-:Y:S01]  /*49f0*/  UIMAD UR15, UR24, UR23, UR15 ;  /* 0x00000017180f72a4 */ /* 0x000fe2000f8e020f */
[----:B------:R-:W-:Y:S01]  /*4a00*/  ULDC.64 UR20, c[0x0][0x828] ;  /* 0x00020a0000147ab9 */ /* 0x000fe20000000a00 */
[----:B------:R-:W-:-:S02]  /*4a10*/  ULEA.HI.X UR17, UR4, UR17, UR13, 0x2, UP0 ;  /* 0x0000001104117291 */ /* 0x000fc400080f140d */
[----:B------:R-:W-:Y:S02]  /*4a20*/  UIADD3 UR5, UR11, UR15, URZ ;  /* 0x0000000f0b057290 */ /* 0x000fe4000fffe03f */
[----:B------:R-:W-:Y:S02]  /*4a30*/  ULEA UR20, UP1, UR10, UR20, 0x2 ;  /* 0x000000140a147291 */ /* 0x000fe4000f82103f */
[----:B------:R-:W-:Y:S01]  /*4a40*/  UIADD3 UR4, -UR8, URZ, URZ ;  /* 0x0000003f08047290 */ /* 0x000fe2000fffe13f */
[----:B------:R-:W-:Y:S01]  /*4a50*/  ULDC UR11, c[0x0][0x740] ;  /* 0x0001d000000b7ab9 */ /* 0x000fe20000000800 */
[----:B------:R-:W-:Y:S01]  /*4a60*/  ULEA.HI.X UR5, UR10, UR21, UR5, 0x2, UP1 ;  /* 0x000000150a057291 */ /* 0x000fe200088f1405 */
        /* <DEDUP_REMOVED lines=48> */
[----:B------:R-:W-:Y:S01]  /*4d70*/  UIMAD UR6, UR6, UR4, UR7 ;  /* 0x00000004060672a4 */ /* 0x000fe2000f8e0207 */
[----:B--2---:R-:W-:Y:S11]  /*4d80*/  @P1 BRA `(.L_x_357) ;  /* 0x0000000000141947 */ /* 0x004ff60003800000 */
.L_x_358:
[----:B------:R-:W2:Y:S04]  /*4d90*/  LDG.E.STRONG.GPU R0, desc[UR46][R2.64] ;  /* 0x0000002e02007981 */ /* 0x000ea8000c1ef900 */
[----:B--2---:R-:W-:Y:S01]  /*4da0*/  CCTL.IVALL ;  /* 0x00000000ff00798f */ /* 0x004fe20002000000 */
[----:B------:R-:W-:Y:S05]  /*4db0*/  YIELD ;  /* 0x0000000000007946 */ /* 0x000fea0003800000 */
[----:B------:R-:W-:-:S13]  /*4dc0*/  ISETP.NE.AND P0, PT, R0, UR6, PT ;  /* 0x0000000600007c0c */ /* 0x000fda000bf05270 */
[----:B------:R-:W-:Y:S05]  /*4dd0*/  @P0 BRA `(.L_x_358) ;  /* 0xfffffffc00ec0947 */ /* 0x000fea000383ffff */
.L_x_357:
[----:B------:R-:W-:Y:S05]  /*4de0*/  BSYNC B0 ;  /* 0x0000000000007941 */ /* 0x000fea0003800000 */
.L_x_356:
[----:B------:R-:W-:-:S03]  /*4df0*/  UMOV UR4, 0xffffffff ;  /* 0xffffffff00047882 */ /* 0x000fc60000000000 */
[----:B------:R-:W-:Y:S05]  /*4e00*/  BRA.DIV UR4, `(.L_x_359) ;  /* 0x0000003e04cc7947 */ /* 0x000fea000b800000 */
[----:B------:R-:W-:Y:S01]  /*4e10*/  NOP ;  /* 0x0000000000007918 */ /* 0x000fe20000000000 */
.L_x_441:
[----:B------:R-:W-:Y:S01]  /*4e20*/  @!PT LDS RZ, [RZ] ;  /* 0x00000000fffff984 */ /* 0x000fe20000000800 */
[----:B------:R-:W-:Y:S01]  /*4e30*/  @!PT LDS RZ, [RZ] ;  /* 0x00000000fffff984 */ /* 0x000fe20000000800 */
[----:B------:R-:W-:Y:S01]  /*4e40*/  @!PT LDS RZ, [RZ] ;  /* 0x00000000fffff984 */ /* 0x000fe20000000800 */
[----:B------:R-:W-:Y:S01]  /*4e50*/  @!PT LDS RZ, [RZ] ;  /* 0x00000000fffff984 */ /* 0x000fe20000000800 */
[----:B------:R2:W-:Y:S06]  /*4e60*/  MEMBAR.ALL.CTA ;  /* 0x0000000000007992 */ /* 0x0005ec0000008000 */
[----:B--2---:R-:W2:Y:S01]  /*4e70*/  FENCE.VIEW.ASYNC.S ;  /* 0x00000000000073c6 */ /* 0x004ea20000000000 */
[----:B------:R-:W-:Y:S05]  /*4e80*/  WARPSYNC.ALL ;  /* 0x0000000000007948 */ /* 0x000fea0003800000 */
[----:B------:R-:W-:Y:S01]  /*4e90*/  BSSY B0, `(.L_x_360) ;  /* 0x0000010000007945 */ /* 0x000fe20003800000 */
[----:B--2---:R-:W-:Y:S06]  /*4ea0*/  BAR.SYNC.DEFER_BLOCKING 0x1, 0x100 ;  /* 0x0044000000007b1d */ /* 0x004fec0000010000 */
[----:B------:R-:W-:Y:S05]  /*4eb0*/  @P1 BRA `(.L_x_361) ;  /* 0x0000000000341947 */ /* 0x000fea0003800000 */
[----:B------:R-:W-:Y:S01]  /*4ec0*/  R2UR UR7, R18 ;  /* 0x00000000120772ca */ /* 0x000fe200000e0000 */
[----:B------:R-:W-:Y:S01]  /*4ed0*/  UMOV UR8, 0xc00 ;  /* 0x00000c0000087882 */ /* 0x000fe20000000000 */
[----:B------:R-:W-:Y:S01]  /*4ee0*/  PLOP3.LUT P0, PT, PT, PT, PT, 0x80, 0x0 ;  /* 0x000000000000781c */ /* 0x000fe20003f0f070 */
[----:B------:R-:W-:Y:S01]  /*4ef0*/  UMOV UR10, 0x0 ;  /* 0x00000000000a7882 */ /* 0x000fe20000000000 */
[----:B------:R-:W-:Y:S01]  /*4f00*/  UMOV UR11, 0x14f00000 ;  /* 0x14f00000000b7882 */ /* 0x000fe20000000000 */
[----:B------:R-:W-:-:S10]  /*4f10*/  UMOV UR4, UR20 ;  /* 0x0000001400047c82 */ /* 0x000fd40008000000 */
.L_x_362:
[----:B------:R-:W-:Y:S01]  /*4f20*/  @P0 ELECT P2, URZ, PT ;  /* 0x00000000003f082f */ /* 0x000fe20003840000 */
[----:B------:R2:W-:-:S12]  /*4f30*/  UBLKRED.G.S.ADD.F32.RN [UR4], [UR7], UR8, desc[UR10] ;  /* 0x00000a04070073bb */ /* 0x0005d800080a1408 */
[----:B------:R-:W-:Y:S02]  /*4f40*/  @P2 PLOP3.LUT P0, PT, P2, PT, PT, 0x8, 0x0 ;  /* 0x000000000000281c */ /* 0x000fe4000170e170 */
[----:B------:R-:W-:-:S11]  /*4f50*/  PLOP3.LUT P2, PT, PT, PT, PT, 0x8, 0x0 ;  /* 0x000000000000781c */ /* 0x000fd60003f4e170 */
[----:B--2---:R-:W-:Y:S05]  /*4f60*/  @P0 BRA.U.ANY `(.L_x_362) ;  /* 0xfffffffd00ec0947 */ /* 0x004fea000393ffff */
[----:B------:R0:W-:Y:S01]  /*4f70*/  UTMACMDFLUSH ;  /* 0x00000000000079b7 */ /* 0x0001e20000000000 */
[----:B------:R-:W-:-:S04]  /*4f80*/  DEPBAR.LE SB0, 0x0 ;  /* 0x000080000000791a */ /* 0x000fc80000000000 */
.L_x_361:
[----:B------:R-:W-:Y:S05]  /*4f90*/  BSYNC B0 ;  /* 0x0000000000007941 */ /* 0x000fea0003800000 */
.L_x_360:
        /* <DEDUP_REMOVED lines=12> */
[----:B------:R-:W-:-:S05]  /*5060*/  IMAD.MOV.U32 R5, RZ, RZ, 0x1 ;  /* 0x00000001ff057424 */ /* 0x000fca00078e00ff */
[----:B------:R2:W-:Y:S02]  /*5070*/  REDG.E.ADD.S32.STRONG.GPU desc[UR46][R2.64], R5 ;  /* 0x000000050200798e */ /* 0x0005e4000c10e3ae */
.L_x_364:
[----:B------:R-:W-:Y:S05]  /*5080*/  BSYNC B0 ;  /* 0x0000000000007941 */ /* 0x000fea0003800000 */
.L_x_363:
[----:B------:R-:W-:Y:S06]  /*5090*/  BAR.SYNC.DEFER_BLOCKING 0x1, 0x100 ;  /* 0x0044000000007b1d */ /* 0x000fec0000010000 */
[----:B------:R-:W-:Y:S01]  /*50a0*/  ULDC.64 UR4, c[0x0][0x860] ;  /* 0x0002180000047ab9 */ /* 0x000fe20000000a00 */
[----:B------:R-:W-:Y:S01]  /*50b0*/  BSSY B0, `(.L_x_365) ;  /* 0x0000017000007945 */ /* 0x000fe20003800000 */
[----:B------:R-:W-:-:S04]  /*50c0*/  UIADD3 UR9, UP0, UR9, UR4, URZ ;  /* 0x0000000409097290 */ /* 0x000fc8000ff1e03f */
[----:B------:R-:W-:Y:S02]  /*50d0*/  UIADD3.X UR12, UR12, UR5, URZ, UP0, !UPT ;  /* 0x000000050c0c7290 */ /* 0x000fe400087fe43f */
[----:B--2---:R-:W-:-:S04]  /*50e0*/  IMAD.U32 R2, RZ, RZ, UR9 ;  /* 0x00000009ff027e24 */ /* 0x004fc8000f8e00ff */
[----:B------:R-:W-:Y:S01]  /*50f0*/  IMAD.U32 R3, RZ, RZ, UR12 ;  /* 0x0000000cff037e24 */ /* 0x000fe2000f8e00ff */
        /* <DEDUP_REMOVED lines=12> */
[----:B------:R-:W-:Y:S05]  /*51c0*/  @P1 BRA `(.L_x_366) ;  /* 0x0000000000141947 */ /* 0x000fea0003800000 */
.L_x_367:
[----:B------:R-:W3:Y:S04]  /*51d0*/  LDG.E.STRONG.GPU R0, desc[UR46][R2.64] ;  /* 0x0000002e02007981 */ /* 0x000ee8000c1ef900 */
[----:B---3--:R-:W-:Y:S01]  /*51e0*/  CCTL.IVALL ;  /* 0x00000000ff00798f */ /* 0x008fe20002000000 */
[----:B------:R-:W-:Y:S05]  /*51f0*/  YIELD ;  /* 0x0000000000007946 */ /* 0x000fea0003800000 */
[----:B------:R-:W-:-:S13]  /*5200*/  ISETP.NE.AND P0, PT, R0, UR6, PT ;  /* 0x0000000600007c0c */ /* 0x000fda000bf05270 */
[----:B------:R-:W-:Y:S05]  /*5210*/  @P0 BRA `(.L_x_367) ;  /* 0xfffffffc00ec0947 */ /* 0x000fea000383ffff */
.L_x_366:
[----:B------:R-:W-:Y:S05]  /*5220*/  BSYNC B0 ;  /* 0x0000000000007941 */ /* 0x000fea0003800000 */
.L_x_365:
[----:B------:R-:W-:-:S03]  /*5230*/  UMOV UR4, 0xffffffff ;  /* 0xffffffff00047882 */ /* 0x000fc60000000000 */
[----:B------:R-:W-:Y:S05]  /*5240*/  BRA.DIV UR4, `(.L_x_368) ;  /* 0x0000003a04d87947 */ /* 0x000fea000b800000 */
[----:B------:R-:W-:Y:S01]  /*5250*/  NOP ;  /* 0x0000000000007918 */ /* 0x000fe20000000000 */
.L_x_444:
[----:B------:R-:W-:Y:S01]  /*5260*/  @!PT LDS RZ, [RZ] ;  /* 0x00000000fffff984 */ /* 0x000fe20000000800 */
[----:B------:R-:W-:Y:S01]  /*5270*/  @!PT LDS RZ, [RZ] ;  /* 0x00000000fffff984 */ /* 0x000fe20000000800 */
[----:B------:R-:W-:Y:S01]  /*5280*/  @!PT LDS RZ, [RZ] ;  /* 0x00000000fffff984 */ /* 0x000fe20000000800 */
[----:B------:R-:W-:Y:S01]  /*5290*/  @!PT LDS RZ, [RZ] ;  /* 0x00000000fffff984 */ /* 0x000fe20000000800 */
[----:B------:R3:W-:Y:S06]  /*52a0*/  MEMBAR.ALL.CTA ;  /* 0x0000000000007992 */ /* 0x0007ec0000008000 */
[----:B---3--:R-:W3:Y:S01]  /*52b0*/  FENCE.VIEW.ASYNC.S ;  /* 0x00000000000073c6 */ /* 0x008ee20000000000 */
[----:B------:R-:W-:Y:S05]  /*52c0*/  WARPSYNC.ALL ;  /* 0x0000000000007948 */ /* 0x000fea0003800000 */
[----:B------:R-:W-:Y:S01]  /*52d0*/  BSSY B0, `(.L_x_369) ;  /* 0x0000011000007945 */ /* 0x000fe20003800000 */
        /* <DEDUP_REMOVED lines=9> */
.L_x_371:
[----:B------:R-:W-:Y:S01]  /*5370*/  @P0 ELECT P2, URZ, PT ;  /* 0x00000000003f082f */ /* 0x000fe20003840000 */
[----:B------:R3:W-:-:S12]  /*5380*/  UBLKRED.G.S.ADD.F32.RN [UR4], [UR7], UR8, desc[UR10] ;  /* 0x00000a04070073bb */ /* 0x0007d800080a1408 */
[----:B------:R-:W-:Y:S02]  /*5390*/  @P2 PLOP3.LUT P0, PT, P2, PT, PT, 0x8, 0x0 ;  /* 0x000000000000281c */ /* 0x000fe4000170e170 */
[----:B------:R-:W-:-:S11]  /*53a0*/  PLOP3.LUT P2, PT, PT, PT, PT, 0x8, 0x0 ;  /* 0x000000000000781c */ /* 0x000fd60003f4e170 */
[----:B---3--:R-:W-:Y:S05]  /*53b0*/  @P0 BRA.U.ANY `(.L_x_371) ;  /* 0xfffffffd00ec0947 */ /* 0x008fea000393ffff */
[----:B------:R0:W-:Y:S01]  /*53c0*/  UTMACMDFLUSH ;  /* 0x00000000000079b7 */ /* 0x0001e20000000000 */
[----:B------:R-:W-:-:S04]  /*53d0*/  DEPBAR.LE SB0, 0x0 ;  /* 0x000080000000791a */ /* 0x000fc80000000000 */
.L_x_370:
[----:B------:R-:W-:Y:S05]  /*53e0*/  BSYNC B0 ;  /* 0x0000000000007941 */ /* 0x000fea0003800000 */
.L_x_369:
[----:B------:R-:W-:Y:S01]  /*53f0*/  NOP ;  /* 0x0000000000007918 */ /* 0x000fe20000000000 */
[----:B------:R-:W-:Y:S05]  /*5400*/  @P1 BRA `(.L_x_335) ;  /* 0x0000003400e01947 */ /* 0x000fea0003800000 */
[----:B------:R-:W-:Y:S01]  /*5410*/  IMAD.MOV.U32 R5, RZ, RZ, 0x1 ;  /* 0x00000001ff057424 */ /* 0x000fe200078e00ff */
[----:B------:R-:W-:Y:S01]  /*5420*/  @!PT LDS RZ, [RZ] ;  /* 0x00000000fffff984 */ /* 0x000fe20000000800 */
[----:B------:R-:W-:Y:S01]  /*5430*/  @!PT LDS RZ, [RZ] ;  /* 0x00000000fffff984 */ /* 0x000fe20000000800 */
[----:B------:R-:W-:Y:S01]  /*5440*/  @!PT LDS RZ, [RZ] ;  /* 0x00000000fffff984 */ /* 0x000fe20000000800 */
[----:B------:R-:W-:Y:S01]  /*5450*/  @!PT LDS RZ, [RZ] ;  /* 0x00000000fffff984 */ /* 0x000fe20000000800 */
[----:B------:R3:W-:Y:S06]  /*5460*/  MEMBAR.ALL.CTA ;  /* 0x0000000000007992 */ /* 0x0007ec0000008000 */
[----:B---3--:R-:W-:Y:S06]  /*5470*/  MEMBAR.ALL.GPU ;  /* 0x0000000000007992 */ /* 0x008fec000000a000 */
[----:B------:R-:W-:-:S00]  /*5480*/  ERRBAR ;  /* 0x00000000000079ab */ /* 0x000fc00000000000 */
[----:B------:R-:W-:Y:S06]  /*5490*/  CGAERRBAR ;  /* 0x00000000000075ab */ /* 0x000fec0000000000 */
[----:B012345:R-:W-:Y:S04]  /*54a0*/  CCTL.IVALL ;  /* 0x00000000ff00798f */ /* 0x03ffe80002000000 */
[----:B------:R3:W-:Y:S01]  /*54b0*/  REDG.E.ADD.S32.STRONG.GPU desc[UR46][R2.64], R5 ;  /* 0x000000050200798e */ /* 0x0007e2000c10e3ae */
[----:B------:R-:W-:Y:S05]  /*54c0*/  BRA `(.L_x_335) ;  /* 0x0000003400b07947 */ /* 0x000fea0003800000 */
.L_x_333:
        /* <DEDUP_REMOVED lines=13> */
[----:B------:R-:W-:Y:S01]  /*55a0*/  ULDC UR16, c[0x0][0x280] ;  /* 0x0000a00000107ab9 */ /* 0x000fe20000000800 */
[----:B------:R-:W-:Y:S01]  /*55b0*/  ULDC.64 UR10, c[0x0][0x2d8] ;  /* 0x0000b600000a7ab9 */ /* 0x000fe20000000a00 */
[----:B------:R-:W-:Y:S01]  /*55c0*/  UISETP.GE.AND UP1, UPT, UR16, 0x1, UPT ;  /* 0x000000011000788c */ /* 0x000fe2000bf26270 */
[----:B------:R-:W-:Y:S01]  /*55d0*/  ULDC UR15, c[0x0][0x288] ;  /* 0x0000a200000f7ab9 */ /* 0x000fe20000000800 */
[----:B------:R-:W-:Y:S01]  /*55e0*/  USHF.R.S32.HI UR14, URZ, 0x1f, UR7 ;  /* 0x0000001f3f0e7899 */ /* 0x000fe20008011407 */
[----:B------:R-:W-:-:S03]  /*55f0*/  ULDC.64 UR12, c[0x0][0x2e0] ;  /* 0x0000b800000c7ab9 */ /* 0x000fc60000000a00 */
[----:B------:R-:W-:Y:S02]  /*5600*/  PLOP3.LUT P1, PT, PT, PT, UP1, 0x80, 0x0 ;  /* 0x000000000000781c */ /* 0x000fe40003f2f018 */
[----:B------:R-:W-:Y:S01]  /*5610*/  ELECT P0, URZ, PT ;  /* 0x00000000003f782f */ /* 0x000fe20003800000 */
[----:B-1----:R-:W-:Y:S02]  /*5620*/  USHF.R.S32.HI UR8, URZ, 0x1f, UR9 ;  /* 0x0000001f3f087899 */ /* 0x002fe40008011409 */
[----:B------:R-:W-:Y:S02]  /*5630*/  UIMAD.WIDE.U32 UR4, UR9, UR10, URZ ;  /* 0x0000000a090472a5 */ /* 0x000fe4000f8e003f */
[----:B------:R-:W-:-:S04]  /*5640*/  UIMAD UR6, UR8, UR10, URZ ;  /* 0x0000000a080672a4 */ /* 0x000fc8000f8e023f */
[----:B------:R-:W-:Y:S02]  /*5650*/  UIMAD UR6, UR9, UR11, UR6 ;  /* 0x0000000b090672a4 */ /* 0x000fe4000f8e0206 */
[----:B------:R-:W-:Y:S02]  /*5660*/  UIMAD UR11, UR7, UR15, URZ ;  /* 0x0000000f070b72a4 */ /* 0x000fe4000f8e023f */
[----:B------:R-:W-:Y:S02]  /*5670*/  UIADD3 UR5, UR5, UR6, URZ ;  /* 0x0000000605057290 */ /* 0x000fe4000fffe03f */
[----:B------:R-:W-:Y:S02]  /*5680*/  UIMAD UR6, UR14, UR12, URZ ;  /* 0x0000000c0e0672a4 */ /* 0x000fe4000f8e023f */
[----:B------:R-:W-:Y:S02]  /*5690*/  UIADD3 UR10, UP0, UR11, UR9, URZ ;  /* 0x000000090b0a7290 */ /* 0x000fe4000ff1e03f */
[----:B------:R-:W-:-:S02]  /*56a0*/  UIMAD UR14, UR7, UR13, UR6 ;  /* 0x0000000d070e72a4 */ /* 0x000fc4000f8e0206 */
[----:B------:R-:W-:Y:S02]  /*56b0*/  UIMAD.WIDE.U32 UR6, UR7, UR12, UR4 ;  /* 0x0000000c070672a5 */ /* 0x000fe4000f8e0004 */
[----:B------:R-:W-:Y:S01]  /*56c0*/  ULEA.HI.X.SX32 UR11, UR11, UR8, 0x1, UP0 ;  /* 0x000000080b0b7291 */ /* 0x000fe200080f0e3f */
[----:B------:R-:W-:Y:S11]  /*56d0*/  @!P1 BRA `(.L_x_335) ;  /* 0x00000034002c9947 */ /* 0x000ff60003800000 */
[----:B------:R-:W1:Y:S01]  /*56e0*/  S2R R3, SR_TID.X ;  /* 0x0000000000037919 */ /* 0x000e620000002100 */
[----:B------:R-:W-:Y:S01]  /*56f0*/  UIADD3 UR4, UR16, 0x3f, URZ ;  /* 0x0000003f10047890 */ /* 0x000fe2000fffe03f */
[----:B------:R-:W2:Y:S01]  /*5700*/  S2UR UR27, SR_CTAID.X ;  /* 0x00000000001b79c3 */ /* 0x000ea20000002500 */
[----:B------:R-:W-:Y:S02]  /*5710*/  UISETP.GE.AND UP0, UPT, UR16, 0x41, UPT ;  /* 0x000000411000788c */ /* 0x000fe4000bf06270 */
[----:B------:R-:W-:Y:S02]  /*5720*/  USHF.R.S32.HI UR5, URZ, 0x1f, UR4 ;  /* 0x0000001f3f057899 */ /* 0x000fe40008011404 */
[----:B------:R-:W-:Y:S02]  /*5730*/  UIADD3 UR14, UR7, UR14, URZ ;  /* 0x0000000e070e7290 */ /* 0x000fe4000fffe03f */
[----:B------:R-:W-:Y:S01]  /*5740*/  ULEA.HI UR5, UR5, UR4, URZ, 0x6 ;  /* 0x0000000405057291 */ /* 0x000fe2000f8f303f */
[----:B------:R-:W-:-:S02]  /*5750*/  PLOP3.LUT P1, PT, PT, PT, UP0, 0x80, 0x0 ;  /* 0x000000000000781c */ /* 0x000fc40003f2f008 */
[----:B------:R-:W-:Y:S01]  /*5760*/  ULDC UR4, c[0x0][0x760] ;  /* 0x0001d80000047ab9 */ /* 0x000fe20000000800 */
[----:B------:R-:W-:Y:S02]  /*5770*/  USHF.R.S32.HI UR5, URZ, 0x6, UR5 ;  /* 0x000000063f057899 */ /* 0x000fe40008011405 */
        /* <DEDUP_REMOVED lines=19> */
.L_x_398:
        /* <DEDUP_REMOVED lines=17> */
.L_x_376:
[----:B------:R-:W2:Y:S04]  /*59c0*/  LDG.E.STRONG.GPU R4, desc[UR46][R2.64] ;  /* 0x0000002e02047981 */ /* 0x000ea8000c1ef900 */
[----:B--2---:R-:W-:Y:S01]  /*59d0*/  CCTL.IVALL ;  /* 0x00000000ff00798f */ /* 0x004fe20002000000 */
[----:B------:R-:W-:Y:S05]  /*59e0*/  YIELD ;  /* 0x0000000000007946 */ /* 0x000fea0003800000 */
[----:B------:R-:W-:-:S13]  /*59f0*/  ISETP.NE.AND P3, PT, R4, UR27, PT ;  /* 0x0000001b04007c0c */ /* 0x000fda000bf65270 */
[----:B------:R-:W-:Y:S05]  /*5a00*/  @P3 BRA `(.L_x_376) ;  /* 0xfffffffc00ec3947 */ /* 0x000fea000383ffff */
.L_x_375:
[----:B------:R-:W-:Y:S05]  /*5a10*/  BSYNC B0 ;  /* 0x0000000000007941 */ /* 0x000fea0003800000 */
.L_x_374:
[----:B------:R-:W-:-:S03]  /*5a20*/  UMOV UR16, 0xffffffff ;  /* 0xffffffff00107882 */ /* 0x000fc60000000000 */
[----:B------:R-:W-:Y:S05]  /*5a30*/  BRA.DIV UR16, `(.L_x_377) ;  /* 0x0000003210f87947 */ /* 0x000fea000b800000 */
[----:B------:R-:W-:Y:S01]  /*5a40*/  NOP ;  /* 0x0000000000007918 */ /* 0x000fe20000000000 */
.L_x_447:
        /* <DEDUP_REMOVED lines=19> */
.L_x_379:
[----:B------:R-:W-:Y:S05]  /*5b80*/  BSYNC B0 ;  /* 0x0000000000007941 */ /* 0x000fea0003800000 */
.L_x_378:
        /* <DEDUP_REMOVED lines=13> */
.L_x_381:
[----:B------:R-:W-:Y:S05]  /*5c60*/  BSYNC B0 ;  /* 0x0000000000007941 */ /* 0x000fea0003800000 */
.L_x_380:
[----:B------:R-:W-:Y:S06]  /*5c70*/  BAR.ARV 0xa, 0xa0 ;  /* 0x0282800000007b1d */ /* 0x000fec0000002000 */
[----:B------:R-:W-:Y:S04]  /*5c80*/  BSSY B0, `(.L_x_382) ;  /* 0x0000003000007945 */ /* 0x000fe80003800000 */
[----:B------:R-:W-:Y:S05]  /*5c90*/  @!P0 BRA `(.L_x_383) ;  /* 0x0000000000048947 */ /* 0x000fea0003800000 */
[----:B------:R-:W-:-:S04]  /*5ca0*/  DEPBAR.LE SB0, 0x0 ;  /* 0x000080000000791a */ /* 0x000fc80000000000 */
.L_x_383:
[----:B------:R-:W-:Y:S05]  /*5cb0*/  BSYNC B0 ;  /* 0x0000000000007941 */ /* 0x000fea0003800000 */
.L_x_382:
        /* <DEDUP_REMOVED lines=19> */
.L_x_385:
[----:B------:R-:W-:Y:S05]  /*5df0*/  BSYNC B0 ;  /* 0x0000000000007941 */ /* 0x000fea0003800000 */
.L_x_384:
[----:B------:R-:W-:Y:S01]  /*5e00*/  UIADD3 UR19, UR15, UR19, URZ ;  /* 0x000000130f137290 */ /* 0x000fe2000fffe03f */
[----:B------:R-:W-:Y:S03]  /*5e10*/  BSSY B0, `(.L_x_386) ;  /* 0x000000d000007945 */ /* 0x000fe60003800000 */
[----:B------:R-:W-:-:S04]  /*5e20*/  UIADD3 UR16, UP0, UR19, UR10, URZ ;  /* 0x0000000a13107290 */ /* 0x000fc8000ff1e03f */
[----:B------:R-:W-:Y:S02]  /*5e30*/  ULEA.HI.X.SX32 UR19, UR19, UR11, 0x1, UP0 ;  /* 0x0000000b13137291 */ /* 0x000fe400080f0e3f */
[----:B------:R-:W-:-:S04]  /*5e40*/  ULEA UR8, UP0, UR16, UR8, 0x2 ;  /* 0x0000000810087291 */ /* 0x000fc8000f80103f */
[----:B------:R-:W-:Y:S02]  /*5e50*/  ULEA.HI.X UR19, UR16, UR9, UR19, 0x2, UP0 ;  /* 0x0000000910137291 */ /* 0x000fe400080f1413 */
[----:B-1----:R-:W-:-:S04]  /*5e60*/  IMAD.U32 R2, RZ, RZ, UR8 ;  /* 0x00000008ff027e24 */ /* 0x002fc8000f8e00ff */
[----:B------:R-:W-:Y:S01]  /*5e70*/  IMAD.U32 R3, RZ, RZ, UR19 ;  /* 0x00000013ff037e24 */ /* 0x000fe2000f8e00ff */
[----:B------:R-:W-:Y:S06]  /*5e80*/  @P1 BRA `(.L_x_387) ;  /* 0x0000000000141947 */ /* 0x000fec0003800000 */
.L_x_388:
[----:B------:R-:W2:Y:S04]  /*5e90*/  LDG.E.STRONG.GPU R4, desc[UR46][R2.64] ;  /* 0x0000002e02047981 */ /* 0x000ea8000c1ef900 */
[----:B--2---:R-:W-:Y:S01]  /*5ea0*/  CCTL.IVALL ;  /* 0x00000000ff00798f */ /* 0x004fe20002000000 */
[----:B------:R-:W-:Y:S05]  /*5eb0*/  YIELD ;  /* 0x0000000000007946 */ /* 0x000fea0003800000 */
[----:B------:R-:W-:-:S13]  /*5ec0*/  ISETP.NE.AND P3, PT, R4, UR27, PT ;  /* 0x0000001b04007c0c */ /* 0x000fda000bf65270 */
[----:B------:R-:W-:Y:S05]  /*5ed0*/  @P3 BRA `(.L_x_388) ;  /* 0xfffffffc00ec3947 */ /* 0x000fea000383ffff */
.L_x_387:
[----:B------:R-:W-:Y:S05]  /*5ee0*/  BSYNC B0 ;  /* 0x0000000000007941 */ /* 0x000fea0003800000 */
.L_x_386:
[----:B------:R-:W-:-:S03]  /*5ef0*/  UMOV UR8, 0xffffffff ;  /* 0xffffffff00087882 */ /* 0x000fc60000000000 */
[----:B------:R-:W-:Y:S05]  /*5f00*/  BRA.DIV UR8, `(.L_x_389) ;  /* 0x0000002e08e07947 */ /* 0x000fea000b800000 */
[----:B------:R-:W-:Y:S01]  /*5f10*/  NOP ;  /* 0x0000000000007918 */ /* 0x000fe20000000000 */
.L_x_450:
        /* <DEDUP_REMOVED lines=13> */
.L_x_391:
[----:B------:R-:W-:Y:S05]  /*5ff0*/  BSYNC B0 ;  /* 0x0000000000007941 */ /* 0x000fea0003800000 */
.L_x_390:
        /* <DEDUP_REMOVED lines=13> */
.L_x_393:
[----:B------:R-:W-:Y:S05]  /*60d0*/  BSYNC B0 ;  /* 0x0000000000007941 */ /* 0x000fea0003800000 */
.L_x_392:
[----:B------:R-:W-:Y:S06]  /*60e0*/  BAR.ARV 0xa, 0xa0 ;  /* 0x0282800000007b1d */ /* 0x000fec0000002000 */
[----:B------:R-:W-:Y:S04]  /*60f0*/  BSSY B0, `(.L_x_394) ;  /* 0x0000003000007945 */ /* 0x000fe80003800000 */
[----:B------:R-:W-:Y:S05]  /*6100*/  @!P0 BRA `(.L_x_395) ;  /* 0x0000000000048947 */ /* 0x000fea0003800000 */
[----:B------:R-:W-:-:S04]  /*6110*/  DEPBAR.LE SB0, 0x0 ;  /* 0x000080000000791a */ /* 0x000fc80000000000 */
.L_x_395:
[----:B------:R-:W-:Y:S05]  /*6120*/  BSYNC B0 ;  /* 0x0000000000007941 */ /* 0x000fea0003800000 */
.L_x_394:
        /* <DEDUP_REMOVED lines=19> */
.L_x_397:
[----:B------:R-:W-:Y:S05]  /*6260*/  BSYNC B0 ;  /* 0x0000000000007941 */ /* 0x000fea0003800000 */
.L_x_396:
[----:B------:R-:W-:Y:S02]  /*6270*/  UIADD3 UR4, UR4, 0x2, URZ ;  /* 0x0000000204047890 */ /* 0x000fe4000fffe03f */
[----:B------:R-:W-:Y:S01]  /*6280*/  UIADD3 UR5, UR5, 0x1, URZ ;  /* 0x0000000105057890 */ /* 0x000fe2000fffe03f */
[----:B------:R-:W-:Y:S11]  /*6290*/  @P2 BRA `(.L_x_398) ;  /* 0xfffffff400842947 */ /* 0x000ff6000383ffff */
.L_x_373:
[----:B------:R-:W-:-:S13]  /*62a0*/  ISETP.NE.AND P1, PT, RZ, UR33, PT ;  /* 0x00000021ff007c0c */ /* 0x000fda000bf25270 */
[----:B------:R-:W-:Y:S05]  /*62b0*/  @!P1 BRA `(.L_x_335) ;  /* 0x0000002800349947 */ /* 0x000fea0003800000 */
        /* <DEDUP_REMOVED lines=11> */
.L_x_401:
[----:B------:R-:W2:Y:S04]  /*6370*/  LDG.E.STRONG.GPU R0, desc[UR46][R2.64] ;  /* 0x0000002e02007981 */ /* 0x000ea8000c1ef900 */
[----:B--2---:R-:W-:Y:S01]  /*6380*/  CCTL.IVALL ;  /* 0x00000000ff00798f */ /* 0x004fe20002000000 */
[----:B------:R-:W-:Y:S05]  /*6390*/  YIELD ;  /* 0x0000000000007946 */ /* 0x000fea0003800000 */
[----:B------:R-:W-:-:S13]  /*63a0*/  ISETP.NE.AND P2, PT, R0, UR27, PT ;  /* 0x0000001b00007c0c */ /* 0x000fda000bf45270 */
[----:B------:R-:W-:Y:S05]  /*63b0*/  @P2 BRA `(.L_x_401) ;  /* 0xfffffffc00ec2947 */ /* 0x000fea000383ffff */
.L_x_400:
[----:B------:R-:W-:Y:S05]  /*63c0*/  BSYNC B0 ;  /* 0x0000000000007941 */ /* 0x000fea0003800000 */
.L_x_399:
[----:B------:R-:W-:-:S03]  /*63d0*/  UMOV UR5, 0xffffffff ;  /* 0xffffffff00057882 */ /* 0x000fc60000000000 */
[----:B------:R-:W-:Y:S05]  /*63e0*/  BRA.DIV UR5, `(.L_x_402) ;  /* 0x0000002a05c47947 */ /* 0x000fea000b800000 */
[----:B------:R-:W-:Y:S01]  /*63f0*/  NOP ;  /* 0x0000000000007918 */ /* 0x000fe20000000000 */
.L_x_453:
        /* <DEDUP_REMOVED lines=22> */
.L_x_404:
[----:B------:R-:W-:Y:S05]  /*6560*/  BSYNC B0 ;  /* 0x0000000000007941 */ /* 0x000fea0003800000 */
.L_x_403:
        /* <DEDUP_REMOVED lines=20> */
.L_x_406:
[----:B------:R-:W-:Y:S05]  /*66b0*/  BSYNC B0 ;  /* 0x0000000000007941 */ /* 0x000fea0003800000 */
.L_x_405:
[----:B------:R-:W-:Y:S06]  /*66c0*/  BAR.ARV 0xa, 0xa0 ;  /* 0x0282800000007b1d */ /* 0x000fec0000002000 */
[----:B------:R-:W-:Y:S04]  /*66d0*/  BSSY B0, `(.L_x_407) ;  /* 0x0000003000007945 */ /* 0x000fe80003800000 */
[----:B------:R-:W-:Y:S05]  /*66e0*/  @!P0 BRA `(.L_x_408) ;  /* 0x0000000000048947 */ /* 0x000fea0003800000 */
[----:B------:R-:W-:-:S04]  /*66f0*/  DEPBAR.LE SB0, 0x0 ;  /* 0x000080000000791a */ /* 0x000fc80000000000 */
.L_x_408:
[----:B------:R-:W-:Y:S05]  /*6700*/  BSYNC B0 ;  /* 0x0000000000007941 */ /* 0x000fea0003800000 */
.L_x_407:
[----:B------:R-:W-:Y:S06]  /*6710*/  BAR.ARV 0xb, 0xa0 ;  /* 0x02c2800000007b1d */ /* 0x000fec0000002000 */
[----:B------:R-:W-:Y:S01]  /*6720*/  NOP ;  /* 0x0000000000007918 */ /* 0x000fe20000000000 */
        /* <DEDUP_REMOVED lines=15> */
[----:B--2---:R4:W-:Y:S01]  /*6820*/  @P0 REDG.E.ADD.S32.STRONG.GPU desc[UR46][R2.64], R5 ;  /* 0x000000050200098e */ /* 0x0049e2000c10e3ae */
[----:B------:R-:W-:Y:S05]  /*6830*/  BRA `(.L_x_335) ;  /* 0x0000002000d47947 */ /* 0x000fea0003800000 */
.L_x_372:
        /* <DEDUP_REMOVED lines=48> */
.L_x_454:
        /* <DEDUP_REMOVED lines=14> */
.L_x_412:
        /* <DEDUP_REMOVED lines=23> */
[----:B------:R-:W-:Y:S01]  /*6d90*/  MOV R14, UR47 ;  /* 0x0000002f000e7c02 */ /* 0x000fe20008000f00 */
[----:B--2---:R-:W-:Y:S01]  /*6da0*/  IMAD.MOV.U32 R10, RZ, RZ, R6 ;  /* 0x000000ffff0a7224 */ /* 0x004fe200078e0006 */
[----:B------:R-:W-:Y:S01]  /*6db0*/  UIADD3 UR44, UR8, 0x1e000, URZ ;  /* 0x0001e000082c7890 */ /* 0x000fe2000fffe03f */
[----:B------:R-:W-:Y:S01]  /*6dc0*/  IMAD.MOV.U32 R11, RZ, RZ, R7 ;  /* 0x000000ffff0b7224 */ /* 0x000fe200078e0007 */
[----:B------:R-:W-:Y:S01]  /*6dd0*/  UMOV UR33, UR25 ;  /* 0x0000001900217c82 */ /* 0x000fe20008000000 */
[----:B------:R-:W-:Y:S01]  /*6de0*/  UMOV UR17, UR25 ;  /* 0x0000001900117c82 */ /* 0x000fe20008000000 */
[----:B------:R-:W-:Y:S01]  /*6df0*/  IADD3 R2, P1, R10, 0x2f0, RZ ;  /* 0x000002f00a027810 */ /* 0x000fe20007f3e0ff */
[----:B------:R-:W-:Y:S01]  /*6e00*/  UIADD3 UR9, UR8, 0x26800, URZ ;  /* 0x0002680008097890 */ /* 0x000fe2000fffe03f */
[----:B------:R-:W-:Y:S01]  /*6e10*/  MOV R15, UR46 ;  /* 0x0000002e000f7c02 */ /* 0x000fe20008000f00 */
[----:B------:R-:W-:Y:S01]  /*6e20*/  UMOV UR45, UR25 ;  /* 0x00000019002d7c82 */ /* 0x000fe20008000000 */
        /* <DEDUP_REMOVED lines=11> */
[----:B------:R-:W-:Y:S01]  /*6ee0*/  R2UR UR47, R14 ;  /* 0x000000000e2f72ca */ /* 0x000fe200000e0000 */
[----:B------:R-:W-:Y:S01]  /*6ef0*/  UIADD3 UR48, UR8, 0x4000, URZ ;  /* 0x0000400008307890 */ /* 0x000fe2000fffe03f */
[----:B------:R-:W-:Y:S01]  /*6f00*/  R2UR UR31, R2 ;  /* 0x00000000021f72ca */ /* 0x000fe200000e0000 */
[--C-:B------:R-:W-:Y:S01]  /*6f10*/  IMAD.X R2, RZ, RZ, R11.reuse, P2 ;  /* 0x000000ffff027224 */ /* 0x100fe200010e060b */
[----:B------:R-:W-:Y:S01]  /*6f20*/  UMOV UR58, 0x30 ;  /* 0x00000030003a7882 */ /* 0x000fe20000000000 */
[----:B------:R-:W-:Y:S01]  /*6f30*/  UMOV UR60, UR12 ;  /* 0x0000000c003c7c82 */ /* 0x000fe20008000000 */
[----:B------:R-:W-:Y:S01]  /*6f40*/  UMOV UR59, UR11 ;  /* 0x0000000b003b7c82 */ /* 0x000fe20008000000 */
[----:B------:R-:W-:Y:S01]  /*6f50*/  UMOV UR57, UR9 ;  /* 0x0000000900397c82 */ /* 0x000fe20008000000 */
[----:B------:R-:W-:Y:S01]  /*6f60*/  R2UR UR23, R2 ;  /* 0x00000000021772ca */ /* 0x000fe200000e0000 */
[----:B------:R-:W-:Y:S01]  /*6f70*/  UMOV UR50, 0x40 ;  /* 0x0000004000327882 */ /* 0x000fe20000000000 */
[----:B------:R-:W-:Y:S01]  /*6f80*/  IADD3 R2, P1, R10, 0xf0, RZ ;  /* 0x000000f00a027810 */ /* 0x000fe20007f3e0ff */
[----:B------:R-:W-:Y:S01]  /*6f90*/  UMOV UR52, UR12 ;  /* 0x0000000c00347c82 */ /* 0x000fe20008000000 */
[----:B------:R-:W-:Y:S01]  /*6fa0*/  UMOV UR51, UR11 ;  /* 0x0000000b00337c82 */ /* 0x000fe20008000000 */
[----:B------:R-:W-:Y:S01]  /*6fb0*/  UMOV UR49, UR9 ;  /* 0x0000000900317c82 */ /* 0x000fe20008000000 */
[----:B------:R-:W-:Y:S01]  /*6fc0*/  R2UR UR40, R2 ;  /* 0x00000000022872ca */ /* 0x000fe200000e0000 */
[----:B-1----:R-:W-:Y:S01]  /*6fd0*/  IMAD.X R3, RZ, RZ, R11, P1 ;  /* 0x000000ffff037224 */ /* 0x002fe200008e060b */
[----:B------:R-:W-:-:S04]  /*6fe0*/  R2UR UR46, R15 ;  /* 0x000000000f2e72ca */ /* 0x000fc800000e0000 */
        /* <DEDUP_REMOVED lines=21> */
[----:B------:R-:W-:Y:S01]  /*7140*/  MOV R16, UR45 ;  /* 0x0000002d00107c02 */ /* 0x000fe20008000f00 */
        /* <DEDUP_REMOVED lines=8> */
[----:B------:R-:W-:Y:S01]  /*71d0*/  MOV R17, UR44 ;  /* 0x0000002c00117c02 */ /* 0x000fe20008000f00 */
[----:B------:R-:W-:Y:S01]  /*71e0*/  UMOV UR42, 0x50 ;  /* 0x00000050002a7882 */ /* 0x000fe20000000000 */
[----:B------:R-:W-:Y:S01]  /*71f0*/  UMOV UR43, UR11 ;  /* 0x0000000b002b7c82 */ /* 0x000fe20008000000 */
[----:B------:R-:W-:Y:S01]  /*7200*/  MOV R18, UR42 ;  /* 0x0000002a00127c02 */ /* 0x000fe20008000f00 */
[----:B------:R-:W-:Y:S01]  /*7210*/  UMOV UR42, 0x20 ;  /* 0x00000020002a7882 */ /* 0x000fe20000000000 */
[----:B------:R-:W-:Y:S01]  /*7220*/  UMOV UR41, UR9 ;  /* 0x0000000900297c82 */ /* 0x000fe20008000000 */
[----:B------:R2:W-:Y:S01]  /*7230*/  UTMALDG.4D [UR16], [UR30], desc[UR54] ;  /* 0x000036101e0075b4 */ /* 0x0005e20008019000 */
[----:B------:R-:W-:Y:S01]  /*7240*/  IMAD.MOV.U32 R5, RZ, RZ, RZ ;  /* 0x000000ffff057224 */ /* 0x000fe200078e00ff */
[----:B------:R3:W-:Y:S01]  /*7250*/  UTMALDG.4D [UR40], [UR30], desc[UR54] ;  /* 0x000036281e0075b4 */ /* 0x0007e20008019000 */
[----:B------:R4:W-:Y:S01]  /*7260*/  UTMALDG.4D [UR56], [UR30], desc[UR54] ;  /* 0x000036381e0075b4 */ /* 0x0009e20008019000 */
[----:B-1----:R-:W-:Y:S01]  /*7270*/  UMOV UR10, 0x40 ;  /* 0x00000040000a7882 */ /* 0x002fe20000000000 */
[----:B------:R4:W-:Y:S01]  /*7280*/  UTMALDG.4D [UR48], [UR30], desc[UR54] ;  /* 0x000036301e0075b4 */ /* 0x0009e20008019000 */
        /* <DEDUP_REMOVED lines=15> */
[----:B------:R4:W-:Y:S10]  /*7380*/  UTMALDG.4D [UR8], [UR22], desc[UR54] ;  /* 0x00003608160075b4 */ /* 0x0009f40008019000 */
        /* <DEDUP_REMOVED lines=17> */
.L_x_423:
[----:B------:R-:W-:-:S04]  /*74a0*/  SHF.L.U32 R20, R9, 0x1f, RZ ;  /* 0x0000001f09147819 */ /* 0x000fc800000006ff */
[----:B-1----:R-:W1:Y:S02]  /*74b0*/  SYNCS.PHASECHK.TRANS64.TRYWAIT P1, [R0+URZ+0x26840], R20 ;  /* 0x02684014000075a7 */ /* 0x002e64000802017f */
[----:B-123--:R-:W-:Y:S05]  /*74c0*/  @!P1 BRA `(.L_x_415) ;  /* 0x0000001800bc9947 */ /* 0x00efea0003800000 */
.L_x_455:
[----:B------:R-:W-:Y:S05]  /*74d0*/  @P0 BRA `(.L_x_416) ;  /* 0x0000000000140947 */ /* 0x000fea0003800000 */
[----:B------:R-:W-:Y:S01]  /*74e0*/  ISETP.NE.AND P1, PT, R13, RZ, PT ;  /* 0x000000ff0d00720c */ /* 0x000fe20003f25270 */
[----:B------:R-:W-:-:S04]  /*74f0*/  IMAD.MOV.U32 R3, RZ, RZ, 0x3100 ;  /* 0x00003100ff037424 */ /* 0x000fc800078e00ff */
[----:B------:R2:W-:Y:S08]  /*7500*/  SYNCS.ARRIVE.TRANS64 RZ, [R0+URZ+0x26830], R3 ;  /* 0x0268300300ff79a7 */ /* 0x0005f0000800003f */
[----:B------:R-:W-:Y:S05]  /*7510*/  @!P1 BRA `(.L_x_416) ;  /* 0x0000000000049947 */ /* 0x000fea0003800000 */
[----:B------:R-:W-:Y:S01]  /*7520*/  BPT.TRAP 0x1 ;  /* 0x000000040000795c */ /* 0x000fe20000300000 */
.L_x_416:
        /* <DEDUP_REMOVED lines=42> */
.L_x_456:
[----:B------:R-:W-:Y:S05]  /*77d0*/  @P0 BRA `(.L_x_418) ;  /* 0x0000000000140947 */ /* 0x000fea0003800000 */
[----:B------:R-:W-:Y:S01]  /*77e0*/  ISETP.NE.AND P1, PT, R13, RZ, PT ;  /* 0x000000ff0d00720c */ /* 0x000fe20003f25270 */
[----:B------:R-:W-:-:S04]  /*77f0*/  IMAD.MOV.U32 R3, RZ, RZ, 0x3100 ;  /* 0x00003100ff037424 */ /* 0x000fc800078e00ff */
[----:B------:R3:W-:Y:S08]  /*7800*/  SYNCS.ARRIVE.TRANS64 RZ, [R0+URZ+0x26818], R3 ;  /* 0x0268180300ff79a7 */ /* 0x0007f0000800003f */
[----:B------:R-:W-:Y:S05]  /*7810*/  @!P1 BRA `(.L_x_418) ;  /* 0x0000000000049947 */ /* 0x000fea0003800000 */
[----:B------:R-:W-:Y:S01]  /*7820*/  BPT.TRAP 0x1 ;  /* 0x000000040000795c */ /* 0x000fe20000300000 */
.L_x_418:
        /* <DEDUP_REMOVED lines=34> */
.L_x_457:
[----:B-123--:R-:W-:Y:S01]  /*7a50*/  SHF.R.S32.HI R20, RZ, 0x1f, R19 ;  /* 0x0000001fff147819 */ /* 0x00efe20000011413 */
[----:B------:R-:W-:Y:S06]  /*7a60*/  @P0 BRA `(.L_x_420) ;  /* 0x0000000000140947 */ /* 0x000fec0003800000 */
[----:B------:R-:W-:Y:S01]  /*7a70*/  ISETP.NE.AND P1, PT, R13, RZ, PT ;  /* 0x000000ff0d00720c */ /* 0x000fe20003f25270 */
[----:B------:R-:W-:-:S04]  /*7a80*/  IMAD.MOV.U32 R21, RZ, RZ, 0x3100 ;  /* 0x00003100ff157424 */ /* 0x000fc800078e00ff */
[----:B------:R1:W-:Y:S08]  /*7a90*/  SYNCS.ARRIVE.TRANS64 RZ, [R0+URZ+0x26838], R21 ;  /* 0x0268381500ff79a7 */ /* 0x0003f0000800003f */
[----:B------:R-:W-:Y:S05]  /*7aa0*/  @!P1 BRA `(.L_x_420) ;  /* 0x0000000000049947 */ /* 0x000fea0003800000 */
[----:B------:R-:W-:Y:S01]  /*7ab0*/  BPT.TRAP 0x1 ;  /* 0x000000040000795c */ /* 0x000fe20000300000 */
.L_x_420:
        /* <DEDUP_REMOVED lines=38> */
.L_x_459:
[----:B------:R-:W-:Y:S05]  /*7d20*/  @P0 BRA `(.L_x_422) ;  /* 0x0000000000140947 */ /* 0x000fea0003800000 */
[----:B------:R-:W-:Y:S01]  /*7d30*/  ISETP.NE.AND P1, PT, R13, RZ, PT ;  /* 0x000000ff0d00720c */ /* 0x000fe20003f25270 */
[----:B--2---:R-:W-:-:S04]  /*7d40*/  IMAD.MOV.U32 R5, RZ, RZ, 0x3100 ;  /* 0x00003100ff057424 */ /* 0x004fc800078e00ff */
[----:B------:R3:W-:Y:S08]  /*7d50*/  SYNCS.ARRIVE.TRANS64 RZ, [R0+URZ+0x26810], R5 ;  /* 0x0268100500ff79a7 */ /* 0x0007f0000800003f */
[----:B------:R-:W-:Y:S05]  /*7d60*/  @!P1 BRA `(.L_x_422) ;  /* 0x0000000000049947 */ /* 0x000fea0003800000 */
[----:B------:R-:W-:Y:S01]  /*7d70*/  BPT.TRAP 0x1 ;  /* 0x000000040000795c */ /* 0x000fe20000300000 */
.L_x_422:
        /* <DEDUP_REMOVED lines=36> */
.L_x_414:
[----:B------:R-:W-:-:S13]  /*7fc0*/  ISETP.NE.AND P1, PT, R17, RZ, PT ;  /* 0x000000ff1100720c */ /* 0x000fda0003f25270 */
[----:B------:R-:W-:Y:S05]  /*7fd0*/  @!P1 BRA `(.L_x_413) ;  /* 0x0000000400609947 */ /* 0x000fea0003800000 */
[----:B------:R-:W-:-:S04]  /*7fe0*/  SHF.L.U32 R7, R9, 0x1f, RZ ;  /* 0x0000001f09077819 */ /* 0x000fc800000006ff */
[----:B------:R-:W2:Y:S02]  /*7ff0*/  SYNCS.PHASECHK.TRANS64.TRYWAIT P1, [R0+URZ+0x26840], R7 ;  /* 0x02684007000075a7 */ /* 0x000ea4000802017f */
[----:B--2---:R-:W-:Y:S05]  /*8000*/  @!P1 BRA `(.L_x_424) ;  /* 0x0000001000409947 */ /* 0x004fea0003800000 */
.L_x_460:
[----:B------:R-:W-:Y:S05]  /*8010*/  @P0 BRA `(.L_x_425) ;  /* 0x0000000000140947 */ /* 0x000fea0003800000 */
[----:B------:R-:W-:Y:S01]  /*8020*/  ISETP.NE.AND P1, PT, R13, RZ, PT ;  /* 0x000000ff0d00720c */ /* 0x000fe20003f25270 */
[----:B------:R-:W-:-:S04]  /*8030*/  IMAD.MOV.U32 R5, RZ, RZ, 0x3100 ;  /* 0x00003100ff057424 */ /* 0x000fc800078e00ff */
[----:B------:R3:W-:Y:S08]  /*8040*/  SYNCS.ARRIVE.TRANS64 RZ, [R0+URZ+0x26830], R5 ;  /* 0x0268300500ff79a7 */ /* 0x0007f0000800003f */
[----:B------:R-:W-:Y:S05]  /*8050*/  @!P1 BRA `(.L_x_425) ;  /* 0x0000000000049947 */ /* 0x000fea0003800000 */
[----:B------:R-:W-:Y:S01]  /*8060*/  BPT.TRAP 0x1 ;  /* 0x000000040000795c */ /* 0x000fe20000300000 */
.L_x_425:
        /* <DEDUP_REMOVED lines=40> */
.L_x_461:
[----:B------:R-:W-:Y:S05]  /*82f0*/  @P0 BRA `(.L_x_427) ;  /* 0x0000000000140947 */ /* 0x000fea0003800000 */
[----:B------:R-:W-:Y:S01]  /*8300*/  ISETP.NE.AND P0, PT, R13, RZ, PT ;  /* 0x000000ff0d00720c */ /* 0x000fe20003f05270 */
[----:B------:R-:W-:-:S04]  /*8310*/  IMAD.MOV.U32 R5, RZ, RZ, 0x3100 ;  /* 0x00003100ff057424 */ /* 0x000fc800078e00ff */
[----:B------:R4:W-:Y:S08]  /*8320*/  SYNCS.ARRIVE.TRANS64 RZ, [R0+URZ+0x26818], R5 ;  /* 0x0268180500ff79a7 */ /* 0x0009f0000800003f */
[----:B------:R-:W-:Y:S05]  /*8330*/  @!P0 BRA `(.L_x_427) ;  /* 0x0000000000048947 */ /* 0x000fea0003800000 */
[----:B------:R-:W-:Y:S01]  /*8340*/  BPT.TRAP 0x1 ;  /* 0x000000040000795c */ /* 0x000fe20000300000 */
.L_x_427:
        /* <DEDUP_REMOVED lines=33> */
.L_x_413:
[----:B------:R-:W4:Y:S01]  /*8560*/  S2R R2, SR_TID.X ;  /* 0x0000000000027919 */ /* 0x000f220000002100 */
[----:B------:R-:W-:Y:S01]  /*8570*/  IMAD R3, R12, 0x8, R0 ;  /* 0x000000080c037824 */ /* 0x000fe200078e0200 */
[----:B----4-:R-:W-:Y:S02]  /*8580*/  LOP3.LUT R4, R2, 0x7f, RZ, 0xc0, !PT ;  /* 0x0000007f02047812 */ /* 0x010fe400078ec0ff */
[----:B------:R-:W-:Y:S02]  /*8590*/  SHF.L.U32 R2, R9, 0x1f, RZ ;  /* 0x0000001f09027819 */ /* 0x000fe400000006ff */
[----:B------:R-:W-:Y:S02]  /*85a0*/  ISETP.NE.AND P1, PT, R4, RZ, PT ;  /* 0x000000ff0400720c */ /* 0x000fe40003f25270 */
[----:B------:R-:W4:Y:S02]  /*85b0*/  SYNCS.PHASECHK.TRANS64.TRYWAIT P0, [R3+URZ+0x26840], R2 ;  /* 0x02684002030075a7 */ /* 0x000f24000800017f */
[----:B----4-:R-:W-:Y:S09]  /*85c0*/  @!P0 BRA `(.L_x_428) ;  /* 0x0000000800f88947 */ /* 0x010ff20003800000 */
.L_x_462:
[----:B------:R-:W-:Y:S05]  /*85d0*/  @P1 BRA `(.L_x_429) ;  /* 0x0000000000181947 */ /* 0x000fea0003800000 */
[----:B------:R-:W5:Y:S01]  /*85e0*/  S2R R4, SR_TID.X ;  /* 0x0000000000047919 */ /* 0x000f620000002100 */
[----:B----4-:R-:W-:-:S04]  /*85f0*/  IMAD.MOV.U32 R2, RZ, RZ, 0x3100 ;  /* 0x00003100ff027424 */ /* 0x010fc800078e00ff */
[----:B------:R4:W-:Y:S01]  /*8600*/  SYNCS.ARRIVE.TRANS64 RZ, [R3+URZ+0x26830], R2 ;  /* 0x0268300203ff79a7 */ /* 0x0009e2000800003f */
[----:B-----5:R-:W-:-:S13]  /*8610*/  LOP3.LUT P0, RZ, R4, 0x1f, RZ, 0xc0, !PT ;  /* 0x0000001f04ff7812 */ /* 0x020fda000780c0ff */
[----:B----4-:R-:W-:Y:S05]  /*8620*/  @!P0 BRA `(.L_x_429) ;  /* 0x0000000000048947 */ /* 0x010fea0003800000 */
[----:B------:R-:W-:Y:S01]  /*8630*/  BPT.TRAP 0x1 ;  /* 0x000000040000795c */ /* 0x000fe20000300000 */
.L_x_429:
        /* <DEDUP_REMOVED lines=47> */
.L_x_410:
[----:B------:R-:W-:Y:S05]  /*8930*/  BSYNC B0 ;  /* 0x0000000000007941 */ /* 0x000fea0003800000 */
.L_x_409:
[----:B------:R-:W-:-:S03]  /*8940*/  UMOV UR5, 0xffffffff ;  /* 0xffffffff00057882 */ /* 0x000fc60000000000 */
[----:B------:R-:W-:Y:S05]  /*8950*/  BRA.DIV UR5, `(.L_x_430) ;  /* 0x0000000a05287947 */ /* 0x000fea000b800000 */
[----:B------:R-:W-:-:S13]  /*8960*/  ELECT P0, URZ, PT ;  /* 0x00000000003f782f */ /* 0x000fda0003800000 */
.L_x_465:
[----:B------:R-:W-:Y:S05]  /*8970*/  @!P0 BRA `(.L_x_335) ;  /* 0x0000000000848947 */ /* 0x000fea0003800000 */
[----:B------:R-:W-:-:S06]  /*8980*/  ULOP3.LUT UR5, UR38, 0x2, URZ, 0xfc, !UPT ;  /* 0x0000000226057892 */ /* 0x000fcc000f8efc3f */
[----:B------:R-:W-:-:S05]  /*8990*/  IMAD.U32 R2, RZ, RZ, UR5 ;  /* 0x00000005ff027e24 */ /* 0x000fca000f8e00ff */
[----:B------:R-:W-:-:S13]  /*89a0*/  ISETP.NE.AND P0, PT, R2, 0x3, PT ;  /* 0x000000030200780c */ /* 0x000fda0003f05270 */
[----:B------:R-:W-:Y:S05]  /*89b0*/  @!P0 BRA `(.L_x_431) ;  /* 0x0000000000048947 */ /* 0x000fea0003800000 */
[----:B------:R-:W-:Y:S01]  /*89c0*/  BPT.TRAP 0x1 ;  /* 0x000000040000795c */ /* 0x000fe20000300000 */
.L_x_431:
        /* <DEDUP_REMOVED lines=15> */
.L_x_466:
[----:B------:R-:W2:Y:S02]  /*8ac0*/  SYNCS.PHASECHK.TRANS64.TRYWAIT P1, [R3+URZ], R2 ;  /* 0x00000002030075a7 */ /* 0x000ea4000802017f */
[----:B--2---:R-:W-:Y:S05]  /*8ad0*/  @!P1 BRA `(.L_x_433) ;  /* 0x0000000800009947 */ /* 0x004fea0003800000 */
.L_x_467:
[----:B------:R-:W-:Y:S05]  /*8ae0*/  @!P0 BRA `(.L_x_434) ;  /* 0x0000000000048947 */ /* 0x000fea0003800000 */
[----:B------:R-:W-:Y:S01]  /*8af0*/  BPT.TRAP 0x1 ;  /* 0x000000040000795c */ /* 0x000fe20000300000 */
.L_x_434:
[----:B--2---:R-:W-:-:S04]  /*8b00*/  VIADD R3, R7, 0x26840 ;  /* 0x0002684007037836 */ /* 0x004fc80000000000 */
[----:B------:R-:W-:-:S04]  /*8b10*/  IMAD R0, R0, 0x8, R3 ;  /* 0x0000000800007824 */ /* 0x000fc800078e0203 */
[----:B------:R-:W2:Y:S02]  /*8b20*/  SYNCS.PHASECHK.TRANS64.TRYWAIT P0, [R0+URZ], R5 ;  /* 0x00000005000075a7 */ /* 0x000ea4000800017f */
[----:B--2---:R-:W-:Y:S05]  /*8b30*/  @!P0 BRA `(.L_x_435) ;  /* 0x0000000400fc8947 */ /* 0x004fea0003800000 */
.L_x_468:
[----:B------:R-:W-:-:S07]  /*8b40*/  IMAD R3, R4, 0x8, R3 ;  /* 0x0000000804037824 */ /* 0x000fce00078e0203 */
.L_x_436:
[----:B---3--:R3:W4:Y:S02]  /*8b50*/  SYNCS.PHASECHK.TRANS64.TRYWAIT P0, [R3+URZ], R2 ;  /* 0x00000002030075a7 */ /* 0x008724000800017f */
[----:B----4-:R-:W-:Y:S05]  /*8b60*/  @!P0 NANOSLEEP.SYNCS 0x989680 ;  /* 0x009896800000895d */ /* 0x010fea0003900000 */
[----:B------:R-:W4:Y:S02]  /*8b70*/  @!P0 SYNCS.PHASECHK.TRANS64 P0, [R3+URZ], R2 ;  /* 0x00000002030085a7 */ /* 0x000f24000800007f */
[----:B----4-:R-:W-:Y:S05]  /*8b80*/  @!P0 BRA `(.L_x_436) ;  /* 0xfffffffc00f08947 */ /* 0x010fea000383ffff */
.L_x_335:
[----:B------:R-:W-:Y:S05]  /*8b90*/  BSYNC B6 ;  /* 0x0000000000067941 */ /* 0x000fea0003800000 */
.L_x_332:
[----:B------:R-:W-:Y:S05]  /*8ba0*/  EXIT ;  /* 0x000000000000794d */ /* 0x000fea0003800000 */
.L_x_340:
[----:B------:R-:W-:Y:S02]  /*8bb0*/  IMAD.MOV.U32 R13, RZ, RZ, R16 ;  /* 0x000000ffff0d7224 */ /* 0x000fe400078e0010 */
[----:B------:R-:W-:Y:S02]  /*8bc0*/  IMAD.MOV.U32 R12, RZ, RZ, RZ ;  /* 0x000000ffff0c7224 */ /* 0x000fe400078e00ff */
[----:B------:R-:W-:Y:S02]  /*8bd0*/  IMAD.MOV.U32 R11, RZ, RZ, 0x1f ;  /* 0x0000001fff0b7424 */ /* 0x000fe400078e00ff */
[----:B------:R-:W-:-:S07]  /*8be0*/  IMAD.MOV.U32 R15, RZ, RZ, -0x1 ;  /* 0xffffffffff0f7424 */ /* 0x000fce00078e00ff */
[----:B------:R-:W-:Y:S05]  /*8bf0*/  WARPSYNC.COLLECTIVE R15, `(.L_x_437) ;  /* 0x000000000f087348 */ /* 0x000fea0003c00000 */
[----:B------:R1:W2:Y:S02]  /*8c00*/  SHFL.IDX P6, R14, R13, R12, R11 ;  /* 0x0000000c0d0e7389 */ /* 0x0002a400000c000b */
[----:B-12---:R-:W-:Y:S01]  /*8c10*/  ENDCOLLECTIVE ;  /* 0x000000000000791b */ /* 0x006fe20003800000 */
.L_x_437:
[----:B------:R-:W-:Y:S05]  /*8c20*/  BRA `(.L_x_438) ;  /* 0xffffff7c00c47947 */ /* 0x000fea000383ffff */
.L_x_342:
[----:B--2---:R2:W3:Y:S02]  /*8c30*/  SYNCS.PHASECHK.TRANS64.TRYWAIT P0, [R18+URZ+0x26800], R5 ;  /* 0x02680005120075a7 */ /* 0x0044e4000800017f */
[----:B---3--:R-:W-:Y:S05]  /*8c40*/  @!P0 NANOSLEEP.SYNCS 0x989680 ;  /* 0x009896800000895d */ /* 0x008fea0003900000 */
[----:B------:R-:W3:Y:S02]  /*8c50*/  @!P0 SYNCS.PHASECHK.TRANS64 P0, [R18+URZ+0x26800], R5 ;  /* 0x02680005120085a7 */ /* 0x000ee4000800007f */
[----:B---3--:R-:W-:Y:S05]  /*8c60*/  @!P0 BRA `(.L_x_342) ;  /* 0xfffffffc00f08947 */ /* 0x008fea000383ffff */
[----:B------:R-:W-:Y:S05]  /*8c70*/  BRA `(.L_x_341) ;  /* 0xffffff7c00ec7947 */ /* 0x000fea000383ffff */
.L_x_348:
[----:B---3--:R-:W-:-:S04]  /*8c80*/  IMAD.U32 R5, RZ, RZ, UR8 ;  /* 0x00000008ff057e24 */ /* 0x008fc8000f8e00ff */
[----:B------:R3:W1:Y:S03]  /*8c90*/  SYNCS.PHASECHK.TRANS64.TRYWAIT P1, [R5+URZ+0x26810], R120 ;  /* 0x02681078050075a7 */ /* 0x000666000802017f */
[----:B-1----:R-:W-:Y:S05]  /*8ca0*/  @!P1 NANOSLEEP.SYNCS 0x989680 ;  /* 0x009896800000995d */ /* 0x002fea0003900000 */
[----:B------:R-:W1:Y:S02]  /*8cb0*/  @!P1 SYNCS.PHASECHK.TRANS64 P1, [R5+URZ+0x26810], R120 ;  /* 0x02681078050095a7 */ /* 0x000e64000802007f */
[----:B-1----:R-:W-:Y:S05]  /*8cc0*/  @!P1 BRA `(.L_x_348) ;  /* 0xfffffffc00ec9947 */ /* 0x002fea000383ffff */
[----:B------:R-:W-:Y:S05]  /*8cd0*/  BRA `(.L_x_347) ;  /* 0xffffff8c001c7947 */ /* 0x000fea000383ffff */
.L_x_352:
[----:B------:R-:W-:-:S04]  /*8ce0*/  IMAD.U32 R121, RZ, RZ, UR8 ;  /* 0x00000008ff797e24 */ /* 0x000fc8000f8e00ff */
[----:B------:R1:W1:Y:S03]  /*8cf0*/  SYNCS.PHASECHK.TRANS64.TRYWAIT P1, [R121+URZ+0x26830], R120 ;  /* 0x02683078790075a7 */ /* 0x000266000802017f */
[----:B-1----:R-:W-:Y:S05]  /*8d00*/  @!P1 NANOSLEEP.SYNCS 0x989680 ;  /* 0x009896800000995d */ /* 0x002fea0003900000 */
[----:B------:R-:W1:Y:S02]  /*8d10*/  @!P1 SYNCS.PHASECHK.TRANS64 P1, [R121+URZ+0x26830], R120 ;  /* 0x02683078790095a7 */ /* 0x000e64000802007f */
[----:B-1----:R-:W-:Y:S05]  /*8d20*/  @!P1 BRA `(.L_x_352) ;  /* 0xfffffffc00ec9947 */ /* 0x002fea000383ffff */
[----:B------:R-:W-:Y:S05]  /*8d30*/  BRA `(.L_x_351) ;  /* 0xffffff9000287947 */ /* 0x000fea000383ffff */
.L_x_359:
[----:B------:R-:W-:Y:S01]  /*8d40*/  BSSY B0, `(.L_x_439) ;  /* 0x0000005000007945 */ /* 0x000fe20003800000 */
[----:B------:R-:W-:-:S07]  /*8d50*/  IMAD.MOV.U32 R15, RZ, RZ, -0x1 ;  /* 0xffffffffff0f7424 */ /* 0x000fce00078e00ff */
[----:B-1----:R-:W-:Y:S05]  /*8d60*/  WARPSYNC.COLLECTIVE R15, `(.L_x_440) ;  /* 0x000000000f087348 */ /* 0x002fea0003c00000 */
[----:B------:R-:W-:Y:S01]  /*8d70*/  NOP ;  /* 0x0000000000007918 */ /* 0x000fe20000000000 */
[----:B-1----:R-:W-:Y:S01]  /*8d80*/  ENDCOLLECTIVE ;  /* 0x000000000000791b */ /* 0x002fe20003800000 */
.L_x_440:
[----:B------:R-:W-:Y:S05]  /*8d90*/  BSYNC B0 ;  /* 0x0000000000007941 */ /* 0x000fea0003800000 */
.L_x_439:
[----:B------:R-:W-:Y:S05]  /*8da0*/  BRA `(.L_x_441) ;  /* 0xffffffc0001c7947 */ /* 0x000fea000383ffff */
.L_x_368:
[----:B------:R-:W-:Y:S01]  /*8db0*/  BSSY B0, `(.L_x_442) ;  /* 0x0000005000007945 */ /* 0x000fe20003800000 */
[----:B------:R-:W-:-:S07]  /*8dc0*/  IMAD.MOV.U32 R15, RZ, RZ, -0x1 ;  /* 0xffffffffff0f7424 */ /* 0x000fce00078e00ff */
[----:B-12---:R-:W-:Y:S05]  /*8dd0*/  WARPSYNC.COLLECTIVE R15, `(.L_x_443) ;  /* 0x000000000f087348 */ /* 0x006fea0003c00000 */
[----:B------:R-:W-:Y:S01]  /*8de0*/  NOP ;  /* 0x0000000000007918 */ /* 0x000fe20000000000 */
[----:B-12---:R-:W-:Y:S01]  /*8df0*/  ENDCOLLECTIVE ;  /* 0x000000000000791b */ /* 0x006fe20003800000 */
.L_x_443:
[----:B------:R-:W-:Y:S05]  /*8e00*/  BSYNC B0 ;  /* 0x0000000000007941 */ /* 0x000fea0003800000 */
.L_x_442:
[----:B------:R-:W-:Y:S05]  /*8e10*/  BRA `(.L_x_444) ;  /* 0xffffffc400107947 */ /* 0x000fea000383ffff */
.L_x_377:
[----:B------:R-:W-:Y:S01]  /*8e20*/  BSSY B0, `(.L_x_445) ;  /* 0x0000005000007945 */ /* 0x000fe20003800000 */
[----:B------:R-:W-:-:S07]  /*8e30*/  IMAD.MOV.U32 R15, RZ, RZ, -0x1 ;  /* 0xffffffffff0f7424 */ /* 0x000fce00078e00ff */
[----:B------:R-:W-:Y:S05]  /*8e40*/  WARPSYNC.COLLECTIVE R15, `(.L_x_446) ;  /* 0x000000000f087348 */ /* 0x000fea0003c00000 */
[----:B------:R-:W-:Y:S01]  /*8e50*/  NOP ;  /* 0x0000000000007918 */ /* 0x000fe20000000000 */
[----:B------:R-:W-:Y:S01]  /*8e60*/  ENDCOLLECTIVE ;  /* 0x000000000000791b */ /* 0x000fe20003800000 */
.L_x_446:
[----:B------:R-:W-:Y:S05]  /*8e70*/  BSYNC B0 ;  /* 0x0000000000007941 */ /* 0x000fea0003800000 */
.L_x_445:
[----:B------:R-:W-:Y:S05]  /*8e80*/  BRA `(.L_x_447) ;  /* 0xffffffc800f07947 */ /* 0x000fea000383ffff */
.L_x_389:
[----:B------:R-:W-:Y:S01]  /*8e90*/  BSSY B0, `(.L_x_448) ;  /* 0x0000005000007945 */ /* 0x000fe20003800000 */
[----:B------:R-:W-:-:S07]  /*8ea0*/  IMAD.MOV.U32 R15, RZ, RZ, -0x1 ;  /* 0xffffffffff0f7424 */ /* 0x000fce00078e00ff */
[----:B------:R-:W-:Y:S05]  /*8eb0*/  WARPSYNC.COLLECTIVE R15, `(.L_x_449) ;  /* 0x000000000f087348 */ /* 0x000fea0003c00000 */
[----:B------:R-:W-:Y:S01]  /*8ec0*/  NOP ;  /* 0x0000000000007918 */ /* 0x000fe20000000000 */
[----:B------:R-:W-:Y:S01]  /*8ed0*/  ENDCOLLECTIVE ;  /* 0x000000000000791b */ /* 0x000fe20003800000 */
.L_x_449:
[----:B------:R-:W-:Y:S05]  /*8ee0*/  BSYNC B0 ;  /* 0x0000000000007941 */ /* 0x000fea0003800000 */
.L_x_448:
[----:B------:R-:W-:Y:S05]  /*8ef0*/  BRA `(.L_x_450) ;  /* 0xffffffd000087947 */ /* 0x000fea000383ffff */
.L_x_402:
[----:B------:R-:W-:Y:S01]  /*8f00*/  BSSY B0, `(.L_x_451) ;  /* 0x0000005000007945 */ /* 0x000fe20003800000 */
[----:B------:R-:W-:-:S07]  /*8f10*/  IMAD.MOV.U32 R15, RZ, RZ, -0x1 ;  /* 0xffffffffff0f7424 */ /* 0x000fce00078e00ff */
[----:B------:R-:W-:Y:S05]  /*8f20*/  WARPSYNC.COLLECTIVE R15, `(.L_x_452) ;  /* 0x000000000f087348 */ /* 0x000fea0003c00000 */
[----:B------:R-:W-:Y:S01]  /*8f30*/  NOP ;  /* 0x0000000000007918 */ /* 0x000fe20000000000 */
[----:B------:R-:W-:Y:S01]  /*8f40*/  ENDCOLLECTIVE ;  /* 0x000000000000791b */ /* 0x000fe20003800000 */
.L_x_452:
[----:B------:R-:W-:Y:S05]  /*8f50*/  BSYNC B0 ;  /* 0x0000000000007941 */ /* 0x000fea0003800000 */
.L_x_451:
[----:B------:R-:W-:Y:S05]  /*8f60*/  BRA `(.L_x_453) ;  /* 0xffffffd400247947 */ /* 0x000fea000383ffff */
.L_x_411:
[----:B-1----:R1:W2:Y:S02]  /*8f70*/  SYNCS.PHASECHK.TRANS64.TRYWAIT P0, [R0+URZ+0x26820], R3 ;  /* 0x02682003000075a7 */ /* 0x0022a4000800017f */
[----:B--2---:R-:W-:Y:S05]  /*8f80*/  @!P0 NANOSLEEP.SYNCS 0x989680 ;  /* 0x009896800000895d */ /* 0x004fea0003900000 */
[----:B------:R-:W2:Y:S02]  /*8f90*/  @!P0 SYNCS.PHASECHK.TRANS64 P0, [R0+URZ+0x26820], R3 ;  /* 0x02682003000085a7 */ /* 0x000ea4000800007f */
[----:B--2---:R-:W-:Y:S05]  /*8fa0*/  @!P0 BRA `(.L_x_411) ;  /* 0xfffffffc00f08947 */ /* 0x004fea000383ffff */
[----:B------:R-:W-:Y:S05]  /*8fb0*/  BRA `(.L_x_454) ;  /* 0xffffffd800e07947 */ /* 0x000fea000383ffff */
.L_x_415:
[----:B-1----:R1:W2:Y:S02]  /*8fc0*/  SYNCS.PHASECHK.TRANS64.TRYWAIT P1, [R0+URZ+0x26840], R20 ;  /* 0x02684014000075a7 */ /* 0x0022a4000802017f */
[----:B--2---:R-:W-:Y:S05]  /*8fd0*/  @!P1 NANOSLEEP.SYNCS 0x989680 ;  /* 0x009896800000995d */ /* 0x004fea0003900000 */
[----:B------:R-:W2:Y:S02]  /*8fe0*/  @!P1 SYNCS.PHASECHK.TRANS64 P1, [R0+URZ+0x26840], R20 ;  /* 0x02684014000095a7 */ /* 0x000ea4000802007f */
[----:B--2---:R-:W-:Y:S05]  /*8ff0*/  @!P1 BRA `(.L_x_415) ;  /* 0xfffffffc00f09947 */ /* 0x004fea000383ffff */
[----:B------:R-:W-:Y:S05]  /*9000*/  BRA `(.L_x_455) ;  /* 0xffffffe400307947 */ /* 0x000fea000383ffff */
.L_x_417:
[----:B--2---:R2:W3:Y:S02]  /*9010*/  SYNCS.PHASECHK.TRANS64.TRYWAIT P1, [R0+URZ+0x26828], R20 ;  /* 0x02682814000075a7 */ /* 0x0044e4000802017f */
[----:B---3--:R-:W-:Y:S05]  /*9020*/  @!P1 NANOSLEEP.SYNCS 0x989680 ;  /* 0x009896800000995d */ /* 0x008fea0003900000 */
[----:B------:R-:W3:Y:S02]  /*9030*/  @!P1 SYNCS.PHASECHK.TRANS64 P1, [R0+URZ+0x26828], R20 ;  /* 0x02682814000095a7 */ /* 0x000ee4000802007f */
[----:B---3--:R-:W-:Y:S05]  /*9040*/  @!P1 BRA `(.L_x_417) ;  /* 0xfffffffc00f09947 */ /* 0x008fea000383ffff */
[----:B------:R-:W-:Y:S05]  /*9050*/  BRA `(.L_x_456) ;  /* 0xffffffe400dc7947 */ /* 0x000fea000383ffff */
.L_x_419:
[----:B---3--:R3:W4:Y:S02]  /*9060*/  SYNCS.PHASECHK.TRANS64.TRYWAIT P1, [R0+URZ+0x26848], R20 ;  /* 0x02684814000075a7 */ /* 0x008724000802017f */
[----:B----4-:R-:W-:Y:S05]  /*9070*/  @!P1 NANOSLEEP.SYNCS 0x989680 ;  /* 0x009896800000995d */ /* 0x010fea0003900000 */
[----:B------:R-:W4:Y:S02]  /*9080*/  @!P1 SYNCS.PHASECHK.TRANS64 P1, [R0+URZ+0x26848], R20 ;  /* 0x02684814000095a7 */ /* 0x000f24000802007f */
[----:B----4-:R-:W-:Y:S05]  /*9090*/  @!P1 BRA `(.L_x_419) ;  /* 0xfffffffc00f09947 */ /* 0x010fea000383ffff */
[----:B------:R-:W-:Y:S05]  /*90a0*/  BRA `(.L_x_457) ;  /* 0xffffffe800687947 */ /* 0x000fea000383ffff */
.L_x_421:
[----:B------:R-:W-:-:S07]  /*90b0*/  SHF.L.U32 R5, R9, 0x1f, RZ ;  /* 0x0000001f09057819 */ /* 0x000fce00000006ff */
.L_x_458:
[----:B--2---:R2:W3:Y:S02]  /*90c0*/  SYNCS.PHASECHK.TRANS64.TRYWAIT P1, [R0+URZ+0x26820], R5 ;  /* 0x02682005000075a7 */ /* 0x0044e4000802017f */
[----:B---3--:R-:W-:Y:S05]  /*90d0*/  @!P1 NANOSLEEP.SYNCS 0x989680 ;  /* 0x009896800000995d */ /* 0x008fea0003900000 */
[----:B------:R-:W3:Y:S02]  /*90e0*/  @!P1 SYNCS.PHASECHK.TRANS64 P1, [R0+URZ+0x26820], R5 ;  /* 0x02682005000095a7 */ /* 0x000ee4000802007f */
[----:B---3--:R-:W-:Y:S05]  /*90f0*/  @!P1 BRA `(.L_x_458) ;  /* 0xfffffffc00f09947 */ /* 0x008fea000383ffff */
[----:B------:R-:W-:Y:S05]  /*9100*/  BRA `(.L_x_459) ;  /* 0xffffffec00047947 */ /* 0x000fea000383ffff */
.L_x_424:
[----:B--2---:R2:W3:Y:S02]  /*9110*/  SYNCS.PHASECHK.TRANS64.TRYWAIT P1, [R0+URZ+0x26840], R7 ;  /* 0x02684007000075a7 */ /* 0x0044e4000802017f */
[----:B---3--:R-:W-:Y:S05]  /*9120*/  @!P1 NANOSLEEP.SYNCS 0x989680 ;  /* 0x009896800000995d */ /* 0x008fea0003900000 */
[----:B------:R-:W3:Y:S02]  /*9130*/  @!P1 SYNCS.PHASECHK.TRANS64 P1, [R0+URZ+0x26840], R7 ;  /* 0x02684007000095a7 */ /* 0x000ee4000802007f */
[----:B---3--:R-:W-:Y:S05]  /*9140*/  @!P1 BRA `(.L_x_424) ;  /* 0xfffffffc00f09947 */ /* 0x008fea000383ffff */
[----:B------:R-:W-:Y:S05]  /*9150*/  BRA `(.L_x_460) ;  /* 0xffffffec00ac7947 */ /* 0x000fea000383ffff */
.L_x_426:
[----:B---3--:R3:W4:Y:S02]  /*9160*/  SYNCS.PHASECHK.TRANS64.TRYWAIT P1, [R0+URZ+0x26828], R7 ;  /* 0x02682807000075a7 */ /* 0x008724000802017f */
[----:B----4-:R-:W-:Y:S05]  /*9170*/  @!P1 NANOSLEEP.SYNCS 0x989680 ;  /* 0x009896800000995d */ /* 0x010fea0003900000 */
[----:B------:R-:W4:Y:S02]  /*9180*/  @!P1 SYNCS.PHASECHK.TRANS64 P1, [R0+URZ+0x26828], R7 ;  /* 0x02682807000095a7 */ /* 0x000f24000802007f */
[----:B----4-:R-:W-:Y:S05]  /*9190*/  @!P1 BRA `(.L_x_426) ;  /* 0xfffffffc00f09947 */ /* 0x010fea000383ffff */
[----:B------:R-:W-:Y:S05]  /*91a0*/  BRA `(.L_x_461) ;  /* 0xfffffff000507947 */ /* 0x000fea000383ffff */
.L_x_428:
[----:B----4-:R4:W1:Y:S02]  /*91b0*/  SYNCS.PHASECHK.TRANS64.TRYWAIT P0, [R3+URZ+0x26840], R2 ;  /* 0x02684002030075a7 */ /* 0x010864000800017f */
[----:B-1----:R-:W-:Y:S05]  /*91c0*/  @!P0 NANOSLEEP.SYNCS 0x989680 ;  /* 0x009896800000895d */ /* 0x002fea0003900000 */
[----:B------:R-:W1:Y:S02]  /*91d0*/  @!P0 SYNCS.PHASECHK.TRANS64 P0, [R3+URZ+0x26840], R2 ;  /* 0x02684002030085a7 */ /* 0x000e64000800007f */
[----:B-1----:R-:W-:Y:S05]  /*91e0*/  @!P0 BRA `(.L_x_428) ;  /* 0xfffffffc00f08947 */ /* 0x002fea000383ffff */
[----:B------:R-:W-:Y:S05]  /*91f0*/  BRA `(.L_x_462) ;  /* 0xfffffff000f47947 */ /* 0x000fea000383ffff */
.L_x_430:
[----:B------:R-:W-:Y:S01]  /*9200*/  BSSY B0, `(.L_x_463) ;  /* 0x0000006000007945 */ /* 0x000fe20003800000 */
[----:B------:R-:W-:-:S07]  /*9210*/  IMAD.MOV.U32 R15, RZ, RZ, -0x1 ;  /* 0xffffffffff0f7424 */ /* 0x000fce00078e00ff */
[----:B------:R-:W-:Y:S05]  /*9220*/  WARPSYNC.COLLECTIVE R15, `(.L_x_464) ;  /* 0x000000000f0c7348 */ /* 0x000fea0003c00000 */
[----:B------:R-:W-:Y:S02]  /*9230*/  ELECT P6, UR62, PT ;  /* 0x00000000003e782f */ /* 0x000fe400038c0000 */
[----:B------:R-:W-:Y:S01]  /*9240*/  MOV R14, UR62 ;  /* 0x0000003e000e7c02 */ /* 0x000fe20008000f00 */
[----:B------:R-:W-:Y:S10]  /*9250*/  ENDCOLLECTIVE ;  /* 0x000000000000791b */ /* 0x000ff40003800000 */
.L_x_464:
[----:B------:R-:W-:Y:S05]  /*9260*/  BSYNC B0 ;  /* 0x0000000000007941 */ /* 0x000fea0003800000 */
.L_x_463:
[----:B------:R-:W-:Y:S01]  /*9270*/  PLOP3.LUT P0, PT, P6, PT, PT, 0x80, 0x0 ;  /* 0x000000000000781c */ /* 0x000fe2000370f070 */
[----:B------:R-:W-:-:S12]  /*9280*/  BRA `(.L_x_465) ;  /* 0xfffffff400b87947 */ /* 0x000fd8000383ffff */
.L_x_432:
[----:B-1----:R1:W2:Y:S02]  /*9290*/  SYNCS.PHASECHK.TRANS64.TRYWAIT P1, [R6+URZ], R5 ;  /* 0x00000005060075a7 */ /* 0x0022a4000802017f */
[----:B--2---:R-:W-:Y:S05]  /*92a0*/  @!P1 NANOSLEEP.SYNCS 0x989680 ;  /* 0x009896800000995d */ /* 0x004fea0003900000 */
[----:B------:R-:W2:Y:S02]  /*92b0*/  @!P1 SYNCS.PHASECHK.TRANS64 P1, [R6+URZ], R5 ;  /* 0x00000005060095a7 */ /* 0x000ea4000802007f */
[----:B--2---:R-:W-:Y:S05]  /*92c0*/  @!P1 BRA `(.L_x_432) ;  /* 0xfffffffc00f09947 */ /* 0x004fea000383ffff */
[----:B------:R-:W-:Y:S05]  /*92d0*/  BRA `(.L_x_466) ;  /* 0xfffffff400f87947 */ /* 0x000fea000383ffff */
.L_x_433:
[----:B--2---:R2:W3:Y:S02]  /*92e0*/  SYNCS.PHASECHK.TRANS64.TRYWAIT P1, [R3+URZ], R2 ;  /* 0x00000002030075a7 */ /* 0x0044e4000802017f */
[----:B---3--:R-:W-:Y:S05]  /*92f0*/  @!P1 NANOSLEEP.SYNCS 0x989680 ;  /* 0x009896800000995d */ /* 0x008fea0003900000 */
[----:B------:R-:W3:Y:S02]  /*9300*/  @!P1 SYNCS.PHASECHK.TRANS64 P1, [R3+URZ], R2 ;  /* 0x00000002030095a7 */ /* 0x000ee4000802007f */
[----:B---3--:R-:W-:Y:S05]  /*9310*/  @!P1 BRA `(.L_x_433) ;  /* 0xfffffffc00f09947 */ /* 0x008fea000383ffff */
[----:B------:R-:W-:Y:S05]  /*9320*/  BRA `(.L_x_467) ;  /* 0xfffffff400ec7947 */ /* 0x000fea000383ffff */
.L_x_435:
[----:B--2---:R2:W3:Y:S02]  /*9330*/  SYNCS.PHASECHK.TRANS64.TRYWAIT P0, [R0+URZ], R5 ;  /* 0x00000005000075a7 */ /* 0x0044e4000800017f */
[----:B---3--:R-:W-:Y:S05]  /*9340*/  @!P0 NANOSLEEP.SYNCS 0x989680 ;  /* 0x009896800000895d */ /* 0x008fea0003900000 */
[----:B------:R-:W3:Y:S02]  /*9350*/  @!P0 SYNCS.PHASECHK.TRANS64 P0, [R0+URZ], R5 ;  /* 0x00000005000085a7 */ /* 0x000ee4000800007f */
[----:B---3--:R-:W-:Y:S05]  /*9360*/  @!P0 BRA `(.L_x_435) ;  /* 0xfffffffc00f08947 */ /* 0x008fea000383ffff */
[----:B------:R-:W-:Y:S05]  /*9370*/  BRA `(.L_x_468) ;  /* 0xfffffff400f07947 */ /* 0x000fea000383ffff */
.L_x_469:
        /* <DEDUP_REMOVED lines=16> */
.L_x_3298:


//--------------------- .text._ZN7cutlass13device_kernelIN5flash11enable_sm90INS1_16FlashAttnBwdSm90INS1_25CollectiveMainloopBwdSm90ILi2ELi2ELi2EN4cute5tupleIJNS5_1CILi1EEES8_S8_EEENS6_IJNS7_ILi64EEENS7_ILi128EEENS7_ILi96EEEEEENS_6half_tEfNS_4arch4Sm90ELb0ELb0ELb1ELb1ELb0ELb1ELb0ELb0ELi2ELi1ELi2ELi1ELb1EEENS1_21CollectiveEpilogueBwdISD_SE_SG_Li256ELb1ELb0ELi1EEENS1_19SingleTileSchedulerILb1ELb0ELb0ELi128EEEEEEEEEvNT_6ParamsE --------------------------
	.section	.text._ZN7cutlass13device_kernelIN5flash11enable_sm90INS1_16FlashAttnBwdSm90INS1_25CollectiveMainloopBwdSm90ILi2ELi2ELi2EN4cute5tupleIJNS5_1CILi1EEES8_S8_EEENS6_IJNS7_ILi64EEENS7_ILi128EEENS7_ILi96EEEEEENS_6half_tEfNS_4arch4Sm90ELb0ELb0ELb1ELb1ELb0ELb1ELb0ELb0ELi2ELi1ELi2ELi1ELb1EEENS1_21CollectiveEpilogueBwdISD_SE_SG_Li256ELb1ELb0ELi1EEENS1_19SingleTileSchedulerILb1ELb0ELb0ELi128EEEEEEEEEvNT_6ParamsE,"ax",@progbits
	.align	128
.text._ZN7cutlass13device_kernelIN5flash11enable_sm90INS1_16FlashAttnBwdSm90INS1_25CollectiveMainloopBwdSm90ILi2ELi2ELi2EN4cute5tupleIJNS5_1CILi1EEES8_S8_EEENS6_IJNS7_ILi64EEENS7_ILi128EEENS7_ILi96EEEEEENS_6half_tEfNS_4arch4Sm90ELb0ELb0ELb1ELb1ELb0ELb1ELb0ELb0ELi2ELi1ELi2ELi1ELb1EEENS1_21CollectiveEpilogueBwdISD_SE_SG_Li256ELb1ELb0ELi1EEENS1_19SingleTileSchedulerILb1ELb0ELb0ELi128EEEEEEEEEvNT_6ParamsE:
        .type           _ZN7cutlass13device_kernelIN5flash11enable_sm90INS1_16FlashAttnBwdSm90INS1_25CollectiveMainloopBwdSm90ILi2ELi2ELi2EN4cute5tupleIJNS5_1CILi1EEES8_S8_EEENS6_IJNS7_ILi64EEENS7_ILi128EEENS7_ILi96EEEEEENS_6half_tEfNS_4arch4Sm90ELb0ELb0ELb1ELb1ELb0ELb1ELb0ELb0ELi2ELi1ELi2ELi1ELb1EEENS1_21CollectiveEpilogueBwdISD_SE_SG_Li256ELb1ELb0ELi1EEENS1_19SingleTileSchedulerILb1ELb0ELb0ELi128EEEEEEEEEvNT_6ParamsE,@function
        .size           _ZN7cutlass13device_kernelIN5flash11enable_sm90INS1_16FlashAttnBwdSm90INS1_25CollectiveMainloopBwdSm90ILi2ELi2ELi2EN4cute5tupleIJNS5_1CILi1EEES8_S8_EEENS6_IJNS7_ILi64EEENS7_ILi128EEENS7_ILi96EEEEEENS_6half_tEfNS_4arch4Sm90ELb0ELb0ELb1ELb1ELb0ELb1ELb0ELb0ELi2ELi1ELi2ELi1ELb1EEENS1_21CollectiveEpilogueBwdISD_SE_SG_Li256ELb1ELb0ELi1EEENS1_19SingleTileSchedulerILb1ELb0ELb0ELi128EEEEEEEEEvNT_6ParamsE,(.L_x_3299 - _ZN7cutlass13device_kernelIN5flash11enable_sm90INS1_16FlashAttnBwdSm90INS1_25CollectiveMainloopBwdSm90ILi2ELi2ELi2EN4cute5tupleIJNS5_1CILi1EEES8_S8_EEENS6_IJNS7_ILi64EEENS7_ILi128EEENS7_ILi96EEEEEENS_6half_tEfNS_4arch4Sm90ELb0ELb0ELb1ELb1ELb0ELb1ELb0ELb0ELi2ELi1ELi2ELi1ELb1EEENS1_21CollectiveEpilogueBwdISD_SE_SG_Li256ELb1ELb0ELi1EEENS1_19SingleTileSchedulerILb1ELb0ELb0ELi128EEEEEEEEEvNT_6ParamsE)
        .other          _ZN7cutlass13device_kernelIN5flash11enable_sm90INS1_16FlashAttnBwdSm90INS1_25CollectiveMainloopBwdSm90ILi2ELi2ELi2EN4cute5tupleIJNS5_1CILi1EEES8_S8_EEENS6_IJNS7_ILi64EEENS7_ILi128EEENS7_ILi96EEEEEENS_6half_tEfNS_4arch4Sm90ELb0ELb0ELb1ELb1ELb0ELb1ELb0ELb0ELi2ELi1ELi2ELi1ELb1EEENS1_21CollectiveEpilogueBwdISD_SE_SG_Li256ELb1ELb0ELi1EEENS1_19SingleTileSchedulerILb1ELb0ELb0ELi128EEEEEEEEEvNT_6ParamsE,@"STO_CUDA_ENTRY STV_DEFAULT"
_ZN7cutlass13device_kernelIN5flash11enable_sm90INS1_16FlashAttnBwdSm90INS1_25CollectiveMainloopBwdSm90ILi2ELi2ELi2EN4cute5tupleIJNS5_1CILi1EEES8_S8_EEENS6_IJNS7_ILi64EEENS7_ILi128EEENS7_ILi96EEEEEENS_6half_tEfNS_4arch4Sm90ELb0ELb0ELb1ELb1ELb0ELb1ELb0ELb0ELi2ELi1ELi2ELi1ELb1EEENS1_21CollectiveEpilogueBwdISD_SE_SG_Li256ELb1ELb0ELi1EEENS1_19SingleTileSchedulerILb1ELb0ELb0ELi128EEEEEEEEEvNT_6ParamsE:
        /* <DEDUP_REMOVED lines=23> */
.L_x_471:
[----:B------:R-:W-:Y:S05]  /*0170*/  BSYNC B0 ;  /* 0x0000000000007941 */ /* 0x000fea0003800000 */
.L_x_470:
        /* <DEDUP_REMOVED lines=37> */
.L_x_472:
        /* <DEDUP_REMOVED lines=22> */
.L_x_473:
[----:B------:R-:W-:Y:S01]  /*0530*/  PLOP3.LUT P0, PT, PT, PT, UP0, 0x80, 0x0 ;  /* 0x000000000000781c */ /* 0x000fe20003f0f008 */
[----:B------:R-:W-:Y:S01]  /*0540*/  NOP ;  /* 0x0000000000007918 */ /* 0x000fe20000000000 */
[----:B------:R-:W-:Y:S01]  /*0550*/  ULDC.64 UR46, c[0x0][0x208] ;  /* 0x00008200002e7ab9 */ /* 0x000fe20000000a00 */
[----:B------:R-:W-:Y:S01]  /*0560*/  BSSY B6, `(.L_x_474) ;  /* 0x00009c1000067945 */ /* 0x000fe20003800000 */
[----:B-12-4-:R-:W-:Y:S09]  /*0570*/  BAR.SYNC.DEFER_BLOCKING 0x0 ;  /* 0x0000000000007b1d */ /* 0x016ff20000010000 */
[----:B------:R-:W-:Y:S05]  /*0580*/  @!P0 BRA `(.L_x_475) ;  /* 0x0000006000b88947 */ /* 0x000fea0003800000 */
.L_x_476:
[----:B------:R-:W-:-:S08]  /*0590*/  NOP ;  /* 0x0000000000007918 */ /* 0x000fd00000000000 */
[----:B------:R-:W1:Y:S02]  /*05a0*/  USETMAXREG.TRY_ALLOC.CTAPOOL UP0, 0xf0 ;  /* 0x000000f0000079c8 */ /* 0x000e640008000600 */
[----:B-1----:R-:W-:-:S13]  /*05b0*/  PLOP3.LUT P0, PT, PT, PT, UP0, 0x80, 0x0 ;  /* 0x000000000000781c */ /* 0x002fda0003f0f008 */
[----:B------:R-:W-:Y:S05]  /*05c0*/  @!P0 BRA `(.L_x_476) ;  /* 0xfffffffc00f08947 */ /* 0x000fea000383ffff */
[----:B------:R-:W-:Y:S01]  /*05d0*/  LOP3.LUT R0, R0, 0x3, RZ, 0xc0, !PT ;  /* 0x0000000300007812 */ /* 0x000fe200078ec0ff */
[----:B------:R-:W-:Y:S01]  /*05e0*/  ULDC.64 UR4, c[0x0][0x8d8] ;  /* 0x0002360000047ab9 */ /* 0x000fe20000000a00 */
[----:B------:R-:W1:Y:S04]  /*05f0*/  S2UR UR36, SR_CTAID.Z ;  /* 0x00000000002479c3 */ /* 0x000e680000002700 */
[----:B------:R-:W2:Y:S02]  /*0600*/  SHFL.IDX PT, R0, R0, RZ, 0x1f ;  /* 0x00001fff00007589 */ /* 0x000ea400000e0000 */
[----:B--2---:R-:W-:-:S13]  /*0610*/  ISETP.NE.AND P0, PT, R0, RZ, PT ;  /* 0x000000ff0000720c */ /* 0x004fda0003f05270 */
[----:B------:R-:W-:-:S05]  /*0620*/  @!P0 VIADD R3, R2, 0x9 ;  /* 0x0000000902038836 */ /* 0x000fca0000000000 */
[----:B------:R2:W-:Y:S06]  /*0630*/  @!P0 BAR.ARV R3, 0xa0 ;  /* 0x000280030000851d */ /* 0x0005ec0000002000 */
[----:B------:R-:W-:-:S04]  /*0640*/  ISETP.NE.U32.AND P0, PT, RZ, UR4, PT ;  /* 0x00000004ff007c0c */ /* 0x000fc8000bf05070 */
[----:B------:R-:W-:-:S13]  /*0650*/  ISETP.NE.AND.EX P0, PT, RZ, UR5, PT, P0 ;  /* 0x00000005ff007c0c */ /* 0x000fda000bf05300 */
[----:B-12---:R-:W-:Y:S05]  /*0660*/  @!P0 BRA `(.L_x_477) ;  /* 0x00000000001c8947 */ /* 0x006fea0003800000 */
[----:B------:R-:W-:Y:S02]  /*0670*/  ULDC.64 UR4, c[0x0][0x8d8] ;  /* 0x0002360000047ab9 */ /* 0x000fe40000000a00 */
[----:B------:R-:W-:-:S06]  /*0680*/  UIMAD.WIDE UR4, UR36, 0x4, UR4 ;  /* 0x00000004240478a5 */ /* 0x000fcc000f8e0204 */
[----:B------:R-:W-:Y:S02]  /*0690*/  IMAD.U32 R4, RZ, RZ, UR4 ;  /* 0x00000004ff047e24 */ /* 0x000fe4000f8e00ff */
[----:B------:R-:W-:-:S05]  /*06a0*/  IMAD.U32 R5, RZ, RZ, UR5 ;  /* 0x00000005ff057e24 */ /* 0x000fca000f8e00ff */
[----:B------:R-:W2:Y:S02]  /*06b0*/  LDG.E R4, desc[UR46][R4.64] ;  /* 0x0000002e04047981 */ /* 0x000ea4000c1e1900 */
[----:B--2---:R-:W-:Y:S01]  /*06c0*/  R2UR UR4, R4 ;  /* 0x00000000040472ca */ /* 0x004fe200000e0000 */
[----:B------:R-:W-:-:S14]  /*06d0*/  BRA `(.L_x_478) ;  /* 0x00000000003c7947 */ /* 0x000fdc0003800000 */
.L_x_477:
[----:B------:R-:W-:Y:S02]  /*06e0*/  ULDC.64 UR4, c[0x0][0x8d0] ;  /* 0x0002340000047ab9 */ /* 0x000fe40000000a00 */
[----:B------:R-:W-:-:S04]  /*06f0*/  ISETP.NE.U32.AND P0, PT, RZ, UR4, PT ;  /* 0x00000004ff007c0c */ /* 0x000fc8000bf05070 */
[----:B------:R-:W-:-:S13]  /*0700*/  ISETP.NE.AND.EX P0, PT, RZ, UR5, PT, P0 ;  /* 0x00000005ff007c0c */ /* 0x000fda000bf05300 */
[----:B------:R-:W-:Y:S05]  /*0710*/  @!P0 BRA `(.L_x_479) ;  /* 0x0000000000288947 */ /* 0x000fea0003800000 */
[----:B------:R-:W-:Y:S02]  /*0720*/  ULDC.64 UR4, c[0x0][0x8d0] ;  /* 0x0002340000047ab9 */ /* 0x000fe40000000a00 */
[----:B------:R-:W-:-:S06]  /*0730*/  UIMAD.WIDE UR4, UR36, 0x4, UR4 ;  /* 0x00000004240478a5 */ /* 0x000fcc000f8e0204 */
[----:B------:R-:W-:Y:S02]  /*0740*/  IMAD.U32 R4, RZ, RZ, UR4 ;  /* 0x00000004ff047e24 */ /* 0x000fe4000f8e00ff */
[----:B------:R-:W-:-:S05]  /*0750*/  IMAD.U32 R5, RZ, RZ, UR5 ;  /* 0x00000005ff057e24 */ /* 0x000fca000f8e00ff */
[----:B------:R-:W2:Y:S04]  /*0760*/  LDG.E R3, desc[UR46][R4.64] ;  /* 0x0000002e04037981 */ /* 0x000ea8000c1e1900 */
[----:B------:R-:W3:Y:S01]  /*0770*/  LDG.E R0, desc[UR46][R4.64+0x4] ;  /* 0x0000042e04007981 */ /* 0x000ee2000c1e1900 */
[----:B--2---:R-:W-:Y:S02]  /*0780*/  R2UR UR4, R3 ;  /* 0x00000000030472ca */ /* 0x004fe400000e0000 */
[----:B---3--:R-:W-:-:S13]  /*0790*/  R2UR UR5, R0 ;  /* 0x00000000000572ca */ /* 0x008fda00000e0000 */
[----:B------:R-:W-:Y:S01]  /*07a0*/  UIADD3 UR4, -UR4, UR5, URZ ;  /* 0x0000000504047290 */ /* 0x000fe2000fffe13f */
[----:B------:R-:W-:Y:S11]  /*07b0*/  BRA `(.L_x_478) ;  /* 0x0000000000047947 */ /* 0x000ff60003800000 */
.L_x_479:
[----:B------:R-:W-:-:S05]  /*07c0*/  ULDC UR4, c[0x0][0x8bc] ;  /* 0x00022f0000047ab9 */ /* 0x000fca0000000800 */
.L_x_478:
[----:B------:R-:W1:Y:S02]  /*07d0*/  S2UR UR37, SR_CTAID.X ;  /* 0x00000000002579c3 */ /* 0x000e640000002500 */
[----:B-1----:R-:W-:-:S04]  /*07e0*/  USHF.L.U32 UR37, UR37, 0x7, URZ ;  /* 0x0000000725257899 */ /* 0x002fc8000800063f */
[----:B------:R-:W-:-:S04]  /*07f0*/  UISETP.GE.AND UP0, UPT, UR37, UR4, UPT ;  /* 0x000000042500728c */ /* 0x000fc8000bf06270 */
[----:B------:R-:W-:-:S06]  /*0800*/  USEL UR36, UR36, 0xffffffff, !UP0 ;  /* 0xffffffff24247887 */ /* 0x000fcc000c000000 */
[----:B------:R-:W-:-:S13]  /*0810*/  ISETP.LE.AND P0, PT, RZ, UR36, PT ;  /* 0x00000024ff007c0c */ /* 0x000fda000bf03270 */
[----:B------:R-:W-:Y:S05]  /*0820*/  @!P0 BRA `(.L_x_480) ;  /* 0x0000009800508947 */ /* 0x000fea0003800000 */
[----:B------:R-:W1:Y:S01]  /*0830*/  S2R R0, SR_TID.X ;  /* 0x0000000000007919 */ /* 0x000e620000002100 */
[----:B------:R-:W-:Y:S02]  /*0840*/  ULDC.64 UR4, c[0x0][0x780] ;  /* 0x0001e00000047ab9 */ /* 0x000fe40000000a00 */
[----:B------:R-:W-:Y:S01]  /*0850*/  ISETP.NE.U32.AND P0, PT, RZ, UR4, PT ;  /* 0x00000004ff007c0c */ /* 0x000fe2000bf05070 */
[----:B------:R-:W-:Y:S02]  /*0860*/  ULDC UR4, c[0x0][0x290] ;  /* 0x0000a40000047ab9 */ /* 0x000fe40000000800 */
[----:B------:R-:W-:Y:S01]  /*0870*/  IMAD.U32 R24, RZ, RZ, UR4 ;  /* 0x00000004ff187e24 */ /* 0x000fe2000f8e00ff */
[----:B------:R-:W-:Y:S01]  /*0880*/  ISETP.NE.AND.EX P0, PT, RZ, UR5, PT, P0 ;  /* 0x00000005ff007c0c */ /* 0x000fe2000bf05300 */
[----:B-1----:R-:W-:-:S12]  /*0890*/  VIADD R22, R0, 0xffffff80 ;  /* 0xffffff8000167836 */ /* 0x002fd80000000000 */
[----:B------:R-:W-:Y:S05]  /*08a0*/  @!P0 BRA `(.L_x_481) ;  /* 0x00000000001c8947 */ /* 0x000fea0003800000 */
[----:B------:R-:W-:Y:S02]  /*08b0*/  ULDC.64 UR4, c[0x0][0x780] ;  /* 0x0001e00000047ab9 */ /* 0x000fe40000000a00 */
[----:B------:R-:W-:-:S06]  /*08c0*/  UIMAD.WIDE UR4, UR36, 0x4, UR4 ;  /* 0x00000004240478a5 */ /* 0x000fcc000f8e0204 */
[----:B------:R-:W-:Y:S02]  /*08d0*/  IMAD.U32 R4, RZ, RZ, UR4 ;  /* 0x00000004ff047e24 */ /* 0x000fe4000f8e00ff */
[----:B------:R-:W-:-:S05]  /*08e0*/  IMAD.U32 R5, RZ, RZ, UR5 ;  /* 0x00000005ff057e24 */ /* 0x000fca000f8e00ff */
[----:B------:R-:W2:Y:S02]  /*08f0*/  LDG.E R4, desc[UR46][R4.64] ;  /* 0x0000002e04047981 */ /* 0x000ea4000c1e1900 */
[----:B--2---:R-:W-:Y:S01]  /*0900*/  R2UR UR39, R4 ;  /* 0x00000000042772ca */ /* 0x004fe200000e0000 */
[----:B------:R-:W-:-:S14]  /*0910*/  BRA `(.L_x_482) ;  /* 0x0000000000387947 */ /* 0x000fdc0003800000 */
.L_x_481:
[----:B------:R-:W-:Y:S01]  /*0920*/  ULDC.64 UR4, c[0x0][0x770] ;  /* 0x0001dc0000047ab9 */ /* 0x000fe20000000a00 */
[----:B------:R-:W-:Y:S01]  /*0930*/  ULDC UR39, c[0x0][0x280] ;  /* 0x0000a00000277ab9 */ /* 0x000fe20000000800 */
        /* <DEDUP_REMOVED lines=11> */
[----:B------:R-:W-:-:S12]  /*09f0*/  UIADD3 UR39, -UR39, UR4, URZ ;  /* 0x0000000427277290 */ /* 0x000fd8000fffe13f */
.L_x_482:
        /* <DEDUP_REMOVED lines=8> */
[----:B------:R1:W5:Y:S01]  /*0a80*/  LDG.E R24, desc[UR46][R4.64] ;  /* 0x0000002e04187981 */ /* 0x000362000c1e1900 */
[----:B------:R-:W-:Y:S05]  /*0a90*/  BRA `(.L_x_484) ;  /* 0x00000000002c7947 */ /* 0x000fea0003800000 */
.L_x_483:
        /* <DEDUP_REMOVED lines=9> */
[----:B------:R-:W2:Y:S02]  /*0b30*/  LDG.E R3, desc[UR46][R4.64+0x4] ;  /* 0x0000042e04037981 */ /* 0x000ea4000c1e1900 */
[----:B--2---:R-:W-:-:S07]  /*0b40*/  IMAD.IADD R24, R3, 0x1, -R24 ;  /* 0x0000000103187824 */ /* 0x004fce00078e0a18 */
.L_x_484:
[----:B------:R-:W-:Y:S01]  /*0b50*/  UISETP.GE.AND UP0, UPT, UR39, 0x1, UPT ;  /* 0x000000012700788c */ /* 0x000fe2000bf06270 */
[----:B------:R-:W-:Y:S02]  /*0b60*/  PLOP3.LUT P0, PT, PT, PT, PT, 0x80, 0x0 ;  /* 0x000000000000781c */ /* 0x000fe40003f0f070 */
[----:B------:R-:W-:Y:S02]  /*0b70*/  CS2R R70, SRZ ;  /* 0x0000000000467805 */ /* 0x000fe4000001ff00 */
[----:B------:R-:W-:Y:S02]  /*0b80*/  CS2R R68, SRZ ;  /* 0x0000000000447805 */ /* 0x000fe4000001ff00 */
[----:B------:R-:W-:Y:S02]  /*0b90*/  CS2R R66, SRZ ;  /* 0x0000000000427805 */ /* 0x000fe4000001ff00 */
[----:B------:R-:W-:Y:S02]  /*0ba0*/  CS2R R64, SRZ ;  /* 0x0000000000407805 */ /* 0x000fe4000001ff00 */
[----:B------:R-:W-:-:S02]  /*0bb0*/  PLOP3.LUT P1, PT, PT, PT, UP0, 0x80, 0x0 ;  /* 0x000000000000781c */ /* 0x000fc40003f2f008 */
        /* <DEDUP_REMOVED lines=18> */
[----:B------:R-:W-:Y:S01]  /*0ce0*/  CS2R R26, SRZ ;  /* 0x00000000001a7805 */ /* 0x000fe2000001ff00 */
[----:B------:R-:W-:Y:S01]  /*0cf0*/  IMAD.MOV.U32 R25, RZ, RZ, RZ ;  /* 0x000000ffff197224 */ /* 0x000fe200078e00ff */
[----:B------:R-:W-:Y:S01]  /*0d00*/  CS2R R118, SRZ ;  /* 0x0000000000767805 */ /* 0x000fe2000001ff00 */
[----:B------:R-:W-:Y:S01]  /*0d10*/  IMAD.MOV.U32 R0, RZ, RZ, RZ ;  /* 0x000000ffff007224 */ /* 0x000fe200078e00ff */
        /* <DEDUP_REMOVED lines=23> */
[----:B------:R-:W-:Y:S06]  /*0e90*/  @!P1 BRA `(.L_x_485) ;  /* 0x0000003c00889947 */ /* 0x000fec0003800000 */
[----:B------:R-:W-:-:S04]  /*0ea0*/  MOV R0, RZ ;  /* 0x000000ff00007202 */ /* 0x000fc80000000f00 */
[----:B------:R-:W-:-:S13]  /*0eb0*/  LOP3.LUT P0, RZ, R0, 0x3ff, RZ, 0xc0, !PT ;  /* 0x000003ff00ff7812 */ /* 0x000fda000780c0ff */
[----:B------:R-:W-:Y:S05]  /*0ec0*/  @!P0 BRA `(.L_x_486) ;  /* 0x00000000007c8947 */ /* 0x000fea0003800000 */
[----:B------:R-:W-:Y:S01]  /*0ed0*/  MOV R16, 0x0 ;  /* 0x0000000000107802 */ /* 0x000fe20000000f00 */
[----:B------:R-:W-:Y:S01]  /*0ee0*/  ULDC.64 UR4, c[0x4][0x88] ;  /* 0x0100220000047ab9 */ /* 0x000fe20000000a00 */
[----:B------:R-:W-:Y:S01]  /*0ef0*/  ULDC.64 UR6, c[0x4][0x8] ;  /* 0x0100020000067ab9 */ /* 0x000fe20000000a00 */
[----:B-1----:R-:W-:Y:S01]  /*0f00*/  IMAD.U32 R4, RZ, RZ, UR4 ;  /* 0x00000004ff047e24 */ /* 0x002fe2000f8e00ff */
        /* <DEDUP_REMOVED lines=11> */
[----:B--2--5:R-:W-:Y:S05]  /*0fc0*/  CALL.ABS.NOINC R14 ;  /* 0x000000000e007343 */ /* 0x024fea0003c00000 */
.L_x_487:
        /* <DEDUP_REMOVED lines=15> */
.L_x_486:
[----:B------:R-:W2:Y:S01]  /*10c0*/  S2R R3, SR_CgaCtaId ;  /* 0x0000000000037919 */ /* 0x000ea20000008800 */
[----:B------:R-:W-:-:S04]  /*10d0*/  MOV R18, 0x400 ;  /* 0x0000040000127802 */ /* 0x000fc80000000f00 */
[----:B--2---:R-:W-:-:S05]  /*10e0*/  LEA R18, R3, R18, 0x18 ;  /* 0x0000001203127211 */ /* 0x004fca00078ec0ff */
[----:B------:R-:W-:-:S05]  /*10f0*/  VIADD R19, R18, 0x1e800 ;  /* 0x0001e80012137836 */ /* 0x000fca0000000000 */
        /* <DEDUP_REMOVED lines=18> */
.L_x_489:
        /* <DEDUP_REMOVED lines=15> */
.L_x_488:
[----:B------:R-:W-:Y:S01]  /*1310*/  SHF.R.S32.HI R25, RZ, 0x1f, R22 ;  /* 0x0000001fff197819 */ /* 0x000fe20000011416 */
[----:B------:R-:W-:-:S03]  /*1320*/  UMOV UR4, 0xffffffff ;  /* 0xffffffff00047882 */ /* 0x000fc60000000000 */
[----:B------:R-:W-:-:S04]  /*1330*/  LEA.HI R0, R25, R22, RZ, 0x7 ;  /* 0x0000001619007211 */ /* 0x000fc800078f38ff */
[----:B------:R-:W-:Y:S01]  /*1340*/  SHF.R.S32.HI R16, RZ, 0x7, R0 ;  /* 0x00000007ff107819 */ /* 0x000fe20000011400 */
[----:B------:R-:W-:Y:S06]  /*1350*/  BRA.DIV UR4, `(.L_x_490) ;  /* 0x0000008e048c7947 */ /* 0x000fec000b800000 */
[----:B------:R2:W3:Y:S02]  /*1360*/  SHFL.IDX PT, R14, R16, RZ, 0x1f ;  /* 0x00001fff100e7589 */ /* 0x0004e400000e0000 */
.L_x_578:
[----:B-1----:R-:W-:Y:S02]  /*1370*/  SHF.L.U32 R5, RZ, 0x1f, RZ ;  /* 0x0000001fff057819 */ /* 0x002fe400000006ff */
[----:B------:R-:W-:Y:S01]  /*1380*/  LOP3.LUT R3, R0, 0xffffff80, RZ, 0xc0, !PT ;  /* 0xffffff8000037812 */ /* 0x000fe200078ec0ff */
[----:B------:R-:W-:Y:S01]  /*1390*/  VIADD R0, R18, 0x6000 ;  /* 0x0000600012007836 */ /* 0x000fe20000000000 */
[----:B------:R-:W1:Y:S03]  /*13a0*/  SYNCS.PHASECHK.TRANS64.TRYWAIT P0, [R18+URZ+0x26800], R5 ;  /* 0x02680005120075a7 */ /* 0x000e66000800017f */
[----:B------:R-:W-:Y:S01]  /*13b0*/  IMAD.IADD R27, R22, 0x1, -R3 ;  /* 0x00000001161b7824 */ /* 0x000fe200078e0a03 */
[----:B------:R-:W-:Y:S02]  /*13c0*/  LOP3.LUT P1, RZ, R0, 0x1bf, RZ, 0xc0, !PT ;  /* 0x000001bf00ff7812 */ /* 0x000fe4000782c0ff */
[----:B---3--:R-:W-:-:S02]  /*13d0*/  LEA.HI R0, R14, R14, RZ, 0x1 ;  /* 0x0000000e0e007211 */ /* 0x008fc400078f08ff */
[----:B------:R-:W-:Y:S02]  /*13e0*/  SHF.R.S32.HI R26, RZ, 0x1f, R27 ;  /* 0x0000001fff1a7819 */ /* 0x000fe4000001141b */
[----:B------:R-:W-:Y:S02]  /*13f0*/  LOP3.LUT R23, R0, 0xfffffffe, RZ, 0xc0, !PT ;  /* 0xfffffffe00177812 */ /* 0x000fe400078ec0ff */
[----:B------:R-:W-:-:S04]  /*1400*/  LEA.HI R28, R26, R27, RZ, 0x2 ;  /* 0x0000001b1a1c7211 */ /* 0x000fc800078f10ff */
[----:B------:R-:W-:Y:S01]  /*1410*/  LOP3.LUT R0, R28, 0x7ffffffc, RZ, 0xc0, !PT ;  /* 0x7ffffffc1c007812 */ /* 0x000fe200078ec0ff */
[----:B-1----:R-:W-:Y:S06]  /*1420*/  @P0 BRA `(.L_x_491) ;  /* 0x0000000000080947 */ /* 0x002fec0003800000 */
[----:B------:R-:W1:Y:S02]  /*1430*/  SYNCS.PHASECHK.TRANS64.TRYWAIT P0, [R18+URZ+0x26800], R5 ;  /* 0x02680005120075a7 */ /* 0x000e64000800017f */
[----:B-1----:R-:W-:Y:S05]  /*1440*/  @!P0 BRA `(.L_x_492) ;  /* 0x0000008c00708947 */ /* 0x002fea0003800000 */
.L_x_491:
[----:B------:R-:W-:Y:S02]  /*1450*/  IMAD.IADD R23, R14, 0x1, -R23 ;  /* 0x000000010e177824 */ /* 0x000fe400078e0a17 */
[----:B------:R-:W-:Y:S01]  /*1460*/  IMAD.IADD R17, R27, 0x1, -R0 ;  /* 0x000000011b117824 */ /* 0x000fe200078e0a00 */
[----:B------:R-:W-:Y:S06]  /*1470*/  @!P1 BRA `(.L_x_493) ;  /* 0x0000000000409947 */ /* 0x000fec0003800000 */
[----:B------:R-:W-:Y:S01]  /*1480*/  MOV R0, 0x0 ;  /* 0x0000000000007802 */ /* 0x000fe20000000f00 */
[----:B------:R-:W-:Y:S01]  /*1490*/  ULDC.64 UR4, c[0x4][0x88] ;  /* 0x0100220000047ab9 */ /* 0x000fe20000000a00 */
[----:B------:R-:W-:Y:S01]  /*14a0*/  ULDC.64 UR6, c[0x4][0x90] ;  /* 0x0100240000067ab9 */ /* 0x000fe20000000a00 */
[----:B------:R-:W-:Y:S01]  /*14b0*/  IMAD.U32 R4, RZ, RZ, UR4 ;  /* 0x00000004ff047e24 */ /* 0x000fe2000f8e00ff */
[----:B------:R3:W4:Y:S01]  /*14c0*/  LDC.64 R14, c[0x4][R0] ;  /* 0x01000000000e7b82 */ /* 0x0007220000000a00 */
[----:B-1----:R-:W-:Y:S01]  /*14d0*/  IMAD.U32 R5, RZ, RZ, UR5 ;  /* 0x00000005ff057e24 */ /* 0x002fe2000f8e00ff */
        /* <DEDUP_REMOVED lines=9> */
[----:B--2-45:R-:W-:Y:S05]  /*1570*/  CALL.ABS.NOINC R14 ;  /* 0x000000000e007343 */ /* 0x034fea0003c00000 */
.L_x_493:
[----:B------:R-:W-:Y:S01]  /*1580*/  LEA.HI R0, R25, R22, RZ, 0x4 ;  /* 0x0000001619007211 */ /* 0x000fe200078f20ff */
[----:B------:R-:W-:Y:S05]  /*1590*/  WARPSYNC.ALL ;  /* 0x0000000000007948 */ /* 0x000fea0003800000 */
[----:B------:R-:W-:-:S05]  /*15a0*/  LOP3.LUT R3, R0, 0xfffffff0, RZ, 0xc0, !PT ;  /* 0xfffffff000037812 */ /* 0x000fca00078ec0ff */
[----:B-1----:R-:W-:Y:S01]  /*15b0*/  IMAD.IADD R5, R22, 0x1, -R3 ;  /* 0x0000000116057824 */ /* 0x002fe200078e0a03 */
[----:B------:R-:W-:-:S04]  /*15c0*/  SHF.R.S32.HI R3, RZ, 0x4, R0 ;  /* 0x00000004ff037819 */ /* 0x000fc80000011400 */
[----:B------:R-:W-:Y:S02]  /*15d0*/  LEA.HI R6, R5, R5, RZ, 0x1 ;  /* 0x0000000505067211 */ /* 0x000fe400078f08ff */
[----:B------:R-:W-:Y:S02]  /*15e0*/  LEA.HI R0, R0, R3, RZ, 0x1 ;  /* 0x0000000300007211 */ /* 0x000fe400078f08ff */
[--C-:B------:R-:W-:Y:S02]  /*15f0*/  SHF.R.S32.HI R7, RZ, 0x1, R6.reuse ;  /* 0x00000001ff077819 */ /* 0x100fe40000011406 */
[----:B------:R-:W-:Y:S02]  /*1600*/  SHF.R.S32.HI R4, RZ, 0x1f, R6 ;  /* 0x0000001fff047819 */ /* 0x000fe40000011406 */
[----:B------:R-:W-:Y:S02]  /*1610*/  SHF.R.S32.HI R10, RZ, 0x1f, R5 ;  /* 0x0000001fff0a7819 */ /* 0x000fe40000011405 */
[----:B------:R-:W-:-:S02]  /*1620*/  LEA.HI R4, R4, R7, RZ, 0x2 ;  /* 0x0000000704047211 */ /* 0x000fc400078f10ff */
[----:B------:R-:W-:Y:S02]  /*1630*/  LEA.HI R10, R10, R5, RZ, 0x3 ;  /* 0x000000050a0a7211 */ /* 0x000fe400078f18ff */
[----:B------:R-:W-:Y:S02]  /*1640*/  LOP3.LUT R8, R4, 0xfffffffc, RZ, 0xc0, !PT ;  /* 0xfffffffc04087812 */ /* 0x000fe400078ec0ff */
        /* <DEDUP_REMOVED lines=13> */
[----:B------:R-:W-:-:S03]  /*1720*/  IMAD R5, R9, 0x200, R10 ;  /* 0x0000020009057824 */ /* 0x000fc600078e020a */
[----:B------:R-:W-:Y:S01]  /*1730*/  LOP3.LUT R7, R0, 0x8, R7, 0xf8, !PT ;  /* 0x0000000800077812 */ /* 0x000fe200078ef807 */
[----:B------:R-:W-:Y:S01]  /*1740*/  IMAD R6, R6, 0x20, R5 ;  /* 0x0000002006067824 */ /* 0x000fe200078e0205 */
[----:B------:R-:W-:-:S04]  /*1750*/  SHF.R.U32.HI R0, RZ, 0x3, R0 ;  /* 0x00000003ff007819 */ /* 0x000fc80000011600 */
[----:B------:R-:W-:Y:S01]  /*1760*/  LOP3.LUT R7, R7, R0, RZ, 0x3c, !PT ;  /* 0x0000000007077212 */ /* 0x000fe200078e3cff */
[----:B------:R-:W-:-:S04]  /*1770*/  IMAD.SHL.U32 R0, R22, 0x40, RZ ;  /* 0x0000004016007824 */ /* 0x000fc800078e00ff */
[----:B------:R-:W-:Y:S01]  /*1780*/  IMAD.IADD R7, R7, 0x1, R6 ;  /* 0x0000000107077824 */ /* 0x000fe200078e0206 */
[----:B------:R-:W-:-:S03]  /*1790*/  LOP3.LUT R0, R0, 0x1c0, RZ, 0xc0, !PT ;  /* 0x000001c000007812 */ /* 0x000fc600078ec0ff */
[----:B------:R-:W-:Y:S01]  /*17a0*/  IMAD R7, R7, 0x2, R18 ;  /* 0x0000000207077824 */ /* 0x000fe200078e0212 */
[----:B------:R-:W-:Y:S01]  /*17b0*/  LEA.HI R26, R26, R27, RZ, 0x5 ;  /* 0x0000001b1a1a7211 */ /* 0x000fe200078f28ff */
[----:B------:R-:W-:-:S03]  /*17c0*/  IMAD.SHL.U32 R9, R9, 0x10, RZ ;  /* 0x0000001009097824 */ /* 0x000fc600078e00ff */
[----:B------:R-:W1:Y:S01]  /*17d0*/  LDSM.16.M88.4 R184, [R7+0x6000] ;  /* 0x0060000007b8783b */ /* 0x000e620000000200 */
[--C-:B------:R-:W-:Y:S01]  /*17e0*/  SHF.R.S32.HI R4, RZ, 0x2, R28.reuse ;  /* 0x00000002ff047819 */ /* 0x100fe2000001141c */
[----:B-----5:R-:W-:Y:S01]  /*17f0*/  VIADD R11, R24, -UR37 ;  /* 0x80000025180b7c36 */ /* 0x020fe20008000000 */
[----:B------:R-:W-:Y:S01]  /*1800*/  SHF.R.S32.HI R5, RZ, 0x1f, R28 ;  /* 0x0000001fff057819 */ /* 0x000fe2000001141c */
[----:B------:R-:W3:Y:S01]  /*1810*/  LDSM.16.M88.4 R188, [R7+0x8000] ;  /* 0x0080000007bc783b */ /* 0x000ee20000000200 */
[----:B------:R-:W-:Y:S01]  /*1820*/  SHF.R.S32.HI R26, RZ, 0x5, R26 ;  /* 0x00000005ff1a7819 */ /* 0x000fe2000001141a */
[----:B------:R-:W-:Y:S01]  /*1830*/  UIADD3 UR39, UR39, 0x3f, URZ ;  /* 0x0000003f27277890 */ /* 0x000fe2000fffe03f */
[----:B------:R-:W-:Y:S01]  /*1840*/  LEA.HI R22, R25, R22, RZ, 0x3 ;  /* 0x0000001619167211 */ /* 0x000fe200078f18ff */
[----:B------:R-:W4:Y:S01]  /*1850*/  LDSM.16.M88.4 R192, [R7+0xa000] ;  /* 0x00a0000007c0783b */ /* 0x000f220000000200 */
[----:B------:R-:W-:Y:S01]  /*1860*/  LOP3.LUT R9, R0, 0x30, R9, 0xf8, !PT ;  /* 0x0000003000097812 */ /* 0x000fe200078ef809 */
[----:B------:R-:W-:Y:S01]  /*1870*/  IMAD R11, R26, -0x10, R11 ;  /* 0xfffffff01a0b7824 */ /* 0x000fe200078e020b */
[----:B------:R-:W-:Y:S01]  /*1880*/  LEA.HI R5, R5, R4, RZ, 0x3 ;  /* 0x0000000405057211 */ /* 0x000fe200078f18ff */
[----:B------:R-:W-:Y:S01]  /*1890*/  USHF.R.S32.HI UR7, URZ, 0x1f, UR39 ;  /* 0x0000001f3f077899 */ /* 0x000fe20008011427 */
[----:B------:R-:W-:-:S02]  /*18a0*/  LEA.HI R6, R16, R16, RZ, 0x1 ;  /* 0x0000001010067211 */ /* 0x000fc400078f08ff */
[----:B------:R-:W-:Y:S02]  /*18b0*/  CS2R R70, SRZ ;  /* 0x0000000000467805 */ /* 0x000fe4000001ff00 */
[----:B------:R-:W-:Y:S01]  /*18c0*/  LOP3.LUT R22, R9, 0x8, R22, 0xf8, !PT ;  /* 0x0000000809167812 */ /* 0x000fe200078ef816 */
[----:B------:R-:W-:Y:S01]  /*18d0*/  ULEA.HI UR7, UR7, UR39, URZ, 0x6 ;  /* 0x0000002707077291 */ /* 0x000fe2000f8f303f */
[----:B------:R-:W-:Y:S02]  /*18e0*/  LOP3.LUT R5, R5, 0xfffffff8, RZ, 0xc0, !PT ;  /* 0xfffffff805057812 */ /* 0x000fe400078ec0ff */
[----:B------:R-:W-:Y:S02]  /*18f0*/  CS2R R68, SRZ ;  /* 0x0000000000447805 */ /* 0x000fe4000001ff00 */
[----:B------:R-:W-:Y:S02]  /*1900*/  LOP3.LUT R9, R6, 0xfffffffe, RZ, 0xc0, !PT ;  /* 0xfffffffe06097812 */ /* 0x000fe400078ec0ff */
[----:B------:R-:W-:-:S02]  /*1910*/  CS2R R66, SRZ ;  /* 0x0000000000427805 */ /* 0x000fc4000001ff00 */
[----:B------:R-:W-:Y:S02]  /*1920*/  SHF.R.U32.HI R13, RZ, 0x3, R0 ;  /* 0x00000003ff0d7819 */ /* 0x000fe40000011600 */
[----:B------:R-:W-:Y:S02]  /*1930*/  CS2R R64, SRZ ;  /* 0x0000000000407805 */ /* 0x000fe4000001ff00 */
[----:B------:R-:W-:Y:S01]  /*1940*/  IADD3 R0, R11, R5, -R4 ;  /* 0x000000050b007210 */ /* 0x000fe20007ffe804 */
[----:B------:R-:W-:Y:S01]  /*1950*/  IMAD R5, R16, 0x8, R3 ;  /* 0x0000000810057824 */ /* 0x000fe200078e0203 */
[----:B------:R-:W-:Y:S01]  /*1960*/  LOP3.LUT R4, R22, R13, RZ, 0x3c, !PT ;  /* 0x0000000d16047212 */ /* 0x000fe200078e3cff */
[C---:B------:R-:W-:Y:S01]  /*1970*/  IMAD.IADD R3, R16.reuse, 0x1, -R9 ;  /* 0x0000000110037824 */ /* 0x040fe200078e0a09 */
[----:B------:R-:W-:Y:S01]  /*1980*/  CS2R R62, SRZ ;  /* 0x00000000003e7805 */ /* 0x000fe2000001ff00 */
[----:B--2---:R-:W-:Y:S01]  /*1990*/  IMAD R16, R16, 0x300, R27 ;  /* 0x0000030010107824 */ /* 0x004fe200078e021b */
[----:B------:R-:W-:Y:S01]  /*19a0*/  CS2R R60, SRZ ;  /* 0x00000000003c7805 */ /* 0x000fe2000001ff00 */
[----:B------:R-:W-:Y:S01]  /*19b0*/  IMAD R3, R3, -0x40, R0 ;  /* 0xffffffc003037824 */ /* 0x000fe200078e0200 */
[----:B------:R-:W-:Y:S01]  /*19c0*/  CS2R R58, SRZ ;  /* 0x00000000003a7805 */ /* 0x000fe2000001ff00 */
[----:B------:R-:W-:Y:S01]  /*19d0*/  IMAD.MOV.U32 R0, RZ, RZ, 0x20 ;  /* 0x00000020ff007424 */ /* 0x000fe200078e00ff */
[----:B------:R-:W-:Y:S01]  /*19e0*/  CS2R R56, SRZ ;  /* 0x0000000000387805 */ /* 0x000fe2000001ff00 */
[----:B------:R-:W-:Y:S01]  /*19f0*/  IMAD.U32 R4, R5, 0x200, R4 ;  /* 0x0000020005047824 */ /* 0x000fe200078e0004 */
[----:B------:R-:W-:Y:S01]  /*1a00*/  CS2R R54, SRZ ;  /* 0x0000000000367805 */ /* 0x000fe2000001ff00 */
[----:B------:R-:W-:Y:S01]  /*1a10*/  IMAD.SHL.U32 R5, R16, 0x4, RZ ;  /* 0x0000000410057824 */ /* 0x000fe200078e00ff */
[----:B------:R-:W-:-:S02]  /*1a20*/  SEL R0, R0, 0xffffffe0, !P0 ;  /* 0xffffffe000007807 */ /* 0x000fc40004000000 */
[----:B------:R-:W-:Y:S02]  /*1a30*/  CS2R R52, SRZ ;  /* 0x0000000000347805 */ /* 0x000fe4000001ff00 */
[----:B------:R-:W-:Y:S02]  /*1a40*/  CS2R R50, SRZ ;  /* 0x0000000000327805 */ /* 0x000fe4000001ff00 */
[----:B------:R-:W-:Y:S02]  /*1a50*/  CS2R R48, SRZ ;  /* 0x0000000000307805 */ /* 0x000fe4000001ff00 */
[----:B------:R-:W-:Y:S01]  /*1a60*/  CS2R R46, SRZ ;  /* 0x00000000002e7805 */ /* 0x000fe2000001ff00 */
[----:B------:R-:W-:Y:S01]  /*1a70*/  IMAD.IADD R0, R7, 0x1, R0 ;  /* 0x0000000107007824 */ /* 0x000fe200078e0200 */
[----:B------:R-:W-:Y:S02]  /*1a80*/  CS2R R44, SRZ ;  /* 0x00000000002c7805 */ /* 0x000fe4000001ff00 */
[----:B------:R-:W-:-:S02]  /*1a90*/  CS2R R42, SRZ ;  /* 0x00000000002a7805 */ /* 0x000fc4000001ff00 */
[----:B------:R-:W-:Y:S02]  /*1aa0*/  CS2R R40, SRZ ;  /* 0x0000000000287805 */ /* 0x000fe4000001ff00 */
[----:B------:R-:W-:Y:S01]  /*1ab0*/  CS2R R38, SRZ ;  /* 0x0000000000267805 */ /* 0x000fe2000001ff00 */
[----:B------:R-:W2:Y:S01]  /*1ac0*/  LDSM.16.M88.4 R196, [R0+0x6000] ;  /* 0x0060000000c4783b */ /* 0x000ea20000000200 */
[----:B------:R-:W-:Y:S02]  /*1ad0*/  CS2R R36, SRZ ;  /* 0x0000000000247805 */ /* 0x000fe4000001ff00 */
[----:B------:R-:W-:Y:S02]  /*1ae0*/  CS2R R34, SRZ ;  /* 0x0000000000227805 */ /* 0x000fe4000001ff00 */
[----:B------:R-:W-:Y:S01]  /*1af0*/  CS2R R32, SRZ ;  /* 0x0000000000207805 */ /* 0x000fe2000001ff00 */
[----:B------:R-:W1:Y:S01]  /*1b00*/  LDSM.16.M88.4 R200, [R0+0x8000] ;  /* 0x0080000000c8783b */ /* 0x000e620000000200 */
[----:B------:R-:W-:-:S02]  /*1b10*/  CS2R R30, SRZ ;  /* 0x00000000001e7805 */ /* 0x000fc4000001ff00 */
[----:B------:R-:W-:Y:S02]  /*1b20*/  CS2R R28, SRZ ;  /* 0x00000000001c7805 */ /* 0x000fe4000001ff00 */
[----:B------:R-:W-:Y:S01]  /*1b30*/  CS2R R26, SRZ ;  /* 0x00000000001a7805 */ /* 0x000fe2000001ff00 */
[----:B------:R3:W1:Y:S01]  /*1b40*/  LDSM.16.M88.4 R204, [R0+0xa000] ;  /* 0x00a0000000cc783b */ /* 0x0006620000000200 */
        /* <DEDUP_REMOVED lines=24> */
[----:B------:R-:W-:Y:S01]  /*1cd0*/  CS2R R72, SRZ ;  /* 0x0000000000487805 */ /* 0x000fe2000001ff00 */
[----:B---3--:R-:W-:Y:S01]  /*1ce0*/  IMAD R0, R5, 0x4, R18 ;  /* 0x0000000405007824 */ /* 0x008fe200078e0212 */
[----:B------:R-:W-:Y:S01]  /*1cf0*/  ULOP3.LUT UR20, UR38, 0x1, URZ, 0xfc, !UPT ;  /* 0x0000000126147892 */ /* 0x000fe2000f8efc3f */
[----:B------:R-:W-:Y:S01]  /*1d00*/  UMOV UR4, URZ ;  /* 0x0000003f00047c82 */ /* 0x000fe20008000000 */
[----:B------:R-:W-:Y:S01]  /*1d10*/  UMOV UR5, URZ ;  /* 0x0000003f00057c82 */ /* 0x000fe20008000000 */
[----:B------:R-:W-:Y:S01]  /*1d20*/  UMOV UR6, URZ ;  /* 0x0000003f00067c82 */ /* 0x000fe20008000000 */
[----:B------:R-:W-:Y:S01]  /*1d30*/  USHF.R.S32.HI UR7, URZ, 0x6, UR7 ;  /* 0x000000063f077899 */ /* 0x000fe20008011407 */
[----:B------:R-:W-:Y:S01]  /*1d40*/  ULDC UR8, c[0x0][0x75c] ;  /* 0x0001d70000087ab9 */ /* 0x000fe20000000800 */
[----:B-12-4-:R-:W-:-:S10]  /*1d50*/  ULDC UR9, c[0x0][0x744] ;  /* 0x0001d10000097ab9 */ /* 0x016fd40000000800 */
.L_x_504:
[----:B------:R-:W-:-:S06]  /*1d60*/  UISETP.NE.AND UP0, UPT, UR20, 0x3, UPT ;  /* 0x000000031400788c */ /* 0x000fcc000bf05270 */
[----:B------:R-:W-:-:S13]  /*1d70*/  PLOP3.LUT P0, PT, PT, PT, UP0, 0x80, 0x0 ;  /* 0x000000000000781c */ /* 0x000fda0003f0f008 */
[----:B-1----:R-:W-:Y:S05]  /*1d80*/  @!P0 BRA `(.L_x_494) ;  /* 0x0000000000048947 */ /* 0x002fea0003800000 */
[----:B------:R-:W-:Y:S01]  /*1d90*/  BPT.TRAP 0x1 ;  /* 0x000000040000795c */ /* 0x000fe20000300000 */
.L_x_494:
[----:B------:R-:W-:Y:S01]  /*1da0*/  R2UR UR10, R18 ;  /* 0x00000000120a72ca */ /* 0x000fe200000e0000 */
[----:B------:R-:W-:-:S05]  /*1db0*/  IMAD.U32 R16, RZ, RZ, UR5 ;  /* 0x00000005ff107e24 */ /* 0x000fca000f8e00ff */
[----:B------:R-:W-:-:S07]  /*1dc0*/  SHF.L.U32 R16, R16, 0x1f, RZ ;  /* 0x0000001f10107819 */ /* 0x000fce00000006ff */
[----:B------:R-:W-:-:S09]  /*1dd0*/  ULEA UR10, UR6, UR10, 0x3 ;  /* 0x0000000a060a7291 */ /* 0x000fd2000f8e183f */
[----:B------:R1:W2:Y:S01]  /*1de0*/  SYNCS.PHASECHK.TRANS64.TRYWAIT P1, [UR10+0x26810], R16 ;  /* 0x02681010ff0075a7 */ /* 0x0002a2000802014a */
[----:B------:R-:W-:Y:S05]  /*1df0*/  @!P0 BRA `(.L_x_495) ;  /* 0x0000000000048947 */ /* 0x000fea0003800000 */
[----:B------:R-:W-:Y:S01]  /*1e00*/  BPT.TRAP 0x1 ;  /* 0x000000040000795c */ /* 0x000fe20000300000 */
.L_x_495:
[----:B--2---:R-:W-:Y:S05]  /*1e10*/  @P1 BRA `(.L_x_496) ;  /* 0x0000000000081947 */ /* 0x004fea0003800000 */
[----:B------:R-:W2:Y:S02]  /*1e20*/  SYNCS.PHASECHK.TRANS64.TRYWAIT P1, [UR10+0x26810], R16 ;  /* 0x02681010ff0075a7 */ /* 0x000ea4000802014a */
[----:B--2---:R-:W-:Y:S05]  /*1e30*/  @!P1 BRA `(.L_x_497) ;  /* 0x0000008400089947 */ /* 0x004fea0003800000 */
.L_x_496:
[----:B------:R-:W-:Y:S01]  /*1e40*/  R2UR UR11, R18 ;  /* 0x00000000120b72ca */ /* 0x000fe200000e0000 */
[----:B--2---:R-:W-:Y:S01]  /*1e50*/  IMAD R5, R23, 0x800, R18 ;  /* 0x0000080017057824 */ /* 0x004fe200078e0212 */
[----:B------:R-:W-:Y:S01]  /*1e60*/  WARPGROUP.ARRIVE ;  /* 0x00000000000079c5 */ /* 0x000fe20000000000 */
[----:B------:R-:W-:Y:S01]  /*1e70*/  UMOV UR13, 0xc0000010 ;  /* 0xc0000010000d7882 */ /* 0x000fe20000000000 */
[----:B------:R-:W-:Y:S01]  /*1e80*/  UMOV UR15, 0x80000020 ;  /* 0x80000020000f7882 */ /* 0x000fe20000000000 */
[----:B------:R-:W-:Y:S01]  /*1e90*/  IMAD.U32 R6, RZ, RZ, UR6 ;  /* 0x00000006ff067e24 */ /* 0x000fe2000f8e00ff */
[----:B------:R-:W-:-:S03]  /*1ea0*/  R2UR UR12, R5 ;  /* 0x00000000050c72ca */ /* 0x000fc600000e0000 */
[----:B------:R-:W-:-:S04]  /*1eb0*/  IMAD R5, R6, 0x20, R17 ;  /* 0x0000002006057824 */ /* 0x000fc800078e0211 */
[----:B------:R-:W-:Y:S01]  /*1ec0*/  UIADD3 UR11, UR11, 0x12000, URZ ;  /* 0x000120000b0b7890 */ /* 0x000fe2000fffe03f */
[----:B------:R-:W-:-:S03]  /*1ed0*/  IMAD.SHL.U32 R5, R5, 0x2, RZ ;  /* 0x0000000205057824 */ /* 0x000fc600078e00ff */
[----:B------:R-:W-:Y:S01]  /*1ee0*/  USHF.R.U32.HI UR11, URZ, 0x4, UR11 ;  /* 0x000000043f0b7899 */ /* 0x000fe2000801160b */
[----:B------:R-:W-:Y:S01]  /*1ef0*/  IMAD R5, R5, 0x4, R18 ;  /* 0x0000000405057824 */ /* 0x000fe200078e0212 */
[----:B------:R-:W-:Y:S02]  /*1f00*/  USHF.R.U32.HI UR12, URZ, 0x4, UR12 ;  /* 0x000000043f0c7899 */ /* 0x000fe4000801160c */
        /* <DEDUP_REMOVED lines=44> */
[----:B------:R2:W3:Y:S04]  /*21d0*/  LDS.64 R208, [R5+0x1e000] ;  /* 0x01e0000005d07984 */ /* 0x0004e80000000a00 */
[----:B------:R2:W4:Y:S04]  /*21e0*/  LDS.64 R210, [R5+0x1e020] ;  /* 0x01e0200005d27984 */ /* 0x0005280000000a00 */
        /* <DEDUP_REMOVED lines=8> */
.L_x_498:
[----:B------:R1:W1:Y:S01]  /*2270*/  SYNCS.PHASECHK.TRANS64.TRYWAIT P1, [UR10+0x26830], R16 ;  /* 0x02683010ff0075a7 */ /* 0x000262000802014a */
[----:B------:R-:W-:Y:S05]  /*2280*/  @!P0 BRA `(.L_x_499) ;  /* 0x0000000000048947 */ /* 0x000fea0003800000 */
[----:B------:R-:W-:Y:S01]  /*2290*/  BPT.TRAP 0x1 ;  /* 0x000000040000795c */ /* 0x000fe20000300000 */
.L_x_499:
[----:B-1----:R-:W-:Y:S05]  /*22a0*/  @P1 BRA `(.L_x_500) ;  /* 0x0000000000081947 */ /* 0x002fea0003800000 */
[----:B------:R-:W1:Y:S02]  /*22b0*/  SYNCS.PHASECHK.TRANS64.TRYWAIT P1, [UR10+0x26830], R16 ;  /* 0x02683010ff0075a7 */ /* 0x000e64000802014a */
[----:B-1----:R-:W-:Y:S05]  /*22c0*/  @!P1 BRA `(.L_x_501) ;  /* 0x0000007c00fc9947 */ /* 0x002fea0003800000 */
.L_x_500:
[----:B------:R-:W-:Y:S01]  /*22d0*/  R2UR UR12, R18 ;  /* 0x00000000120c72ca */ /* 0x000fe200000e0000 */
[----:B------:R-:W-:Y:S01]  /*22e0*/  WARPGROUP.ARRIVE ;  /* 0x00000000000079c5 */ /* 0x000fe20000000000 */
[----:B------:R-:W-:Y:S01]  /*22f0*/  UMOV UR15, 0x80000020 ;  /* 0x80000020000f7882 */ /* 0x000fe20000000000 */
[----:B------:R-:W-:Y:S01]  /*2300*/  FMUL.FTZ R16, R152, UR8 ;  /* 0x0000000898107c20 */ /* 0x000fe20008410000 */
[----:B------:R-:W-:Y:S01]  /*2310*/  FMUL.FTZ R22, R153, UR8 ;  /* 0x0000000899167c20 */ /* 0x000fe20008410000 */
[----:B------:R-:W-:Y:S01]  /*2320*/  FMUL.FTZ R156, R156, UR8 ;  /* 0x000000089c9c7c20 */ /* 0x000fe20008410000 */
[----:B------:R-:W-:Y:S01]  /*2330*/  FMUL.FTZ R157, R157, UR8 ;  /* 0x000000089d9d7c20 */ /* 0x000fe20008410000 */
[----:B------:R-:W-:Y:S01]  /*2340*/  FMUL.FTZ R160, R160, UR8 ;  /* 0x00000008a0a07c20 */ /* 0x000fe20008410000 */
[----:B------:R-:W-:Y:S01]  /*2350*/  ISETP.GT.AND P2, PT, R3, RZ, PT ;  /* 0x000000ff0300720c */ /* 0x000fe20003f44270 */
        /* <DEDUP_REMOVED lines=9> */
[----:B------:R-:W5:Y:S01]  /*23f0*/  MUFU.TANH R22, R22 ;  /* 0x0000001600167308 */ /* 0x000f620000002400 */
[----:B------:R-:W-:Y:S01]  /*2400*/  FMUL.FTZ R158, R158, UR8 ;  /* 0x000000089e9e7c20 */ /* 0x000fe20008410000 */
[----:B------:R-:W-:Y:S01]  /*2410*/  FMUL.FTZ R159, R159, UR8 ;  /* 0x000000089f9f7c20 */ /* 0x000fe20008410000 */
[----:B------:R-:W-:Y:S01]  /*2420*/  ULOP3.LUT UR12, UR12, 0x3fff, URZ, 0xc0, !UPT ;  /* 0x00003fff0c0c7892 */ /* 0x000fe2000f8ec03f */
[----:B------:R-:W-:Y:S01]  /*2430*/  FMUL.FTZ R162, R162, UR8 ;  /* 0x00000008a2a27c20 */ /* 0x000fe20008410000 */
[----:B------:R-:W-:Y:S01]  /*2440*/  ISETP.GT.AND P1, PT, R3, 0x8, PT ;  /* 0x000000080300780c */ /* 0x000fe20003f24270 */
[----:B------:R-:W-:Y:S01]  /*2450*/  FMUL.FTZ R163, R163, UR8 ;  /* 0x00000008a3a37c20 */ /* 0x000fe20008410000 */
[----:B------:R-:W-:Y:S01]  /*2460*/  ULOP3.LUT UR13, UR12, 0x10000, URZ, 0xfc, !UPT ;  /* 0x000100000c0d7892 */ /* 0x000fe2000f8efc3f */
[----:B------:R-:W2:Y:S01]  /*2470*/  MUFU.TANH R156, R156 ;  /* 0x0000009c009c7308 */ /* 0x000ea20000002400 */
[----:B-1----:R-:W-:Y:S01]  /*2480*/  FSEL R153, R16, -INF , P2 ;  /* 0xff80000010997808 */ /* 0x002fe20001000000 */
[----:B------:R-:W-:Y:S01]  /*2490*/  FMUL.FTZ R215, R165, UR8 ;  /* 0x00000008a5d77c20 */ /* 0x000fe20008410000 */
[----:B------:R-:W-:Y:S01]  /*24a0*/  UIMAD UR13, UR6, 0x300, UR13 ;  /* 0x00000300060d78a4 */ /* 0x000fe2000f8e020d */
[----:B------:R-:W-:Y:S01]  /*24b0*/  FMUL.FTZ R219, R169, UR8 ;  /* 0x00000008a9db7c20 */ /* 0x000fe20008410000 */
[----:B------:R-:W-:Y:S01]  /*24c0*/  FMUL.FTZ R218, R168, UR8 ;  /* 0x00000008a8da7c20 */ /* 0x000fe20008410000 */
[----:B---3--:R-:W-:Y:S01]  /*24d0*/  FFMA.FTZ R224, R153, UR9, -R208 ;  /* 0x0000000999e07c23 */ /* 0x008fe200080108d0 */
[----:B------:R-:W-:Y:S01]  /*24e0*/  FMUL.FTZ R220, R170, UR8 ;  /* 0x00000008aadc7c20 */ /* 0x000fe20008410000 */
[----:B------:R-:W1:Y:S01]  /*24f0*/  MUFU.TANH R157, R157 ;  /* 0x0000009d009d7308 */ /* 0x000e620000002400 */
[----:B-----5:R-:W-:Y:S01]  /*2500*/  FSEL R152, R22, -INF , P2 ;  /* 0xff80000016987808 */ /* 0x020fe20001000000 */
[----:B------:R-:W-:Y:S01]  /*2510*/  UMOV UR14, UR13 ;  /* 0x0000000d000e7c82 */ /* 0x000fe20008000000 */
[----:B------:R-:W-:Y:S01]  /*2520*/  FMUL.FTZ R221, R171, UR8 ;  /* 0x00000008abdd7c20 */ /* 0x000fe20008410000 */
[----:B------:R-:W-:Y:S01]  /*2530*/  HGMMA.64x64x16.F32 R120, R184, gdesc[UR12], RZ, !UPT, gsb0 ;  /* 0x00e0000cb8787df0 */ /* 0x000fe2000c0008ff */
[----:B------:R-:W-:Y:S01]  /*2540*/  UIADD3 UR14, UR13, 0x2, URZ ;  /* 0x000000020d0e7890 */ /* 0x000fe2000fffe03f */
[----:B------:R-:W-:Y:S01]  /*2550*/  FFMA.FTZ R223, R152, UR9, -R209 ;  /* 0x0000000998df7c23 */ /* 0x000fe200080108d1 */
[----:B------:R-:W-:Y:S01]  /*2560*/  UMOV UR15, 0x80000020 ;  /* 0x80000020000f7882 */ /* 0x000fe20000000000 */
[----:B------:R-:W3:Y:S01]  /*2570*/  MUFU.TANH R160, R160 ;  /* 0x000000a000a07308 */ /* 0x000ee20000002400 */
[----:B--2---:R-:W-:Y:S01]  /*2580*/  FSEL R153, R156, -INF , P2 ;  /* 0xff8000009c997808 */ /* 0x004fe20001000000 */
[----:B------:R-:W-:Y:S01]  /*2590*/  FMUL.FTZ R222, R179, UR8 ;  /* 0x00000008b3de7c20 */ /* 0x000fe20008410000 */
[----:B------:R-:W-:Y:S01]  /*25a0*/  FFMA.FTZ R16, -R16, R16, 1 ;  /* 0x3f80000010107423 */ /* 0x000fe20000010110 */
[----:B------:R-:W-:Y:S01]  /*25b0*/  FMUL.FTZ R225, R183, UR8 ;  /* 0x00000008b7e17c20 */ /* 0x000fe20008410000 */
[----:B------:R-:W-:Y:S01]  /*25c0*/  FMUL.FTZ R174, R174, UR8 ;  /* 0x00000008aeae7c20 */ /* 0x000fe20008410000 */
[----:B----4-:R-:W-:Y:S01]  /*25d0*/  FFMA.FTZ R167, R153, UR9, -R210 ;  /* 0x0000000999a77c23 */ /* 0x010fe200080108d2 */
[----:B------:R-:W-:Y:S01]  /*25e0*/  FMUL.FTZ R172, R172, UR8 ;  /* 0x00000008acac7c20 */ /* 0x000fe20008410000 */
[----:B------:R-:W2:Y:S01]  /*25f0*/  MUFU.TANH R212, R212 ;  /* 0x000000d400d47308 */ /* 0x000ea20000002400 */
[----:B-1----:R-:W-:Y:S01]  /*2600*/  FSEL R152, R157, -INF , P2 ;  /* 0xff8000009d987808 */ /* 0x002fe20001000000 */
[----:B------:R-:W-:Y:S01]  /*2610*/  FMUL.FTZ R176, R176, UR8 ;  /* 0x00000008b0b07c20 */ /* 0x000fe20008410000 */
[----:B------:R-:W-:Y:S01]  /*2620*/  FMUL.FTZ R173, R173, UR8 ;  /* 0x00000008adad7c20 */ /* 0x000fe20008410000 */
[----:B------:R-:W-:Y:S01]  /*2630*/  FMUL.FTZ R178, R178, UR8 ;  /* 0x00000008b2b27c20 */ /* 0x000fe20008410000 */
[----:B------:R-:W-:Y:S01]  /*2640*/  FFMA.FTZ R22, -R22, R22, 1 ;  /* 0x3f80000016167423 */ /* 0x000fe20000010116 */
[----:B------:R-:W-:Y:S01]  /*2650*/  FFMA.FTZ R166, R152, UR9, -R211 ;  /* 0x0000000998a67c23 */ /* 0x000fe200080108d3 */
[----:B------:R-:W-:Y:S01]  /*2660*/  FMUL.FTZ R175, R175, UR8 ;  /* 0x00000008afaf7c20 */ /* 0x000fe20008410000 */
[----:B------:R-:W1:Y:S01]  /*2670*/  MUFU.TANH R161, R161 ;  /* 0x000000a100a17308 */ /* 0x000e620000002400 */
[----:B---3--:R-:W-:Y:S01]  /*2680*/  FSEL R153, R160, -INF , P2 ;  /* 0xff800000a0997808 */ /* 0x008fe20001000000 */
[----:B------:R-:W-:Y:S01]  /*2690*/  FMUL.FTZ R177, R177, UR8 ;  /* 0x00000008b1b17c20 */ /* 0x000fe20008410000 */
[----:B------:R-:W-:Y:S01]  /*26a0*/  FFMA.FTZ R157, -R157, R157, 1 ;  /* 0x3f8000009d9d7423 */ /* 0x000fe2000001019d */
[----:B------:R-:W-:Y:S01]  /*26b0*/  FMUL.FTZ R180, R180, UR8 ;  /* 0x00000008b4b47c20 */ /* 0x000fe20008410000 */
[----:B------:R-:W-:Y:S01]  /*26c0*/  FMUL.FTZ R182, R182, UR8 ;  /* 0x00000008b6b67c20 */ /* 0x000fe20008410000 */
[----:B------:R-:W-:Y:S01]  /*26d0*/  FFMA.FTZ R164, R153, UR9, -R10 ;  /* 0x0000000999a47c23 */ /* 0x000fe2000801080a */
[----:B------:R-:W-:Y:S01]  /*26e0*/  FMUL.FTZ R181, R181, UR8 ;  /* 0x00000008b5b57c20 */ /* 0x000fe20008410000 */
[----:B------:R-:W3:Y:S01]  /*26f0*/  MUFU.TANH R213, R213 ;  /* 0x000000d500d57308 */ /* 0x000ee20000002400 */
[C---:B--2---:R-:W-:Y:S01]  /*2700*/  FSEL R155, R212.reuse, -INF , P1 ;  /* 0xff800000d49b7808 */ /* 0x044fe20000800000 */
[----:B------:R-:W-:Y:S01]  /*2710*/  FFMA.FTZ R212, -R212, R212, 1 ;  /* 0x3f800000d4d47423 */ /* 0x000fe200000101d4 */
[----:B------:R-:W-:Y:S01]  /*2720*/  FFMA.FTZ R160, -R160, R160, 1 ;  /* 0x3f800000a0a07423 */ /* 0x000fe200000101a0 */
[----:B------:R-:W-:-:S02]  /*2730*/  ULOP3.LUT UR12, UR12, 0x1000000, URZ, 0xfc, !UPT ;  /* 0x010000000c0c7892 */ /* 0x000fc4000f8efc3f */
[----:B------:R-:W-:Y:S01]  /*2740*/  FFMA.FTZ R169, R155, UR9, -R208 ;  /* 0x000000099ba97c23 */ /* 0x000fe200080108d0 */
[----:B------:R-:W-:Y:S01]  /*2750*/  UMOV UR19, 0xc0000010 ;  /* 0xc000001000137882 */ /* 0x000fe20000000000 */
[----:B------:R-:W2:Y:S01]  /*2760*/  MUFU.TANH R158, R158 ;  /* 0x0000009e009e7308 */ /* 0x000ea20000002400 */
[----:B-1----:R-:W-:Y:S01]  /*2770*/  FSEL R154, R161, -INF , P2 ;  /* 0xff800000a19a7808 */ /* 0x002fe20001000000 */
[----:B------:R-:W-:Y:S01]  /*2780*/  UIMAD UR12, UR6, 0x300, UR12 ;  /* 0x00000300060c78a4 */ /* 0x000fe2000f8e020c */
[----:B------:R-:W-:-:S03]  /*2790*/  UMOV UR17, 0x40000040 ;  /* 0x4000004000117882 */ /* 0x000fc60000000000 */
[----:B------:R-:W-:Y:S02]  /*27a0*/  FFMA.FTZ R165, R154, UR9, -R11 ;  /* 0x000000099aa57c23 */ /* 0x000fe4000801080b */
[----:B------:R-:W1:Y:S01]  /*27b0*/  MUFU.TANH R159, R159 ;  /* 0x0000009f009f7308 */ /* 0x000e620000002400 */
[C---:B---3--:R-:W-:Y:S01]  /*27c0*/  FSEL R154, R213.reuse, -INF , P1 ;  /* 0xff800000d59a7808 */ /* 0x048fe20000800000 */
[----:B------:R-:W-:-:S04]  /*27d0*/  FFMA.FTZ R213, -R213, R213, 1 ;  /* 0x3f800000d5d57423 */ /* 0x000fc800000101d5 */
[----:B------:R-:W-:Y:S02]  /*27e0*/  FFMA.FTZ R170, R154, UR9, -R209 ;  /* 0x000000099aaa7c23 */ /* 0x000fe400080108d1 */
[----:B------:R-:W3:Y:S01]  /*27f0*/  MUFU.TANH R162, R162 ;  /* 0x000000a200a27308 */ /* 0x000ee20000002400 */
[----:B--2---:R-:W-:-:S05]  /*2800*/  FSEL R155, R158, -INF , P1 ;  /* 0xff8000009e9b7808 */ /* 0x004fca0000800000 */
[----:B------:R-:W-:Y:S02]  /*2810*/  FFMA.FTZ R168, R155, UR9, -R210 ;  /* 0x000000099ba87c23 */ /* 0x000fe400080108d2 */
[----:B------:R-:W2:Y:S01]  /*2820*/  MUFU.TANH R163, R163 ;  /* 0x000000a300a37308 */ /* 0x000ea20000002400 */
[C---:B-1----:R-:W-:Y:S01]  /*2830*/  FSEL R154, R159.reuse, -INF , P1 ;  /* 0xff8000009f9a7808 */ /* 0x042fe20000800000 */
[----:B------:R-:W-:-:S04]  /*2840*/  FFMA.FTZ R159, -R159, R159, 1 ;  /* 0x3f8000009f9f7423 */ /* 0x000fc8000001019f */
[----:B------:R-:W-:Y:S02]  /*2850*/  FFMA.FTZ R171, R154, UR9, -R211 ;  /* 0x000000099aab7c23 */ /* 0x000fe400080108d3 */
[----:B------:R-:W-:Y:S01]  /*2860*/  MUFU.TANH R214, R214 ;  /* 0x000000d600d67308 */ /* 0x000fe20000002400 */
[----:B---3--:R-:W-:-:S05]  /*2870*/  FSEL R155, R162, -INF , P1 ;  /* 0xff800000a29b7808 */ /* 0x008fca0000800000 */
[----:B------:R-:W-:Y:S02]  /*2880*/  FFMA.FTZ R10, R155, UR9, -R10 ;  /* 0x000000099b0a7c23 */ /* 0x000fe4000801080a */
[----:B------:R-:W-:Y:S01]  /*2890*/  MUFU.EX2 R224, R224 ;  /* 0x000000e000e07308 */ /* 0x000fe20000000800 */
[----:B--2---:R-:W-:Y:S01]  /*28a0*/  FSEL R208, R163, -INF , P1 ;  /* 0xff800000a3d07808 */ /* 0x004fe20000800000 */
[----:B------:R-:W-:Y:S02]  /*28b0*/  WARPGROUP.DEPBAR.LE gsb0, 0x0 ;  /* 0x00008000000079c5 */ /* 0x000fe40000010000 */
[----:B------:R-:W-:Y:S02]  /*28c0*/  WARPGROUP.ARRIVE ;  /* 0x00000000000079c5 */ /* 0x000fe40000000000 */
[----:B------:R-:W-:Y:S02]  /*28d0*/  FFMA.FTZ R11, R208, UR9, -R11 ;  /* 0x00000009d00b7c23 */ /* 0x000fe4000801080b */
[----:B------:R-:W-:Y:S02]  /*28e0*/  MUFU.TANH R215, R215 ;  /* 0x000000d700d77308 */ /* 0x000fe40000002400 */
[----:B------:R-:W-:Y:S01]  /*28f0*/  HGMMA.64x64x16.F32 R120, R196, gdesc[UR12], R120, gsb0 ;  /* 0x00e0000cc4787df0 */ /* 0x000fe20008000878 */
[----:B------:R-:W-:Y:S01]  /*2900*/  UIADD3 UR14, UR13, 0x100, URZ ;  /* 0x000001000d0e7890 */ /* 0x000fe2000fffe03f */
[----:B------:R-:W-:-:S04]  /*2910*/  UMOV UR15, 0x80000020 ;  /* 0x80000020000f7882 */ /* 0x000fc80000000000 */
[----:B------:R-:W1:Y:S08]  /*2920*/  MUFU.TANH R217, R217 ;  /* 0x000000d900d97308 */ /* 0x000e700000002400 */
[----:B------:R-:W-:Y:S08]  /*2930*/  MUFU.TANH R218, R218 ;  /* 0x000000da00da7308 */ /* 0x000ff00000002400 */
[----:B------:R-:W-:Y:S01]  /*2940*/  MUFU.TANH R220, R220 ;  /* 0x000000dc00dc7308 */ /* 0x000fe20000002400 */
[C---:B-1----:R-:W-:Y:S01]  /*2950*/  FSEL R208, R217.reuse, -INF , P1 ;  /* 0xff800000d9d07808 */ /* 0x042fe20000800000 */
[----:B------:R-:W-:-:S04]  /*2960*/  FFMA.FTZ R217, -R217, R217, 1 ;  /* 0x3f800000d9d97423 */ /* 0x000fc800000101d9 */
[----:B------:R-:W-:Y:S02]  /*2970*/  FFMA.FTZ R208, R208, UR9, -R9 ;  /* 0x00000009d0d07c23 */ /* 0x000fe40008010809 */
[----:B------:R-:W-:Y:S08]  /*2980*/  MUFU.TANH R216, R216 ;  /* 0x000000d800d87308 */ /* 0x000ff00000002400 */
[----:B------:R-:W-:Y:S08]  /*2990*/  MUFU.EX2 R169, R169 ;  /* 0x000000a900a97308 */ /* 0x000ff00000000800 */
[----:B------:R-:W-:Y:S08]  /*29a0*/  MUFU.EX2 R170, R170 ;  /* 0x000000aa00aa7308 */ /* 0x000ff00000000800 */
[----:B------:R-:W1:Y:S08]  /*29b0*/  MUFU.TANH R219, R219 ;  /* 0x000000db00db7308 */ /* 0x000e700000002400 */
[----:B------:R-:W-:Y:S08]  /*29c0*/  MUFU.TANH R221, R221 ;  /* 0x000000dd00dd7308 */ /* 0x000ff00000002400 */
[----:B------:R-:W-:Y:S01]  /*29d0*/  MUFU.EX2 R223, R223 ;  /* 0x000000df00df7308 */ /* 0x000fe20000000800 */
[----:B-1----:R-:W-:-:S05]  /*29e0*/  FSEL R210, R219, -INF , P2 ;  /* 0xff800000dbd27808 */ /* 0x002fca0001000000 */
[----:B------:R-:W-:Y:S01]  /*29f0*/  FFMA.FTZ R210, R210, UR9, -R15 ;  /* 0x00000009d2d27c23 */ /* 0x000fe2000801080f */
[----:B------:R-:W-:Y:S02]  /*2a00*/  WARPGROUP.DEPBAR.LE gsb0, 0x0 ;  /* 0x00008000000079c5 */ /* 0x000fe40000010000 */
[----:B------:R-:W-:Y:S01]  /*2a10*/  WARPGROUP.ARRIVE ;  /* 0x00000000000079c5 */ /* 0x000fe20000000000 */
[----:B------:R-:W-:Y:S05]  /*2a20*/  MUFU.TANH R174, R174 ;  /* 0x000000ae00ae7308 */ /* 0x000fea0000002400 */
[----:B------:R-:W-:Y:S01]  /*2a30*/  HGMMA.64x64x16.F32 R120, R188, gdesc[UR12], R120, gsb0 ;  /* 0x00e0000cbc787df0 */ /* 0x000fe20008000878 */
[----:B------:R-:W-:Y:S01]  /*2a40*/  UIADD3 UR14, UR13, 0x102, URZ ;  /* 0x000001020d0e7890 */ /* 0x000fe2000fffe03f */
[----:B------:R-:W-:Y:S01]  /*2a50*/  UMOV UR15, 0x80000020 ;  /* 0x80000020000f7882 */ /* 0x000fe20000000000 */
[----:B------:R-:W-:Y:S08]  /*2a60*/  MUFU.EX2 R167, R167 ;  /* 0x000000a700a77308 */ /* 0x000ff00000000800 */
[----:B------:R-:W1:Y:S08]  /*2a70*/  MUFU.TANH R172, R172 ;  /* 0x000000ac00ac7308 */ /* 0x000e700000002400 */
[----:B------:R-:W-:Y:S08]  /*2a80*/  MUFU.TANH R176, R176 ;  /* 0x000000b000b07308 */ /* 0x000ff00000002400 */
[----:B------:R-:W-:Y:S01]  /*2a90*/  MUFU.TANH R173, R173 ;  /* 0x000000ad00ad7308 */ /* 0x000fe20000002400 */
[C---:B-1----:R-:W-:Y:S01]  /*2aa0*/  FSEL R211, R172.reuse, -INF , P2 ;  /* 0xff800000acd37808 */ /* 0x042fe20001000000 */
[----:B------:R-:W-:-:S06]  /*2ab0*/  FFMA.FTZ R172, -R172, R172, 1 ;  /* 0x3f800000acac7423 */ /* 0x000fcc00000101ac */
[----:B------:R-:W1:Y:S08]  /*2ac0*/  MUFU.TANH R178, R178 ;  /* 0x000000b200b27308 */ /* 0x000e700000002400 */
[----:B------:R-:W-:Y:S08]  /*2ad0*/  MUFU.TANH R222, R222 ;  /* 0x000000de00de7308 */ /* 0x000ff00000002400 */
[----:B------:R-:W2:Y:S08]  /*2ae0*/  MUFU.EX2 R166, R166 ;  /* 0x000000a600a67308 */ /* 0x000eb00000000800 */
[----:B------:R-:W3:Y:S08]  /*2af0*/  MUFU.EX2 R168, R168 ;  /* 0x000000a800a87308 */ /* 0x000ef00000000800 */
[----:B------:R-:W4:Y:S08]  /*2b00*/  MUFU.TANH R175, R175 ;  /* 0x000000af00af7308 */ /* 0x000f300000002400 */
[----:B------:R-:W5:Y:S01]  /*2b10*/  MUFU.TANH R177, R177 ;  /* 0x000000b100b17308 */ /* 0x000f620000002400 */
[----:B------:R-:W-:-:S02]  /*2b20*/  WARPGROUP.DEPBAR.LE gsb0, 0x0 ;  /* 0x00008000000079c5 */ /* 0x000fc40000010000 */
[----:B------:R-:W-:-:S05]  /*2b30*/  WARPGROUP.ARRIVE ;  /* 0x00000000000079c5 */ /* 0x000fca0000000000 */
[----:B------:R-:W-:Y:S01]  /*2b40*/  MUFU.TANH R180, R180 ;  /* 0x000000b400b47308 */ /* 0x000fe20000002400 */
[----:B------:R-:W-:Y:S01]  /*2b50*/  HGMMA.64x64x16.F32 R120, R200, gdesc[UR12], R120, gsb0 ;  /* 0x00e0000cc8787df0 */ /* 0x000fe20008000878 */
[----:B------:R-:W-:Y:S01]  /*2b60*/  UIADD3 UR14, UR13, 0x200, URZ ;  /* 0x000002000d0e7890 */ /* 0x000fe2000fffe03f */
[----:B------:R-:W-:-:S05]  /*2b70*/  UMOV UR15, 0x80000020 ;  /* 0x80000020000f7882 */ /* 0x000fca0000000000 */
[----:B------:R-:W5:Y:S08]  /*2b80*/  MUFU.TANH R182, R182 ;  /* 0x000000b600b67308 */ /* 0x000f700000002400 */
[----:B------:R-:W-:Y:S08]  /*2b90*/  MUFU.EX2 R165, R165 ;  /* 0x000000a500a57308 */ /* 0x000ff00000000800 */
[----:B------:R-:W-:Y:S08]  /*2ba0*/  MUFU.EX2 R164, R164 ;  /* 0x000000a400a47308 */ /* 0x000ff00000000800 */
[----:B------:R-:W-:Y:S08]  /*2bb0*/  MUFU.TANH R181, R181 ;  /* 0x000000b500b57308 */ /* 0x000ff00000002400 */
[----:B------:R-:W-:Y:S08]  /*2bc0*/  MUFU.TANH R225, R225 ;  /* 0x000000e100e17308 */ /* 0x000ff00000002400 */
[----:B------:R-:W-:Y:S08]  /*2bd0*/  MUFU.EX2 R10, R10 ;  /* 0x0000000a000a7308 */ /* 0x000ff00000000800 */
[----:B------:R-:W-:Y:S08]  /*2be0*/  MUFU.EX2 R11, R11 ;  /* 0x0000000b000b7308 */ /* 0x000ff00000000800 */
[----:B------:R-:W5:Y:S01]  /*2bf0*/  MUFU.EX2 R171, R171 ;  /* 0x000000ab00ab7308 */ /* 0x000f620000000800 */
[----:B------:R-:W-:-:S02]  /*2c00*/  WARPGROUP.DEPBAR.LE gsb0, 0x0 ;  /* 0x00008000000079c5 */ /* 0x000fc40000010000 */
[----:B------:R-:W-:-:S06]  /*2c10*/  WARPGROUP.ARRIVE ;  /* 0x00000000000079c5 */ /* 0x000fcc0000000000 */
[----:B------:R-:W-:Y:S01]  /*2c20*/  HGMMA.64x64x16.F32 R120, R192, gdesc[UR12], R120, gsb0 ;  /* 0x00e0000cc0787df0 */ /* 0x000fe20008000878 */
[----:B------:R-:W-:Y:S01]  /*2c30*/  UIADD3 UR14, UR13, 0x202, URZ ;  /* 0x000002020d0e7890 */ /* 0x000fe2000fffe03f */
[----:B------:R-:W-:Y:S01]  /*2c40*/  R2UR UR13, R19 ;  /* 0x00000000130d72ca */ /* 0x000fe200000e0000 */
[----:B------:R-:W-:-:S12]  /*2c50*/  UMOV UR15, 0x80000020 ;  /* 0x80000020000f7882 */ /* 0x000fd80000000000 */
[----:B------:R-:W-:-:S04]  /*2c60*/  USHF.R.U32.HI UR13, URZ, 0x4, UR13 ;  /* 0x000000043f0d7899 */ /* 0x000fc8000801160d */
[----:B------:R-:W-:-:S04]  /*2c70*/  ULOP3.LUT UR13, UR13, 0x3fff, URZ, 0xc0, !UPT ;  /* 0x00003fff0d0d7892 */ /* 0x000fc8000f8ec03f */
[----:B------:R-:W-:Y:S01]  /*2c80*/  ULOP3.LUT UR16, UR13, 0x10000, URZ, 0xfc, !UPT ;  /* 0x000100000d107892 */ /* 0x000fe2000f8efc3f */
        /* <DEDUP_REMOVED lines=9> */
[----:B------:R-:W-:Y:S01]  /*2d20*/  FADD.FTZ R122, R122, -R152 ;  /* 0x800000987a7a7221 */ /* 0x000fe20000010000 */
[--C-:B------:R-:W-:Y:S01]  /*2d30*/  FADD.FTZ R152, R121, -R153.reuse ;  /* 0x8000009979987221 */ /* 0x100fe20000010000 */
[----:B------:R-:W-:Y:S01]  /*2d40*/  FADD.FTZ R123, R123, -R153 ;  /* 0x800000997b7b7221 */ /* 0x000fe20000010000 */
[----:B------:R-:W-:Y:S01]  /*2d50*/  FMUL.FTZ R121, R224, R179 ;  /* 0x000000b3e0797220 */ /* 0x000fe20000410000 */
[----:B------:R-:W-:Y:S01]  /*2d60*/  FSEL R153, R214, -INF , P2 ;  /* 0xff800000d6997808 */ /* 0x000fe20001000000 */
[----:B--2---:R-:W-:Y:S01]  /*2d70*/  FADD.FTZ R227, R126, -R154 ;  /* 0x8000009a7ee37221 */ /* 0x004fe20000010000 */
[----:B------:R-:W-:Y:S01]  /*2d80*/  FSEL R120, R215, -INF , P2 ;  /* 0xff800000d7787808 */ /* 0x000fe20001000000 */
[----:B------:R-:W-:Y:S01]  /*2d90*/  FMUL.FTZ R121, R16, R121 ;  /* 0x0000007910797220 */ /* 0x000fe20000410000 */
[----:B------:R-:W-:Y:S01]  /*2da0*/  FSEL R179, R216, -INF , P1 ;  /* 0xff800000d8b37808 */ /* 0x000fe20000800000 */
[--C-:B------:R-:W-:Y:S01]  /*2db0*/  FFMA.FTZ R16, R153, UR9, -R8.reuse ;  /* 0x0000000999107c23 */ /* 0x100fe20008010808 */
[----:B------:R-:W-:Y:S01]  /*2dc0*/  FSEL R153, R218, -INF , P2 ;  /* 0xff800000da997808 */ /* 0x000fe20001000000 */
[----:B------:R-:W-:Y:S01]  /*2dd0*/  FFMA.FTZ R183, R120, UR9, -R9 ;  /* 0x0000000978b77c23 */ /* 0x000fe20008010809 */
[----:B------:R-:W-:Y:S01]  /*2de0*/  FSEL R9, R220, -INF , P1 ;  /* 0xff800000dc097808 */ /* 0x000fe20000800000 */
[----:B------:R-:W-:Y:S01]  /*2df0*/  FFMA.FTZ R179, R179, UR9, -R8 ;  /* 0x00000009b3b37c23 */ /* 0x000fe20008010808 */
[----:B------:R-:W-:Y:S01]  /*2e00*/  FADD.FTZ R229, R125, -R155 ;  /* 0x8000009b7de57221 */ /* 0x000fe20000010000 */
[--C-:B------:R-:W-:Y:S01]  /*2e10*/  FFMA.FTZ R120, R153, UR9, -R14.reuse ;  /* 0x0000000999787c23 */ /* 0x100fe2000801080e */
[----:B------:R-:W-:Y:S01]  /*2e20*/  FMUL.FTZ R153, R223, R152 ;  /* 0x00000098df997220 */ /* 0x000fe20000410000 */
[----:B------:R-:W-:Y:S01]  /*2e30*/  FFMA.FTZ R14, R9, UR9, -R14 ;  /* 0x00000009090e7c23 */ /* 0x000fe2000801080e */
[----:B------:R-:W-:Y:S01]  /*2e40*/  FMUL.FTZ R9, R169, R122 ;  /* 0x0000007aa9097220 */ /* 0x000fe20000410000 */
[----:B------:R-:W-:Y:S01]  /*2e50*/  FMUL.FTZ R122, R170, R123 ;  /* 0x0000007baa7a7220 */ /* 0x000fe20000410000 */
[----:B------:R-:W-:Y:S01]  /*2e60*/  FMUL.FTZ R152, R22, R153 ;  /* 0x0000009916987220 */ /* 0x000fe20000410000 */
[----:B------:R-:W-:Y:S01]  /*2e70*/  FFMA.FTZ R153, -R156, R156, 1 ;  /* 0x3f8000009c997423 */ /* 0x000fe2000001019c */
[----:B------:R-:W-:Y:S01]  /*2e80*/  FMUL.FTZ R123, R212, R9 ;  /* 0x00000009d47b7220 */ /* 0x000fe20000410000 */
[----:B------:R-:W-:Y:S01]  /*2e90*/  FADD.FTZ R212, R124, -R154 ;  /* 0x8000009a7cd47221 */ /* 0x000fe20000010000 */
[----:B------:R-:W1:Y:S01]  /*2ea0*/  LDS.64 R8, [R5+0x1e240] ;  /* 0x01e2400005087984 */ /* 0x000e620000000a00 */
[----:B------:R-:W-:Y:S01]  /*2eb0*/  FSEL R124, R221, -INF , P1 ;  /* 0xff800000dd7c7808 */ /* 0x000fe20000800000 */
[----:B------:R2:W-:Y:S01]  /*2ec0*/  MUFU.EX2 R22, R208 ;  /* 0x000000d000167308 */ /* 0x0005e20000000800 */
[----:B------:R-:W-:Y:S01]  /*2ed0*/  FMUL.FTZ R154, R167, R212 ;  /* 0x000000d4a79a7220 */ /* 0x000fe20000410000 */
[--C-:B------:R-:W-:Y:S01]  /*2ee0*/  FFMA.FTZ R126, R211, UR9, -R20.reuse ;  /* 0x00000009d37e7c23 */ /* 0x100fe20008010814 */
[----:B------:R-:W-:Y:S01]  /*2ef0*/  FSEL R125, R178, -INF , P1 ;  /* 0xff800000b27d7808 */ /* 0x000fe20000800000 */
[----:B------:R-:W-:Y:S01]  /*2f00*/  FFMA.FTZ R209, R124, UR9, -R15 ;  /* 0x000000097cd17c23 */ /* 0x000fe2000801080f */
[----:B------:R-:W-:Y:S01]  /*2f10*/  FSEL R15, R174, -INF , P1 ;  /* 0xff800000ae0f7808 */ /* 0x000fe20000800000 */
[----:B------:R-:W-:Y:S01]  /*2f20*/  FMUL.FTZ R153, R153, R154 ;  /* 0x0000009a99997220 */ /* 0x000fe20000410000 */
[----:B------:R-:W-:Y:S01]  /*2f30*/  FSEL R154, R173, -INF , P2 ;  /* 0xff800000ad9a7808 */ /* 0x000fe20001000000 */
[----:B------:R-:W-:Y:S01]  /*2f40*/  FMUL.FTZ R122, R213, R122 ;  /* 0x0000007ad57a7220 */ /* 0x000fe20000410000 */
[----:B------:R4:W-:Y:S01]  /*2f50*/  MUFU.EX2 R124, R120 ;  /* 0x00000078007c7308 */ /* 0x0009e20000000800 */
[----:B------:R-:W-:Y:S01]  /*2f60*/  FFMA.FTZ R212, R15, UR9, -R20 ;  /* 0x000000090fd47c23 */ /* 0x000fe20008010814 */
[----:B------:R-:W-:Y:S01]  /*2f70*/  FSEL R15, R176, -INF , P2 ;  /* 0xff800000b00f7808 */ /* 0x000fe20001000000 */
[----:B------:R-:W-:Y:S01]  /*2f80*/  FFMA.FTZ R213, R154, UR9, -R21 ;  /* 0x000000099ad57c23 */ /* 0x000fe20008010815 */
[----:B------:R-:W-:Y:S01]  /*2f90*/  FFMA.FTZ R154, -R158, R158, 1 ;  /* 0x3f8000009e9a7423 */ /* 0x000fe2000001019e */
[----:B------:R-:W-:Y:S01]  /*2fa0*/  FMUL.FTZ R158, R166, R229 ;  /* 0x000000e5a69e7220 */ /* 0x000fe20000410000 */
[----:B---3--:R-:W-:Y:S01]  /*2fb0*/  FMUL.FTZ R227, R168, R227 ;  /* 0x000000e3a8e37220 */ /* 0x008fe20000410000 */
[--C-:B--2---:R-:W-:Y:S01]  /*2fc0*/  FFMA.FTZ R208, R15, UR9, -R12.reuse ;  /* 0x000000090fd07c23 */ /* 0x104fe2000801080c */
[----:B------:R2:W-:Y:S01]  /*2fd0*/  MUFU.EX2 R20, R14 ;  /* 0x0000000e00147308 */ /* 0x0005e20000000800 */
[----:B----4-:R-:W-:Y:S01]  /*2fe0*/  FFMA.FTZ R120, R125, UR9, -R12 ;  /* 0x000000097d787c23 */ /* 0x010fe2000801080c */
[----:B------:R-:W-:Y:S01]  /*2ff0*/  FSEL R12, R222, -INF , P1 ;  /* 0xff800000de0c7808 */ /* 0x000fe20000800000 */
[----:B------:R-:W-:Y:S01]  /*3000*/  FADD.FTZ R226, R127, -R155 ;  /* 0x8000009b7fe27221 */ /* 0x000fe20000010000 */
[----:B------:R-:W-:Y:S01]  /*3010*/  FMUL.FTZ R158, R157, R158 ;  /* 0x0000009e9d9e7220 */ /* 0x000fe20000410000 */
[----:B------:R-:W-:Y:S01]  /*3020*/  FMUL.FTZ R154, R154, R227 ;  /* 0x000000e39a9a7220 */ /* 0x000fe20000410000 */
[----:B------:R-:W-:Y:S01]  /*3030*/  FSEL R156, R175, -INF , P1 ;  /* 0xff800000af9c7808 */ /* 0x000fe20000800000 */
[----:B------:R-:W-:Y:S01]  /*3040*/  FFMA.FTZ R157, R12, UR9, -R13 ;  /* 0x000000090c9d7c23 */ /* 0x000fe2000801080d */
[----:B------:R-:W3:Y:S01]  /*3050*/  MUFU.EX2 R179, R179 ;  /* 0x000000b300b37308 */ /* 0x000ee20000000800 */
[----:B--2---:R-:W2:Y:S01]  /*3060*/  LDS.64 R14, [R5+0x1e260] ;  /* 0x01e26000050e7984 */ /* 0x004ea20000000a00 */
[----:B------:R-:W-:Y:S01]  /*3070*/  FFMA.FTZ R155, -R161, R161, 1 ;  /* 0x3f800000a19b7423 */ /* 0x000fe200000101a1 */
[----:B------:R-:W-:Y:S01]  /*3080*/  FFMA.FTZ R211, R156, UR9, -R21 ;  /* 0x000000099cd37c23 */ /* 0x000fe20008010815 */
[----:B-----5:R-:W-:Y:S01]  /*3090*/  FSEL R156, R177, -INF , P2 ;  /* 0xff800000b19c7808 */ /* 0x020fe20001000000 */
[----:B------:R-:W-:Y:S01]  /*30a0*/  FFMA.FTZ R161, -R162, R162, 1 ;  /* 0x3f800000a2a17423 */ /* 0x000fe200000101a2 */
[----:B------:R-:W-:Y:S01]  /*30b0*/  FFMA.FTZ R218, -R218, R218, 1 ;  /* 0x3f800000dada7423 */ /* 0x000fe200000101da */
[----:B------:R-:W-:Y:S01]  /*30c0*/  FFMA.FTZ R216, -R216, R216, 1 ;  /* 0x3f800000d8d87423 */ /* 0x000fe200000101d8 */
[----:B------:R4:W-:Y:S01]  /*30d0*/  MUFU.EX2 R125, R209 ;  /* 0x000000d1007d7308 */ /* 0x0009e20000000800 */
[----:B------:R-:W-:Y:S01]  /*30e0*/  FFMA.FTZ R156, R156, UR9, -R13 ;  /* 0x000000099c9c7c23 */ /* 0x000fe2000801080d */
[----:B------:R-:W-:Y:S01]  /*30f0*/  FSEL R13, R182, -INF , P1 ;  /* 0xff800000b60d7808 */ /* 0x000fe20000800000 */
[----:B------:R-:W-:Y:S01]  /*3100*/  FMUL.FTZ R226, R171, R226 ;  /* 0x000000e2abe27220 */ /* 0x000fe20000410000 */
[----:B------:R-:W-:Y:S01]  /*3110*/  FFMA.FTZ R176, -R176, R176, 1 ;  /* 0x3f800000b0b07423 */ /* 0x000fe200000101b0 */
[--C-:B-1----:R-:W-:Y:S01]  /*3120*/  FADD.FTZ R127, R128, -R8.reuse ;  /* 0x80000008807f7221 */ /* 0x102fe20000010000 */
[----:B------:R-:W-:Y:S01]  /*3130*/  FADD.FTZ R227, R130, -R8 ;  /* 0x8000000882e37221 */ /* 0x000fe20000010000 */
[--C-:B------:R-:W-:Y:S01]  /*3140*/  FADD.FTZ R12, R129, -R9.reuse ;  /* 0x80000009810c7221 */ /* 0x100fe20000010000 */
[----:B------:R-:W-:Y:S01]  /*3150*/  FADD.FTZ R128, R131, -R9 ;  /* 0x8000000983807221 */ /* 0x000fe20000010000 */
[----:B----4-:R-:W-:Y:S01]  /*3160*/  FSEL R209, R180, -INF , P2 ;  /* 0xff800000b4d17808 */ /* 0x010fe20001000000 */
[----:B------:R-:W1:Y:S01]  /*3170*/  LDS.64 R8, [R5+0x1e280] ;  /* 0x01e2800005087984 */ /* 0x000e620000000a00 */
[----:B------:R-:W-:Y:S01]  /*3180*/  FMUL.FTZ R12, R165, R12 ;  /* 0x0000000ca50c7220 */ /* 0x000fe20000410000 */
[----:B------:R-:W-:Y:S01]  /*3190*/  MUFU.EX2 R16, R16 ;  /* 0x0000001000107308 */ /* 0x000fe20000000800 */
[----:B------:R-:W-:Y:S01]  /*31a0*/  FMUL.FTZ R127, R164, R127 ;  /* 0x0000007fa47f7220 */ /* 0x000fe20000410000 */
[----:B------:R-:W-:Y:S01]  /*31b0*/  FFMA.FTZ R209, R209, UR9, -R6 ;  /* 0x00000009d1d17c23 */ /* 0x000fe20008010806 */
[----:B------:R-:W-:Y:S01]  /*31c0*/  FMUL.FTZ R155, R155, R12 ;  /* 0x0000000c9b9b7220 */ /* 0x000fe20000410000 */
[----:B------:R-:W-:Y:S01]  /*31d0*/  FSEL R12, R225, -INF , P1 ;  /* 0xff800000e10c7808 */ /* 0x000fe20000800000 */
[----:B------:R-:W-:Y:S01]  /*31e0*/  FMUL.FTZ R130, R160, R127 ;  /* 0x0000007fa0827220 */ /* 0x000fe20000410000 */
[----:B------:R-:W-:Y:S01]  /*31f0*/  FFMA.FTZ R160, -R163, R163, 1 ;  /* 0x3f800000a3a07423 */ /* 0x000fe200000101a3 */
[----:B------:R-:W-:Y:S01]  /*3200*/  FFMA.FTZ R178, -R178, R178, 1 ;  /* 0x3f800000b2b27423 */ /* 0x000fe200000101b2 */
[----:B------:R-:W4:Y:S01]  /*3210*/  MUFU.EX2 R183, R183 ;  /* 0x000000b700b77308 */ /* 0x000f220000000800 */
[----:B------:R-:W-:Y:S01]  /*3220*/  FFMA.FTZ R163, R12, UR9, -R7 ;  /* 0x000000090ca37c23 */ /* 0x000fe20008010807 */
[----:B------:R-:W-:Y:S01]  /*3230*/  FFMA.FTZ R177, -R177, R177, 1 ;  /* 0x3f800000b1b17423 */ /* 0x000fe200000101b1 */
[----:B------:R-:W-:Y:S01]  /*3240*/  FFMA.FTZ R222, -R222, R222, 1 ;  /* 0x3f800000dede7423 */ /* 0x000fe200000101de */
[----:B------:R-:W-:Y:S01]  /*3250*/  FFMA.FTZ R180, -R180, R180, 1 ;  /* 0x3f800000b4b47423 */ /* 0x000fe200000101b4 */
[----:B------:R-:W-:Y:S01]  /*3260*/  FFMA.FTZ R182, -R182, R182, 1 ;  /* 0x3f800000b6b67423 */ /* 0x000fe200000101b6 */
[----:B------:R-:W-:Y:S01]  /*3270*/  FFMA.FTZ R225, -R225, R225, 1 ;  /* 0x3f800000e1e17423 */ /* 0x000fe200000101e1 */
[----:B------:R-:W-:Y:S01]  /*3280*/  FMUL.FTZ R159, R159, R226 ;  /* 0x000000e29f9f7220 */ /* 0x000fe20000410000 */
[----:B------:R5:W1:Y:S01]  /*3290*/  MUFU.EX2 R21, R210 ;  /* 0x000000d200157308 */ /* 0x000a620000000800 */
[----:B------:R-:W-:-:S02]  /*32a0*/  F2FP.F16.F32.PACK_AB R158, R158, R153 ;  /* 0x000000999e9e723e */ /* 0x000fc400000000ff */
[----:B------:R-:W-:Y:S01]  /*32b0*/  F2FP.F16.F32.PACK_AB R164, R165, R164 ;  /* 0x000000a4a5a4723e */ /* 0x000fe200000000ff */
[----:B--2---:R-:W-:Y:S01]  /*32c0*/  FADD.FTZ R12, R134, -R14 ;  /* 0x8000000e860c7221 */ /* 0x004fe20000010000 */
[----:B------:R-:W-:Y:S01]  /*32d0*/  FFMA.FTZ R134, -R214, R214, 1 ;  /* 0x3f800000d6867423 */ /* 0x000fe200000101d6 */
[----:B------:R-:W-:Y:S02]  /*32e0*/  F2FP.F16.F32.PACK_AB R159, R159, R154 ;  /* 0x0000009a9f9f723e */ /* 0x000fe400000000ff */
[----:B------:R1:W-:Y:S01]  /*32f0*/  MUFU.EX2 R129, R213 ;  /* 0x000000d500817308 */ /* 0x0003e20000000800 */
[----:B-----5:R-:W-:Y:S01]  /*3300*/  FFMA.FTZ R210, R13, UR9, -R6 ;  /* 0x000000090dd27c23 */ /* 0x020fe20008010806 */
[----:B------:R-:W-:Y:S01]  /*3310*/  FSEL R6, R181, -INF , P2 ;  /* 0xff800000b5067808 */ /* 0x000fe20001000000 */
[----:B------:R-:W-:Y:S01]  /*3320*/  FMUL.FTZ R13, R11, R128 ;  /* 0x000000800b0d7220 */ /* 0x000fe20000410000 */
[----:B---3--:R-:W-:Y:S01]  /*3330*/  FMUL.FTZ R131, R179, R12 ;  /* 0x0000000cb3837220 */ /* 0x008fe20000410000 */
[----:B------:R-:W-:Y:S01]  /*3340*/  FADD.FTZ R12, R133, -R15 ;  /* 0x8000000f850c7221 */ /* 0x000fe20000010000 */
[----:B------:R-:W-:Y:S01]  /*3350*/  FFMA.FTZ R181, -R181, R181, 1 ;  /* 0x3f800000b5b57423 */ /* 0x000fe200000101b5 */
[----:B------:R-:W-:Y:S01]  /*3360*/  FFMA.FTZ R162, R6, UR9, -R7 ;  /* 0x0000000906a27c23 */ /* 0x000fe20008010807 */
[----:B------:R-:W-:Y:S01]  /*3370*/  FMUL.FTZ R6, R10, R227 ;  /* 0x000000e30a067220 */ /* 0x000fe20000410000 */
[----:B------:R-:W-:Y:S01]  /*3380*/  FMUL.FTZ R160, R160, R13 ;  /* 0x0000000da0a07220 */ /* 0x000fe20000410000 */
[----:B------:R2:W-:Y:S01]  /*3390*/  MUFU.EX2 R128, R211 ;  /* 0x000000d300807308 */ /* 0x0005e20000000800 */
[----:B------:R-:W-:Y:S01]  /*33a0*/  FADD.FTZ R13, R132, -R14 ;  /* 0x8000000e840d7221 */ /* 0x000fe20000010000 */
[----:B------:R-:W-:Y:S01]  /*33b0*/  FMUL.FTZ R161, R161, R6 ;  /* 0x00000006a1a17220 */ /* 0x000fe20000410000 */
[----:B----4-:R-:W-:Y:S01]  /*33c0*/  FMUL.FTZ R12, R183, R12 ;  /* 0x0000000cb70c7220 */ /* 0x010fe20000410000 */
[----:B------:R-:W3:Y:S01]  /*33d0*/  LDS.64 R6, [R5+0x1e2a0] ;  /* 0x01e2a00005067984 */ /* 0x000ee20000000a00 */
[----:B------:R-:W-:Y:S01]  /*33e0*/  FMUL.FTZ R13, R16, R13 ;  /* 0x0000000d100d7220 */ /* 0x000fe20000410000 */
[--C-:B-1----:R-:W-:Y:S01]  /*33f0*/  FADD.FTZ R213, R138, -R8.reuse ;  /* 0x800000088ad57221 */ /* 0x102fe20000010000 */
[----:B------:R-:W-:Y:S01]  /*3400*/  FMUL.FTZ R133, R216, R131 ;  /* 0x00000083d8857220 */ /* 0x000fe20000410000 */
[----:B------:R-:W1:Y:S01]  /*3410*/  MUFU.EX2 R127, R212 ;  /* 0x000000d4007f7308 */ /* 0x000e620000000800 */
[----:B--2---:R-:W-:Y:S01]  /*3420*/  FADD.FTZ R211, R135, -R15 ;  /* 0x8000000f87d37221 */ /* 0x004fe20000010000 */
[----:B------:R-:W-:Y:S01]  /*3430*/  FFMA.FTZ R135, -R215, R215, 1 ;  /* 0x3f800000d7877423 */ /* 0x000fe200000101d7 */
[----:B------:R-:W-:Y:S01]  /*3440*/  FMUL.FTZ R134, R134, R13 ;  /* 0x0000000d86867220 */ /* 0x000fe20000410000 */
[----:B------:R-:W-:Y:S01]  /*3450*/  FFMA.FTZ R138, -R220, R220, 1 ;  /* 0x3f800000dc8a7423 */ /* 0x000fe200000101dc */
[----:B------:R-:W-:Y:S01]  /*3460*/  FMUL.FTZ R132, R22, R211 ;  /* 0x000000d316847220 */ /* 0x000fe20000410000 */
[----:B------:R-:W-:Y:S01]  /*3470*/  FADD.FTZ R211, R136, -R8 ;  /* 0x8000000888d37221 */ /* 0x000fe20000010000 */
[----:B------:R-:W-:Y:S01]  /*3480*/  FMUL.FTZ R135, R135, R12 ;  /* 0x0000000c87877220 */ /* 0x000fe20000410000 */
[--C-:B------:R-:W-:Y:S01]  /*3490*/  FADD.FTZ R8, R137, -R9.reuse ;  /* 0x8000000989087221 */ /* 0x100fe20000010000 */
[----:B------:R-:W2:Y:S01]  /*34a0*/  LDS.64 R12, [R5+0x1e2c0] ;  /* 0x01e2c000050c7984 */ /* 0x000ea20000000a00 */
[----:B------:R-:W-:Y:S01]  /*34b0*/  FMUL.FTZ R211, R124, R211 ;  /* 0x000000d37cd37220 */ /* 0x000fe20000410000 */
[----:B------:R4:W-:Y:S01]  /*34c0*/  MUFU.EX2 R15, R120 ;  /* 0x00000078000f7308 */ /* 0x0009e20000000800 */
[----:B------:R-:W-:Y:S01]  /*34d0*/  FMUL.FTZ R136, R217, R132 ;  /* 0x00000084d9887220 */ /* 0x000fe20000410000 */
[----:B------:R-:W-:Y:S01]  /*34e0*/  FMUL.FTZ R213, R20, R213 ;  /* 0x000000d514d57220 */ /* 0x000fe20000410000 */
[----:B------:R-:W-:Y:S01]  /*34f0*/  FMUL.FTZ R137, R218, R211 ;  /* 0x000000d3da897220 */ /* 0x000fe20000410000 */
[----:B------:R-:W-:Y:S01]  /*3500*/  FMUL.FTZ R211, R21, R8 ;  /* 0x0000000815d37220 */ /* 0x000fe20000410000 */
[----:B------:R-:W-:Y:S01]  /*3510*/  F2FP.F16.F32.PACK_AB R153, R160, R161 ;  /* 0x000000a1a099723e */ /* 0x000fe200000000ff */
[----:B------:R-:W-:Y:S01]  /*3520*/  FMUL.FTZ R138, R138, R213 ;  /* 0x000000d58a8a7220 */ /* 0x000fe20000410000 */
[----:B------:R-:W-:Y:S01]  /*3530*/  F2FP.F16.F32.PACK_AB R154, R135, R134 ;  /* 0x00000086879a723e */ /* 0x000fe200000000ff */
[----:B------:R5:W-:Y:S01]  /*3540*/  MUFU.EX2 R14, R208 ;  /* 0x000000d0000e7308 */ /* 0x000be20000000800 */
[----:B----4-:R-:W-:Y:S01]  /*3550*/  FADD.FTZ R120, R139, -R9 ;  /* 0x800000098b787221 */ /* 0x010fe20000010000 */
[----:B------:R-:W-:Y:S01]  /*3560*/  FFMA.FTZ R139, -R221, R221, 1 ;  /* 0x3f800000dd8b7423 */ /* 0x000fe200000101dd */
[----:B------:R4:W2:Y:S01]  /*3570*/  LDS.64 R8, [R5+0x1e2e0] ;  /* 0x01e2e00005087984 */ /* 0x0008a20000000a00 */
[----:B------:R-:W-:Y:S01]  /*3580*/  F2FP.F16.F32.PACK_AB R165, R11, R10 ;  /* 0x0000000a0ba5723e */ /* 0x000fe200000000ff */
[----:B------:R-:W-:Y:S01]  /*3590*/  FMUL.FTZ R120, R125, R120 ;  /* 0x000000787d787220 */ /* 0x000fe20000410000 */
[----:B------:R-:W-:-:S02]  /*35a0*/  F2FP.F16.F32.PACK_AB R124, R21, R124 ;  /* 0x0000007c157c723e */ /* 0x000fc400000000ff */
[----:B------:R-:W4:Y:S01]  /*35b0*/  MUFU.EX2 R126, R126 ;  /* 0x0000007e007e7308 */ /* 0x000f220000000800 */
[----:B-----5:R-:W-:Y:S01]  /*35c0*/  FFMA.FTZ R208, -R219, R219, 1 ;  /* 0x3f800000dbd07423 */ /* 0x020fe200000101db */
[----:B------:R-:W-:Y:S01]  /*35d0*/  FMUL.FTZ R139, R139, R120 ;  /* 0x000000788b8b7220 */ /* 0x000fe20000410000 */
[----:B------:R-:W-:Y:S02]  /*35e0*/  F2FP.F16.F32.PACK_AB R125, R125, R20 ;  /* 0x000000147d7d723e */ /* 0x000fe400000000ff */
[----:B------:R-:W-:-:S03]  /*35f0*/  FMUL.FTZ R208, R208, R211 ;  /* 0x000000d3d0d07220 */ /* 0x000fc60000410000 */
[----:B------:R5:W2:Y:S01]  /*3600*/  MUFU.EX2 R131, R156 ;  /* 0x0000009c00837308 */ /* 0x000aa20000000800 */
[--C-:B---3--:R-:W-:Y:S01]  /*3610*/  FADD.FTZ R142, R142, -R6.reuse ;  /* 0x800000068e8e7221 */ /* 0x108fe20000010000 */
[----:B------:R-:W-:Y:S01]  /*3620*/  FADD.FTZ R211, R140, -R6 ;  /* 0x800000068cd37221 */ /* 0x000fe20000010000 */
[--C-:B------:R-:W-:Y:S01]  /*3630*/  FADD.FTZ R120, R141, -R7.reuse ;  /* 0x800000078d787221 */ /* 0x100fe20000010000 */
[----:B------:R-:W-:Y:S01]  /*3640*/  FFMA.FTZ R6, -R174, R174, 1 ;  /* 0x3f800000ae067423 */ /* 0x000fe200000101ae */
[----:B-1----:R-:W-:Y:S01]  /*3650*/  FMUL.FTZ R141, R127, R142 ;  /* 0x0000008e7f8d7220 */ /* 0x002fe20000410000 */
[----:B------:R-:W-:Y:S01]  /*3660*/  FFMA.FTZ R140, -R173, R173, 1 ;  /* 0x3f800000ad8c7423 */ /* 0x000fe200000101ad */
[----:B------:R-:W-:Y:S01]  /*3670*/  F2FP.F16.F32.PACK_AB R127, R128, R127 ;  /* 0x0000007f807f723e */ /* 0x000fe200000000ff */
[----:B------:R1:W3:Y:S01]  /*3680*/  MUFU.EX2 R132, R157 ;  /* 0x0000009d00847308 */ /* 0x0002e20000000800 */
[----:B------:R-:W-:Y:S01]  /*3690*/  FMUL.FTZ R6, R6, R141 ;  /* 0x0000008d06067220 */ /* 0x000fe20000410000 */
[----:B----4-:R-:W-:Y:S01]  /*36a0*/  FMUL.FTZ R5, R126, R211 ;  /* 0x000000d37e057220 */ /* 0x010fe20000410000 */
[----:B-----5:R-:W-:Y:S01]  /*36b0*/  F2FP.F16.F32.PACK_AB R156, R152, R121 ;  /* 0x00000079989c723e */ /* 0x020fe200000000ff */
[----:B------:R-:W-:Y:S01]  /*36c0*/  IMAD.U32 R121, RZ, RZ, UR6 ;  /* 0x00000006ff797e24 */ /* 0x000fe2000f8e00ff */
[----:B------:R-:W-:Y:S01]  /*36d0*/  F2FP.F16.F32.PACK_AB R152, R155, R130 ;  /* 0x000000829b98723e */ /* 0x000fe200000000ff */
[--C-:B--2---:R-:W-:Y:S01]  /*36e0*/  FADD.FTZ R141, R144, -R12.reuse ;  /* 0x8000000c908d7221 */ /* 0x104fe20000010000 */
[----:B------:R-:W-:Y:S01]  /*36f0*/  FADD.FTZ R12, R146, -R12 ;  /* 0x8000000c920c7221 */ /* 0x000fe20000010000 */
[----:B------:R-:W2:Y:S01]  /*3700*/  MUFU.EX2 R209, R209 ;  /* 0x000000d100d17308 */ /* 0x000ea20000000800 */
[----:B-1----:R-:W-:Y:S01]  /*3710*/  FADD.FTZ R157, R143, -R7 ;  /* 0x800000078f9d7221 */ /* 0x002fe20000010000 */
[----:B------:R-:W-:Y:S01]  /*3720*/  FMUL.FTZ R143, R129, R120 ;  /* 0x00000078818f7220 */ /* 0x000fe20000410000 */
[----:B------:R-:W-:Y:S01]  /*3730*/  FFMA.FTZ R7, -R175, R175, 1 ;  /* 0x3f800000af077423 */ /* 0x000fe200000101af */
[--C-:B------:R-:W-:Y:S01]  /*3740*/  FADD.FTZ R147, R147, -R13.reuse ;  /* 0x8000000d93937221 */ /* 0x100fe20000010000 */
[----:B------:R-:W-:Y:S01]  /*3750*/  FMUL.FTZ R120, R128, R157 ;  /* 0x0000009d80787220 */ /* 0x000fe20000410000 */
[----:B------:R-:W-:Y:S01]  /*3760*/  FMUL.FTZ R140, R140, R143 ;  /* 0x0000008f8c8c7220 */ /* 0x000fe20000410000 */
[----:B------:R-:W-:Y:S01]  /*3770*/  FMUL.FTZ R5, R172, R5 ;  /* 0x00000005ac057220 */ /* 0x000fe20000410000 */
[----:B------:R-:W1:Y:S01]  /*3780*/  MUFU.EX2 R210, R210 ;  /* 0x000000d200d27308 */ /* 0x000e620000000800 */
[----:B------:R-:W-:Y:S01]  /*3790*/  FMUL.FTZ R7, R7, R120 ;  /* 0x0000007807077220 */ /* 0x000fe20000410000 */
[----:B------:R-:W-:Y:S01]  /*37a0*/  FADD.FTZ R120, R145, -R13 ;  /* 0x8000000d91787221 */ /* 0x000fe20000010000 */
[----:B------:R-:W-:Y:S01]  /*37b0*/  FMUL.FTZ R13, R15, R12 ;  /* 0x0000000c0f0d7220 */ /* 0x000fe20000410000 */
[--C-:B------:R-:W-:Y:S01]  /*37c0*/  FADD.FTZ R148, R148, -R8.reuse ;  /* 0x8000000894947221 */ /* 0x100fe20000010000 */
[----:B------:R-:W-:Y:S01]  /*37d0*/  FADD.FTZ R143, R150, -R8 ;  /* 0x80000008968f7221 */ /* 0x000fe20000010000 */
[--C-:B------:R-:W-:Y:S01]  /*37e0*/  FADD.FTZ R149, R149, -R9.reuse ;  /* 0x8000000995957221 */ /* 0x100fe20000010000 */
[----:B------:R-:W-:Y:S01]  /*37f0*/  FADD.FTZ R12, R151, -R9 ;  /* 0x80000009970c7221 */ /* 0x000fe20000010000 */
[----:B------:R-:W4:Y:S01]  /*3800*/  MUFU.EX2 R162, R162 ;  /* 0x000000a200a27308 */ /* 0x000f220000000800 */
[----:B------:R-:W-:Y:S01]  /*3810*/  FMUL.FTZ R141, R14, R141 ;  /* 0x0000008d0e8d7220 */ /* 0x000fe20000410000 */
[----:B------:R-:W-:Y:S01]  /*3820*/  FMUL.FTZ R120, R131, R120 ;  /* 0x0000007883787220 */ /* 0x000fe20000410000 */
[----:B---3--:R-:W-:Y:S01]  /*3830*/  FMUL.FTZ R147, R132, R147 ;  /* 0x0000009384937220 */ /* 0x008fe20000410000 */
[----:B--2---:R-:W-:Y:S01]  /*3840*/  FMUL.FTZ R9, R209, R148 ;  /* 0x00000094d1097220 */ /* 0x004fe20000410000 */
[----:B------:R-:W-:-:S02]  /*3850*/  IMAD R121, R121, 0x2000, R4 ;  /* 0x0000200079797824 */ /* 0x000fc400078e0204 */
[----:B------:R-:W-:Y:S01]  /*3860*/  FMUL.FTZ R141, R176, R141 ;  /* 0x0000008db08d7220 */ /* 0x000fe20000410000 */
[----:B------:R-:W-:Y:S01]  /*3870*/  FMUL.FTZ R13, R178, R13 ;  /* 0x0000000db20d7220 */ /* 0x000fe20000410000 */
[----:B------:R-:W2:Y:S01]  /*3880*/  MUFU.EX2 R163, R163 ;  /* 0x000000a300a37308 */ /* 0x000ea20000000800 */
[----:B-1----:R-:W-:Y:S01]  /*3890*/  FMUL.FTZ R143, R210, R143 ;  /* 0x0000008fd28f7220 */ /* 0x002fe20000410000 */
[----:B------:R-:W-:Y:S01]  /*38a0*/  FMUL.FTZ R144, R177, R120 ;  /* 0x00000078b1907220 */ /* 0x000fe20000410000 */
[----:B------:R-:W-:Y:S01]  /*38b0*/  FMUL.FTZ R222, R222, R147 ;  /* 0x00000093dede7220 */ /* 0x000fe20000410000 */
[----:B------:R-:W-:Y:S01]  /*38c0*/  FMUL.FTZ R9, R180, R9 ;  /* 0x00000009b4097220 */ /* 0x000fe20000410000 */
[----:B------:R-:W-:Y:S01]  /*38d0*/  FMUL.FTZ R143, R182, R143 ;  /* 0x0000008fb68f7220 */ /* 0x000fe20000410000 */
[----:B------:R-:W-:Y:S01]  /*38e0*/  F2FP.F16.F32.PACK_AB R150, R140, R5 ;  /* 0x000000058c96723e */ /* 0x000fe200000000ff */
[----:B------:R-:W-:Y:S01]  /*38f0*/  IMAD R5, R121, 0x2, R18 ;  /* 0x0000000279057824 */ /* 0x000fe200078e0212 */
[----:B------:R-:W-:Y:S01]  /*3900*/  F2FP.F16.F32.PACK_AB R157, R122, R123 ;  /* 0x0000007b7a9d723e */ /* 0x000fe200000000ff */
[----:B----4-:R-:W-:Y:S01]  /*3910*/  FMUL.FTZ R8, R162, R149 ;  /* 0x00000095a2087220 */ /* 0x010fe20000410000 */
[----:B------:R-:W-:-:S02]  /*3920*/  F2FP.F16.F32.PACK_AB R155, R136, R133 ;  /* 0x00000085889b723e */ /* 0x000fc400000000ff */
[----:B------:R-:W-:Y:S01]  /*3930*/  F2FP.F16.F32.PACK_AB R148, R208, R137 ;  /* 0x00000089d094723e */ /* 0x000fe200000000ff */
[----:B------:R-:W-:Y:S01]  /*3940*/  FMUL.FTZ R8, R181, R8 ;  /* 0x00000008b5087220 */ /* 0x000fe20000410000 */
[----:B------:R-:W-:Y:S01]  /*3950*/  F2FP.F16.F32.PACK_AB R149, R139, R138 ;  /* 0x0000008a8b95723e */ /* 0x000fe200000000ff */
[----:B------:R-:W-:Y:S01]  /*3960*/  STSM.16.MT88.4 [R5+0x1e800], R156 ;  /* 0x01e8009c05007844 */ /* 0x000fe20000004200 */
[----:B------:R-:W-:Y:S01]  /*3970*/  F2FP.F16.F32.PACK_AB R151, R7, R6 ;  /* 0x000000060797723e */ /* 0x000fe200000000ff */
[----:B--2---:R-:W-:Y:S01]  /*3980*/  FMUL.FTZ R12, R163, R12 ;  /* 0x0000000ca30c7220 */ /* 0x004fe20000410000 */
[----:B------:R-:W-:Y:S01]  /*3990*/  F2FP.F16.F32.PACK_AB R144, R144, R141 ;  /* 0x0000008d9090723e */ /* 0x000fe200000000ff */
[----:B------:R-:W-:Y:S01]  /*39a0*/  STSM.16.MT88.4 [R5+0x1f000], R152 ;  /* 0x01f0009805007844 */ /* 0x000fe20000004200 */
[----:B------:R-:W-:Y:S01]  /*39b0*/  F2FP.F16.F32.PACK_AB R145, R222, R13 ;  /* 0x0000000dde91723e */ /* 0x000fe200000000ff */
[----:B------:R-:W-:Y:S01]  /*39c0*/  FMUL.FTZ R12, R225, R12 ;  /* 0x0000000ce10c7220 */ /* 0x000fe20000410000 */
[----:B------:R-:W-:Y:S01]  /*39d0*/  F2FP.F16.F32.PACK_AB R146, R8, R9 ;  /* 0x000000090892723e */ /* 0x000fe200000000ff */
[----:B------:R-:W-:Y:S01]  /*39e0*/  STSM.16.MT88.4 [R5+0x1f800], R148 ;  /* 0x01f8009405007844 */ /* 0x000fe20000004200 */
[----:B------:R-:W-:-:S02]  /*39f0*/  F2FP.F16.F32.PACK_AB R120, R223, R224 ;  /* 0x000000e0df78723e */ /* 0x000fc400000000ff */
[----:B------:R-:W-:Y:S02]  /*3a00*/  F2FP.F16.F32.PACK_AB R147, R12, R143 ;  /* 0x0000008f0c93723e */ /* 0x000fe400000000ff */
[----:B------:R-:W-:Y:S02]  /*3a10*/  F2FP.F16.F32.PACK_AB R121, R170, R169 ;  /* 0x000000a9aa79723e */ /* 0x000fe400000000ff */
[----:B------:R-:W-:Y:S01]  /*3a20*/  F2FP.F16.F32.PACK_AB R122, R166, R167 ;  /* 0x000000a7a67a723e */ /* 0x000fe200000000ff */
[----:B------:R1:W-:Y:S01]  /*3a30*/  STSM.16.MT88.4 [R5+0x20000], R144 ;  /* 0x0200009005007844 */ /* 0x0003e20000004200 */
[----:B------:R-:W-:Y:S02]  /*3a40*/  F2FP.F16.F32.PACK_AB R123, R171, R168 ;  /* 0x000000a8ab7b723e */ /* 0x000fe400000000ff */
[----:B------:R-:W-:Y:S02]  /*3a50*/  F2FP.F16.F32.PACK_AB R166, R183, R16 ;  /* 0x00000010b7a6723e */ /* 0x000fe400000000ff */
[----:B------:R-:W-:Y:S01]  /*3a60*/  WARPGROUP.ARRIVE ;  /* 0x00000000000079c5 */ /* 0x000fe20000000000 */
[----:B------:R-:W-:-:S02]  /*3a70*/  F2FP.F16.F32.PACK_AB R167, R22, R179 ;  /* 0x000000b316a7723e */ /* 0x000fc400000000ff */
[----:B------:R-:W-:Y:S02]  /*3a80*/  F2FP.F16.F32.PACK_AB R126, R129, R126 ;  /* 0x0000007e817e723e */ /* 0x000fe400000000ff */
[----:B------:R-:W-:Y:S01]  /*3a90*/  F2FP.F16.F32.PACK_AB R160, R131, R14 ;  /* 0x0000000e83a0723e */ /* 0x000fe200000000ff */
[----:B------:R-:W-:Y:S01]  /*3aa0*/  HGMMA.64x96x16.F32 R72, R120, gdesc[UR12].tnspB, R72, gsb0 ;  /* 0x4160000c78487df0 */ /* 0x000fe20008000848 */
[----:B------:R-:W-:Y:S01]  /*3ab0*/  UIADD3 UR14, UR12, 0x40, URZ ;  /* 0x000000400c0e7890 */ /* 0x000fe2000fffe03f */
[----:B------:R-:W-:Y:S01]  /*3ac0*/  F2FP.F16.F32.PACK_AB R161, R132, R15 ;  /* 0x0000000f84a1723e */ /* 0x000fe200000000ff */
[----:B------:R-:W-:Y:S01]  /*3ad0*/  UMOV UR15, 0x80000020 ;  /* 0x80000020000f7882 */ /* 0x000fe20000000000 */
[----:B------:R-:W-:Y:S01]  /*3ae0*/  F2FP.F16.F32.PACK_AB R162, R162, R209 ;  /* 0x000000d1a2a2723e */ /* 0x000fe200000000ff */
[----:B-1----:R-:W-:Y:S01]  /*3af0*/  IMAD R5, R23, 0x1000, R18 ;  /* 0x0000100017057824 */ /* 0x002fe200078e0212 */
[----:B------:R-:W-:Y:S01]  /*3b00*/  F2FP.F16.F32.PACK_AB R163, R163, R210 ;  /* 0x000000d2a3a3723e */ /* 0x000fe200000000ff */
[----:B------:R-:W-:-:S02]  /*3b10*/  WARPGROUP.DEPBAR.LE gsb0, 0x0 ;  /* 0x00008000000079c5 */ /* 0x000fc40000010000 */
[----:B------:R-:W-:-:S06]  /*3b20*/  WARPGROUP.ARRIVE ;  /* 0x00000000000079c5 */ /* 0x000fcc0000000000 */
[----:B------:R-:W-:Y:S01]  /*3b30*/  HGMMA.64x96x16.F32 R72, R164, gdesc[UR12].tnspB, R72, gsb0 ;  /* 0x4160000ca4487df0 */ /* 0x000fe20008000848 */
[----:B------:R-:W-:Y:S01]  /*3b40*/  UIADD3 UR14, UR12, 0x80, URZ ;  /* 0x000000800c0e7890 */ /* 0x000fe2000fffe03f */
[----:B------:R-:W-:Y:S01]  /*3b50*/  UMOV UR15, 0x80000020 ;  /* 0x80000020000f7882 */ /* 0x000fe20000000000 */
[----:B------:R-:W-:Y:S02]  /*3b60*/  WARPGROUP.DEPBAR.LE gsb0, 0x0 ;  /* 0x00008000000079c5 */ /* 0x000fe40000010000 */
[----:B------:R-:W-:-:S06]  /*3b70*/  WARPGROUP.ARRIVE ;  /* 0x00000000000079c5 */ /* 0x000fcc0000000000 */
[----:B------:R-:W-:Y:S01]  /*3b80*/  HGMMA.64x96x16.F32 R72, R124, gdesc[UR12].tnspB, R72, gsb0 ;  /* 0x4160000c7c487df0 */ /* 0x000fe20008000848 */
[----:B------:R-:W-:-:S13]  /*3b90*/  R2UR UR14, R5 ;  /* 0x00000000050e72ca */ /* 0x000fda00000e0000 */
[----:B------:R-:W-:Y:S02]  /*3ba0*/  USHF.R.U32.HI UR15, URZ, 0x4, UR14 ;  /* 0x000000043f0f7899 */ /* 0x000fe4000801160e */
[----:B------:R-:W-:Y:S02]  /*3bb0*/  UIADD3 UR14, UR12, 0xc0, URZ ;  /* 0x000000c00c0e7890 */ /* 0x000fe4000fffe03f */
[----:B------:R-:W-:Y:S02]  /*3bc0*/  ULOP3.LUT UR13, UR15, 0x3fff, URZ, 0xc0, !UPT ;  /* 0x00003fff0f0d7892 */ /* 0x000fe4000f8ec03f */
[----:B------:R-:W-:Y:S01]  /*3bd0*/  ULEA UR12, UR6, UR16, 0xa ;  /* 0x00000010060c7291 */ /* 0x000fe2000f8e503f */
[----:B------:R-:W-:Y:S01]  /*3be0*/  UMOV UR15, 0x80000020 ;  /* 0x80000020000f7882 */ /* 0x000fe20000000000 */
[----:B------:R-:W-:-:S03]  /*3bf0*/  UIADD3 UR21, UR13, 0x200, URZ ;  /* 0x000002000d157890 */ /* 0x000fc6000fffe03f */
[----:B------:R-:W-:Y:S02]  /*3c00*/  UMOV UR18, UR13 ;  /* 0x0000000d00127c82 */ /* 0x000fe40008000000 */
[----:B------:R-:W-:Y:S01]  /*3c10*/  UMOV UR16, UR12 ;  /* 0x0000000c00107c82 */ /* 0x000fe20008000000 */
[----:B------:R-:W-:Y:S02]  /*3c20*/  WARPGROUP.DEPBAR.LE gsb0, 0x0 ;  /* 0x00008000000079c5 */ /* 0x000fe40000010000 */
[----:B------:R-:W-:-:S06]  /*3c30*/  WARPGROUP.ARRIVE ;  /* 0x00000000000079c5 */ /* 0x000fcc0000000000 */
[----:B------:R-:W-:Y:S01]  /*3c40*/  HGMMA.64x96x16.F32 R72, R160, gdesc[UR12].tnspB, R72, gsb0 ;  /* 0x4160000ca0487df0 */ /* 0x000fe20008000848 */
[----:B------:R-:W-:Y:S02]  /*3c50*/  UIADD3 UR14, UR13, 0x400, URZ ;  /* 0x000004000d0e7890 */ /* 0x000fe4000fffe03f */
[----:B------:R-:W-:Y:S01]  /*3c60*/  UIADD3 UR15, UR13, 0x420, URZ ;  /* 0x000004200d0f7890 */ /* 0x000fe2000fffe03f */
        /* <DEDUP_REMOVED lines=132> */
[----:B------:R-:W-:Y:S01]  /*44b0*/  UMOV UR15, 0xc0000010 ;  /* 0xc0000010000f7882 */ /* 0x000fe20000000000 */
[----:B------:R-:W-:Y:S02]  /*44c0*/  WARPGROUP.DEPBAR.LE gsb0, 0x0 ;  /* 0x00008000000079c5 */ /* 0x000fe40000010000 */
[----:B------:R-:W-:-:S06]  /*44d0*/  WARPGROUP.ARRIVE ;  /* 0x00000000000079c5 */ /* 0x000fcc0000000000 */
[----:B------:R-:W-:Y:S01]  /*44e0*/  HGMMA.64x16x16.F32 R120, gdesc[UR16].tnspB, R120, gsb0 ;  /* 0x40200000107879f0 */ /* 0x000fe20008000878 */
[----:B------:R-:W-:Y:S02]  /*44f0*/  UIADD3 UR16, UR13, 0x2e0, URZ ;  /* 0x000002e00d107890 */ /* 0x000fe4000fffe03f */
[----:B------:R-:W-:-:S03]  /*4500*/  UIADD3 UR17, UR13, 0x4e0, URZ ;  /* 0x000004e00d117890 */ /* 0x000fc6000fffe03f */
        /* <DEDUP_REMOVED lines=17> */
.L_x_502:
[----:B------:R-:W-:Y:S01]  /*4620*/  UIADD3 UR12, UR10, 0x26840, URZ ;  /* 0x000268400a0c7890 */ /* 0x000fe2000fffe03f */
[C---:B------:R-:W-:Y:S01]  /*4630*/  VIADD R6, R2.reuse, 0x9 ;  /* 0x0000000902067836 */ /* 0x040fe20000000000 */
[----:B------:R-:W-:Y:S01]  /*4640*/  ULOP3.LUT UR14, UR11, 0x1000000, URZ, 0xfc, !UPT ;  /* 0x010000000b0e7892 */ /* 0x000fe2000f8efc3f */
[----:B------:R-:W-:Y:S01]  /*4650*/  VIADD R5, R2, 0xc ;  /* 0x0000000c02057836 */ /* 0x000fe20000000000 */
[----:B------:R-:W-:Y:S02]  /*4660*/  UPRMT UR12, URZ, 0x654, UR12 ;  /* 0x000006543f0c7896 */ /* 0x000fe4000800000c */
[----:B------:R-:W-:Y:S01]  /*4670*/  UIMAD UR14, UR6, 0x300, UR14 ;  /* 0x00000300060e78a4 */ /* 0x000fe2000f8e020e */
[----:B------:R-:W-:Y:S01]  /*4680*/  UMOV UR15, 0x80000020 ;  /* 0x80000020000f7882 */ /* 0x000fe20000000000 */
[----:B------:R-:W-:-:S05]  /*4690*/  UMOV UR19, 0x80000020 ;  /* 0x8000002000137882 */ /* 0x000fca0000000000 */
[----:B------:R-:W-:Y:S01]  /*46a0*/  SYNCS.ARRIVE.TRANS64.RED.A1T0 RZ, [UR12], RZ ;  /* 0x000000ffffff79a7 */ /* 0x000fe2000810040c */
[----:B------:R-:W-:Y:S01]  /*46b0*/  WARPGROUP.ARRIVE ;  /* 0x00000000000079c5 */ /* 0x000fe20000000000 */
[----:B------:R-:W-:-:S09]  /*46c0*/  UIADD3 UR12, UR14, 0x40, URZ ;  /* 0x000000400e0c7890 */ /* 0x000fd2000fffe03f */
[----:B------:R-:W-:Y:S01]  /*46d0*/  HGMMA.64x96x16.F32 R24, R156, gdesc[UR12].tnspB, R24, gsb0 ;  /* 0x4160000c9c187df0 */ /* 0x000fe20008000818 */
[----:B------:R-:W-:Y:S01]  /*46e0*/  UMOV UR15, 0x80000020 ;  /* 0x80000020000f7882 */ /* 0x000fe20000000000 */
        /* <DEDUP_REMOVED lines=31> */
.L_x_503:
        /* <DEDUP_REMOVED lines=12> */
[----:B------:R-:W-:Y:S01]  /*49a0*/  ULDC UR4, c[0x0][0x740] ;  /* 0x0001d00000047ab9 */ /* 0x000fe20000000800 */
[----:B------:R-:W-:Y:S01]  /*49b0*/  PLOP3.LUT P0, PT, PT, PT, PT, 0x8, 0x0 ;  /* 0x000000000000781c */ /* 0x000fe20003f0e170 */
[----:B-1----:R-:W-:Y:S01]  /*49c0*/  FMUL.FTZ R0, R24, UR4 ;  /* 0x0000000418007c20 */ /* 0x002fe20008410000 */
        /* <DEDUP_REMOVED lines=46> */
[----:B------:R-:W-:-:S07]  /*4cb0*/  FMUL.FTZ R71, R71, UR4 ;  /* 0x0000000447477c20 */ /* 0x000fce0008410000 */
.L_x_485:
[----:B------:R-:W-:Y:S05]  /*4cc0*/  @P0 BRA `(.L_x_505) ;  /* 0x00000010006c0947 */ /* 0x000fea0003800000 */
[----:B------:R-:W2:Y:S01]  /*4cd0*/  S2R R2, SR_TID.X ;  /* 0x0000000000027919 */ /* 0x000ea20000002100 */
[----:B------:R-:W3:Y:S01]  /*4ce0*/  S2UR UR5, SR_CgaCtaId ;  /* 0x00000000000579c3 */ /* 0x000ee20000008800 */
[----:B------:R-:W-:Y:S01]  /*4cf0*/  UMOV UR4, 0x400 ;  /* 0x0000040000047882 */ /* 0x000fe20000000000 */
[----:B------:R-:W-:-:S06]  /*4d00*/  F2FP.F16.F32.PACK_AB R72, R73, R72 ;  /* 0x000000484948723e */ /* 0x000fcc00000000ff */
[----:B------:R-:W-:Y:S01]  /*4d10*/  BAR.SYNC.DEFER_BLOCKING 0x1, 0x100 ;  /* 0x0044000000007b1d */ /* 0x000fe20000010000 */
        /* <DEDUP_REMOVED lines=8> */
[----:B------:R-:W-:Y:S02]  /*4da0*/  F2FP.F16.F32.PACK_AB R89, R91, R90 ;  /* 0x0000005a5b59723e */ /* 0x000fe400000000ff */
[----:B------:R-:W-:Y:S01]  /*4db0*/  F2FP.F16.F32.PACK_AB R96, R97, R96 ;  /* 0x000000606160723e */ /* 0x000fe200000000ff */
[----:B---3--:R-:W-:Y:S01]  /*4dc0*/  ULEA UR6, UR5, UR4, 0x18 ;  /* 0x0000000405067291 */ /* 0x008fe2000f8ec03f */
[----:B------:R-:W-:Y:S02]  /*4dd0*/  F2FP.F16.F32.PACK_AB R90, R93, R92 ;  /* 0x0000005c5d5a723e */ /* 0x000fe400000000ff */
[----:B------:R-:W-:Y:S01]  /*4de0*/  F2FP.F16.F32.PACK_AB R91, R95, R94 ;  /* 0x0000005e5f5b723e */ /* 0x000fe200000000ff */
[----:B------:R-:W-:Y:S01]  /*4df0*/  ULDC.64 UR4, c[0x0][0x870] ;  /* 0x00021c0000047ab9 */ /* 0x000fe20000000a00 */
[----:B------:R-:W-:Y:S01]  /*4e00*/  F2FP.F16.F32.PACK_AB R97, R99, R98 ;  /* 0x000000626361723e */ /* 0x000fe200000000ff */
[----:B------:R-:W-:Y:S01]  /*4e10*/  UISETP.NE.U32.AND UP0, UPT, UR4, URZ, UPT ;  /* 0x0000003f0400728c */ /* 0x000fe2000bf05070 */
[----:B--2---:R-:W-:Y:S01]  /*4e20*/  VIADD R10, R2, 0xffffff80 ;  /* 0xffffff80020a7836 */ /* 0x004fe20000000000 */
[----:B------:R-:W-:-:S02]  /*4e30*/  F2FP.F16.F32.PACK_AB R104, R105, R104 ;  /* 0x000000686968723e */ /* 0x000fc400000000ff */
[----:B------:R-:W-:Y:S01]  /*4e40*/  F2FP.F16.F32.PACK_AB R98, R101, R100 ;  /* 0x000000646562723e */ /* 0x000fe200000000ff */
[----:B------:R-:W-:Y:S01]  /*4e50*/  UISETP.NE.AND.EX UP0, UPT, UR5, URZ, UPT, UP0 ;  /* 0x0000003f0500728c */ /* 0x000fe2000bf05300 */
[----:B------:R-:W-:Y:S02]  /*4e60*/  SHF.R.S32.HI R11, RZ, 0x1f, R10 ;  /* 0x0000001fff0b7819 */ /* 0x000fe4000001140a */
[----:B------:R-:W-:Y:S01]  /*4e70*/  F2FP.F16.F32.PACK_AB R99, R103, R102 ;  /* 0x000000666763723e */ /* 0x000fe200000000ff */
[----:B------:R-:W-:Y:S01]  /*4e80*/  ULDC.64 UR4, c[0x0][0x870] ;  /* 0x00021c0000047ab9 */ /* 0x000fe20000000a00 */
[CC--:B------:R-:W-:Y:S01]  /*4e90*/  LEA.HI R2, R11.reuse, R10.reuse, RZ, 0x4 ;  /* 0x0000000a0b027211 */ /* 0x0c0fe200078f20ff */
[----:B------:R-:W-:Y:S01]  /*4ea0*/  UIMAD.WIDE UR4, UR36, 0x4, UR4 ;  /* 0x00000004240478a5 */ /* 0x000fe2000f8e0204 */
[----:B------:R-:W-:Y:S02]  /*4eb0*/  LEA.HI R7, R11, R10, RZ, 0x5 ;  /* 0x0000000a0b077211 */ /* 0x000fe400078f28ff */
[----:B------:R-:W-:-:S02]  /*4ec0*/  LOP3.LUT R3, R2, 0xfffffff0, RZ, 0xc0, !PT ;  /* 0xfffffff002037812 */ /* 0x000fc400078ec0ff */
[----:B------:R-:W-:Y:S02]  /*4ed0*/  SHF.R.U32.HI R2, RZ, 0x1, R2 ;  /* 0x00000001ff027819 */ /* 0x000fe40000011602 */
[----:B------:R-:W-:Y:S01]  /*4ee0*/  SHF.R.S32.HI R13, RZ, 0x5, R7 ;  /* 0x00000005ff0d7819 */ /* 0x000fe20000011407 */
[----:B------:R-:W-:Y:S01]  /*4ef0*/  IMAD.IADD R3, R10, 0x1, -R3 ;  /* 0x000000010a037824 */ /* 0x000fe200078e0a03 */
[----:B------:R-:W-:Y:S02]  /*4f00*/  F2FP.F16.F32.PACK_AB R105, R107, R106 ;  /* 0x0000006a6b69723e */ /* 0x000fe400000000ff */
[----:B------:R-:W-:Y:S02]  /*4f10*/  F2FP.F16.F32.PACK_AB R112, R113, R112 ;  /* 0x000000707170723e */ /* 0x000fe400000000ff */
[----:B-1----:R-:W-:Y:S02]  /*4f20*/  LEA.HI R4, R3, R3, RZ, 0x1 ;  /* 0x0000000303047211 */ /* 0x002fe400078f08ff */
[----:B------:R-:W-:-:S02]  /*4f30*/  SHF.R.S32.HI R8, RZ, 0x1f, R3 ;  /* 0x0000001fff087819 */ /* 0x000fc40000011403 */
[--C-:B------:R-:W-:Y:S02]  /*4f40*/  SHF.R.S32.HI R5, RZ, 0x1, R4.reuse ;  /* 0x00000001ff057819 */ /* 0x100fe40000011404 */
[----:B------:R-:W-:Y:S02]  /*4f50*/  SHF.R.S32.HI R6, RZ, 0x1f, R4 ;  /* 0x0000001fff067819 */ /* 0x000fe40000011404 */
[----:B------:R-:W-:Y:S02]  /*4f60*/  LEA.HI R8, R8, R3, RZ, 0x3 ;  /* 0x0000000308087211 */ /* 0x000fe400078f18ff */
[----:B------:R-:W-:Y:S02]  /*4f70*/  LEA.HI R6, R6, R5, RZ, 0x2 ;  /* 0x0000000506067211 */ /* 0x000fe400078f10ff */
[----:B------:R-:W-:Y:S01]  /*4f80*/  LOP3.LUT R4, R4, 0x3fffffe, RZ, 0xc0, !PT ;  /* 0x03fffffe04047812 */ /* 0x000fe200078ec0ff */
[----:B------:R-:W-:Y:S01]  /*4f90*/  IMAD.SHL.U32 R8, R8, 0x20, RZ ;  /* 0x0000002008087824 */ /* 0x000fe200078e00ff */
[----:B------:R-:W-:-:S02]  /*4fa0*/  LOP3.LUT R6, R6, 0xfffffffc, RZ, 0xc0, !PT ;  /* 0xfffffffc06067812 */ /* 0x000fc400078ec0ff */
[----:B------:R-:W-:Y:S01]  /*4fb0*/  F2FP.F16.F32.PACK_AB R106, R109, R108 ;  /* 0x0000006c6d6a723e */ /* 0x000fe200000000ff */
[----:B------:R-:W-:Y:S01]  /*4fc0*/  IMAD.IADD R4, R3, 0x1, -R4 ;  /* 0x0000000103047824 */ /* 0x000fe200078e0a04 */
[----:B------:R-:W-:Y:S01]  /*4fd0*/  LOP3.LUT R8, R8, 0x7fffff00, RZ, 0xc0, !PT ;  /* 0x7fffff0008087812 */ /* 0x000fe200078ec0ff */
[----:B------:R-:W-:Y:S01]  /*4fe0*/  IMAD.IADD R6, R5, 0x1, -R6 ;  /* 0x0000000105067824 */ /* 0x000fe200078e0a06 */
[----:B------:R-:W-:Y:S02]  /*4ff0*/  F2FP.F16.F32.PACK_AB R107, R111, R110 ;  /* 0x0000006e6f6b723e */ /* 0x000fe400000000ff */
[----:B------:R-:W-:Y:S01]  /*5000*/  F2FP.F16.F32.PACK_AB R113, R115, R114 ;  /* 0x000000727371723e */ /* 0x000fe200000000ff */
[C---:B------:R-:W-:Y:S01]  /*5010*/  IMAD.SHL.U32 R5, R6.reuse, 0x40, RZ ;  /* 0x0000004006057824 */ /* 0x040fe200078e00ff */
[----:B------:R-:W-:Y:S01]  /*5020*/  LOP3.LUT P0, RZ, R6, 0x2, RZ, 0xc0, !PT ;  /* 0x0000000206ff7812 */ /* 0x000fe2000780c0ff */
[----:B------:R-:W-:Y:S01]  /*5030*/  IMAD R3, R13, 0x200, R8 ;  /* 0x000002000d037824 */ /* 0x000fe200078e0208 */
[----:B------:R-:W-:-:S02]  /*5040*/  F2FP.F16.F32.PACK_AB R114, R117, R116 ;  /* 0x000000747572723e */ /* 0x000fc400000000ff */
[----:B------:R-:W-:Y:S01]  /*5050*/  LOP3.LUT R5, R5, 0xc0, RZ, 0xc0, !PT ;  /* 0x000000c005057812 */ /* 0x000fe200078ec0ff */
[----:B------:R-:W-:Y:S01]  /*5060*/  IMAD R3, R4, 0x20, R3 ;  /* 0x0000002004037824 */ /* 0x000fe200078e0203 */
[----:B------:R-:W-:Y:S02]  /*5070*/  F2FP.F16.F32.PACK_AB R115, R119, R118 ;  /* 0x000000767773723e */ /* 0x000fe400000000ff */
[----:B------:R-:W-:Y:S02]  /*5080*/  LOP3.LUT R2, R5, 0x8, R2, 0xf8, !PT ;  /* 0x0000000805027812 */ /* 0x000fe400078ef802 */
[----:B------:R-:W-:Y:S02]  /*5090*/  SHF.R.U32.HI R5, RZ, 0x3, R5 ;  /* 0x00000003ff057819 */ /* 0x000fe40000011605 */
[----:B------:R-:W-:Y:S02]  /*50a0*/  F2FP.F16.F32.PACK_AB R32, R33, R32 ;  /* 0x000000202120723e */ /* 0x000fe400000000ff */
[----:B------:R-:W-:-:S02]  /*50b0*/  LOP3.LUT R2, R2, R5, RZ, 0x3c, !PT ;  /* 0x0000000502027212 */ /* 0x000fc400078e3cff */
[----:B------:R-:W-:Y:S02]  /*50c0*/  F2FP.F16.F32.PACK_AB R4, R25, R0 ;  /* 0x000000001904723e */ /* 0x000fe400000000ff */
[----:B------:R-:W-:Y:S01]  /*50d0*/  F2FP.F16.F32.PACK_AB R5, R27, R26 ;  /* 0x0000001a1b05723e */ /* 0x000fe200000000ff */
[----:B------:R-:W-:Y:S01]  /*50e0*/  IMAD.IADD R2, R3, 0x1, R2 ;  /* 0x0000000103027824 */ /* 0x000fe200078e0202 */
[----:B------:R-:W-:Y:S01]  /*50f0*/  F2FP.F16.F32.PACK_AB R6, R29, R28 ;  /* 0x0000001c1d06723e */ /* 0x000fe200000000ff */
[----:B------:R-:W-:Y:S01]  /*5100*/  IMAD.MOV.U32 R3, RZ, RZ, 0x20 ;  /* 0x00000020ff037424 */ /* 0x000fe200078e00ff */
[----:B------:R-:W-:Y:S02]  /*5110*/  F2FP.F16.F32.PACK_AB R7, R31, R30 ;  /* 0x0000001e1f07723e */ /* 0x000fe400000000ff */
[----:B------:R-:W-:Y:S01]  /*5120*/  LEA R8, R2, UR6, 0x1 ;  /* 0x0000000602087c11 */ /* 0x000fe2000f8e08ff */
[----:B------:R-:W-:Y:S01]  /*5130*/  IMAD.U32 R2, RZ, RZ, UR4 ;  /* 0x00000004ff027e24 */ /* 0x000fe2000f8e00ff */
[----:B------:R-:W-:-:S02]  /*5140*/  SEL R3, R3, 0xffffffe0, !P0 ;  /* 0xffffffe003037807 */ /* 0x000fc40004000000 */
[----:B------:R-:W-:Y:S01]  /*5150*/  F2FP.F16.F32.PACK_AB R33, R35, R34 ;  /* 0x000000222321723e */ /* 0x000fe200000000ff */
[----:B------:R-:W-:Y:S01]  /*5160*/  STSM.16.M88.4 [R8+0x6000], R72 ;  /* 0x0060004808007844 */ /* 0x000fe20000000200 */
[----:B------:R-:W-:Y:S01]  /*5170*/  IADD3 R9, R3, 0x6000, R8 ;  /* 0x0000600003097810 */ /* 0x000fe20007ffe008 */
[----:B------:R-:W-:Y:S01]  /*5180*/  IMAD.U32 R3, RZ, RZ, UR5 ;  /* 0x00000005ff037e24 */ /* 0x000fe2000f8e00ff */
[----:B------:R-:W-:Y:S01]  /*5190*/  F2FP.F16.F32.PACK_AB R40, R41, R40 ;  /* 0x000000282928723e */ /* 0x000fe200000000ff */
[----:B------:R-:W-:Y:S01]  /*51a0*/  ULDC.64 UR4, c[0x0][0x878] ;  /* 0x00021e0000047ab9 */ /* 0x000fe20000000a00 */
[----:B------:R-:W-:Y:S01]  /*51b0*/  F2FP.F16.F32.PACK_AB R34, R37, R36 ;  /* 0x000000242522723e */ /* 0x000fe200000000ff */
[----:B------:R-:W-:Y:S01]  /*51c0*/  STSM.16.M88.4 [R9], R80 ;  /* 0x0000005009007844 */ /* 0x000fe20000000200 */
[----:B------:R-:W-:Y:S02]  /*51d0*/  F2FP.F16.F32.PACK_AB R35, R39, R38 ;  /* 0x000000262723723e */ /* 0x000fe400000000ff */
[----:B------:R-:W-:Y:S01]  /*51e0*/  F2FP.F16.F32.PACK_AB R41, R43, R42 ;  /* 0x0000002a2b29723e */ /* 0x000fe200000000ff */
[----:B------:R-:W-:Y:S01]  /*51f0*/  STSM.16.M88.4 [R8+0x8000], R88 ;  /* 0x0080005808007844 */ /* 0x000fe20000000200 */
[----:B------:R-:W-:-:S02]  /*5200*/  F2FP.F16.F32.PACK_AB R48, R49, R48 ;  /* 0x000000303130723e */ /* 0x000fc400000000ff */
[----:B------:R-:W-:Y:S01]  /*5210*/  F2FP.F16.F32.PACK_AB R42, R45, R44 ;  /* 0x0000002c2d2a723e */ /* 0x000fe200000000ff */
[----:B------:R-:W-:Y:S01]  /*5220*/  STSM.16.M88.4 [R9+0x2000], R96 ;  /* 0x0020006009007844 */ /* 0x000fe20000000200 */
[----:B------:R-:W-:Y:S02]  /*5230*/  F2FP.F16.F32.PACK_AB R43, R47, R46 ;  /* 0x0000002e2f2b723e */ /* 0x000fe400000000ff */
[----:B------:R-:W-:Y:S01]  /*5240*/  F2FP.F16.F32.PACK_AB R49, R51, R50 ;  /* 0x000000323331723e */ /* 0x000fe200000000ff */
[----:B------:R-:W-:Y:S01]  /*5250*/  STSM.16.M88.4 [R8+0xa000], R104 ;  /* 0x00a0006808007844 */ /* 0x000fe20000000200 */
[----:B------:R-:W-:Y:S02]  /*5260*/  F2FP.F16.F32.PACK_AB R56, R57, R56 ;  /* 0x000000383938723e */ /* 0x000fe400000000ff */
[----:B------:R-:W-:Y:S01]  /*5270*/  F2FP.F16.F32.PACK_AB R50, R53, R52 ;  /* 0x000000343532723e */ /* 0x000fe200000000ff */
[----:B------:R-:W-:Y:S01]  /*5280*/  STSM.16.M88.4 [R9+0x4000], R112 ;  /* 0x0040007009007844 */ /* 0x000fe20000000200 */
[----:B------:R-:W-:-:S02]  /*5290*/  F2FP.F16.F32.PACK_AB R51, R55, R54 ;  /* 0x000000363733723e */ /* 0x000fc400000000ff */
[----:B------:R-:W-:Y:S01]  /*52a0*/  F2FP.F16.F32.PACK_AB R57, R59, R58 ;  /* 0x0000003a3b39723e */ /* 0x000fe200000000ff */
[----:B------:R1:W-:Y:S01]  /*52b0*/  STSM.16.M88.4 [R8], R4 ;  /* 0x0000000408007844 */ /* 0x0003e20000000200 */
[----:B------:R-:W-:Y:S02]  /*52c0*/  F2FP.F16.F32.PACK_AB R64, R65, R64 ;  /* 0x000000404140723e */ /* 0x000fe400000000ff */
[----:B------:R-:W-:Y:S01]  /*52d0*/  F2FP.F16.F32.PACK_AB R58, R61, R60 ;  /* 0x0000003c3d3a723e */ /* 0x000fe200000000ff */
[----:B------:R-:W-:Y:S01]  /*52e0*/  STSM.16.M88.4 [R9+-0x6000], R32 ;  /* 0xffa0002009007844 */ /* 0x000fe20000000200 */
[----:B------:R-:W-:Y:S02]  /*52f0*/  F2FP.F16.F32.PACK_AB R59, R63, R62 ;  /* 0x0000003e3f3b723e */ /* 0x000fe400000000ff */
[----:B------:R-:W-:Y:S01]  /*5300*/  F2FP.F16.F32.PACK_AB R65, R67, R66 ;  /* 0x000000424341723e */ /* 0x000fe200000000ff */
[----:B------:R2:W-:Y:S01]  /*5310*/  STSM.16.M88.4 [R8+0x2000], R40 ;  /* 0x0020002808007844 */ /* 0x0005e20000000200 */
[----:B------:R-:W-:-:S02]  /*5320*/  F2FP.F16.F32.PACK_AB R66, R69, R68 ;  /* 0x000000444542723e */ /* 0x000fc400000000ff */
[----:B------:R-:W-:Y:S01]  /*5330*/  F2FP.F16.F32.PACK_AB R67, R71, R70 ;  /* 0x000000464743723e */ /* 0x000fe200000000ff */
[----:B------:R-:W-:Y:S01]  /*5340*/  STSM.16.M88.4 [R9+-0x4000], R48 ;  /* 0xffc0003009007844 */ /* 0x000fe20000000200 */
[----:B------:R-:W-:-:S03]  /*5350*/  PLOP3.LUT P0, PT, PT, PT, UP0, 0x80, 0x0 ;  /* 0x000000000000781c */ /* 0x000fc60003f0f008 */
[----:B------:R3:W-:Y:S04]  /*5360*/  STSM.16.M88.4 [R8+0x4000], R56 ;  /* 0x0040003808007844 */ /* 0x0007e80000000200 */
[----:B------:R4:W-:Y:S01]  /*5370*/  STSM.16.M88.4 [R9+-0x2000], R64 ;  /* 0xffe0004009007844 */ /* 0x0009e20000000200 */
[----:B------:R-:W-:Y:S01]  /*5380*/  BAR.SYNC.DEFER_BLOCKING 0x1, 0x100 ;  /* 0x0044000000007b1d */ /* 0x000fe20000010000 */
[----:B------:R-:W-:Y:S01]  /*5390*/  UISETP.NE.U32.AND UP1, UPT, UR4, URZ, UPT ;  /* 0x0000003f0400728c */ /* 0x000fe2000bf25070 */
[----:B-1----:R-:W-:-:S04]  /*53a0*/  LEA.HI R6, R11, R10, RZ, 0x2 ;  /* 0x0000000a0b067211 */ /* 0x002fc800078f10ff */
[----:B------:R-:W-:Y:S02]  /*53b0*/  ULDC UR7, c[0x0][0x808] ;  /* 0x0002020000077ab9 */ /* 0x000fe40000000800 */
[----:B--2---:R-:W1:Y:S01]  /*53c0*/  LDC.64 R40, c[0x0][0x850] ;  /* 0x00021400ff287b82 */ /* 0x004e620000000a00 */
[----:B------:R-:W2:Y:S01]  /*53d0*/  @P0 LDG.E R12, desc[UR46][R2.64] ;  /* 0x0000002e020c0981 */ /* 0x000ea2000c1e1900 */
[----:B------:R-:W-:Y:S01]  /*53e0*/  UISETP.NE.AND.EX UP1, UPT, UR5, URZ, UPT, UP1 ;  /* 0x0000003f0500728c */ /* 0x000fe2000bf25310 */
[----:B------:R-:W-:Y:S01]  /*53f0*/  IMAD.U32 R0, RZ, RZ, UR7 ;  /* 0x00000007ff007e24 */ /* 0x000fe2000f8e00ff */
[----:B---3--:R-:W-:-:S04]  /*5400*/  LEA.HI R8, R11, R10, RZ, 0x3 ;  /* 0x0000000a0b087211 */ /* 0x008fc800078f18ff */
[----:B------:R-:W-:-:S05]  /*5410*/  PLOP3.LUT P1, PT, PT, PT, UP1, 0x80, 0x0 ;  /* 0x000000000000781c */ /* 0x000fca0003f2f018 */
[----:B------:R-:W-:Y:S02]  /*5420*/  @UP1 ULDC.64 UR4, c[0x0][0x878] ;  /* 0x00021e0000041ab9 */ /* 0x000fe40000000a00 */
[----:B------:R-:W-:Y:S01]  /*5430*/  @UP1 UIMAD.WIDE UR4, UR36, 0x4, UR4 ;  /* 0x00000004240418a5 */ /* 0x000fe2000f8e0204 */
[----:B------:R-:W-:Y:S01]  /*5440*/  LOP3.LUT R7, R6, 0x1ffffffc, RZ, 0xc0, !PT ;  /* 0x1ffffffc06077812 */ /* 0x000fe200078ec0ff */
[----:B------:R-:W3:Y:S01]  /*5450*/  S2R R59, SR_CTAID.X ;  /* 0x00000000003b7919 */ /* 0x000ee20000002500 */
[----:B------:R-:W-:Y:S01]  /*5460*/  SHF.R.S32.HI R43, RZ, 0x2, R6 ;  /* 0x00000002ff2b7819 */ /* 0x000fe20000011406 */
[----:B------:R-:W-:Y:S02]  /*5470*/  IMAD.SHL.U32 R8, R8, 0x8, RZ ;  /* 0x0000000808087824 */ /* 0x000fe400078e00ff */
[----:B------:R-:W-:Y:S02]  /*5480*/  IMAD.U32 R4, RZ, RZ, UR4 ;  /* 0x00000004ff047e24 */ /* 0x000fe4000f8e00ff */
[----:B------:R-:W-:Y:S01]  /*5490*/  IMAD.U32 R5, RZ, RZ, UR5 ;  /* 0x00000005ff057e24 */ /* 0x000fe2000f8e00ff */
[----:B------:R-:W-:Y:S01]  /*54a0*/  LEA.HI R6, R6, R43, RZ, 0x1 ;  /* 0x0000002b06067211 */ /* 0x000fe200078f08ff */
[----:B------:R-:W-:-:S03]  /*54b0*/  IMAD.IADD R7, R10, 0x1, -R7 ;  /* 0x000000010a077824 */ /* 0x000fc600078e0a07 */
[----:B------:R4:W5:Y:S01]  /*54c0*/  @P1 LDG.E R0, desc[UR46][R4.64] ;  /* 0x0000002e04001981 */ /* 0x000962000c1e1900 */
[----:B------:R-:W-:Y:S01]  /*54d0*/  IMAD.SHL.U32 R52, R7, 0x8, RZ ;  /* 0x0000000807347824 */ /* 0x000fe200078e00ff */
[----:B------:R-:W-:Y:S01]  /*54e0*/  LOP3.LUT R6, R6, 0x3fffffe, RZ, 0xc0, !PT ;  /* 0x03fffffe06067812 */ /* 0x000fe200078ec0ff */
[----:B------:R-:W-:Y:S01]  /*54f0*/  UMOV UR4, URZ ;  /* 0x0000003f00047c82 */ /* 0x000fe20008000000 */
[----:B------:R-:W-:Y:S01]  /*5500*/  UMOV UR5, URZ ;  /* 0x0000003f00057c82 */ /* 0x000fe20008000000 */
[----:B------:R-:W1:Y:S02]  /*5510*/  S2UR UR10, SR_CTAID.Y ;  /* 0x00000000000a79c3 */ /* 0x000e640000002600 */
[----:B------:R-:W-:Y:S01]  /*5520*/  IMAD.IADD R6, R43, 0x1, -R6 ;  /* 0x000000012b067824 */ /* 0x000fe200078e0a06 */
[----:B----4-:R-:W-:-:S04]  /*5530*/  LOP3.LUT R5, R8, 0xc0, RZ, 0xc0, !PT ;  /* 0x000000c008057812 */ /* 0x010fc800078ec0ff */
[----:B------:R-:W-:Y:S02]  /*5540*/  SHF.R.U32.HI R4, RZ, 0x3, R5 ;  /* 0x00000003ff047819 */ /* 0x000fe40000011605 */
[----:B------:R-:W-:-:S04]  /*5550*/  LOP3.LUT R5, R5, 0x18, R52, 0xf8, !PT ;  /* 0x0000001805057812 */ /* 0x000fc800078ef834 */
[----:B------:R-:W-:Y:S01]  /*5560*/  LOP3.LUT R4, R5, R4, RZ, 0x3c, !PT ;  /* 0x0000000405047212 */ /* 0x000fe200078e3cff */
[----:B------:R-:W-:-:S04]  /*5570*/  IMAD R5, R13, 0x8, R6 ;  /* 0x000000080d057824 */ /* 0x000fc800078e0206 */
[----:B------:R-:W-:Y:S01]  /*5580*/  IMAD.U32 R4, R5, 0x20, R4 ;  /* 0x0000002005047824 */ /* 0x000fe200078e0004 */
[----:B--2---:R-:W-:-:S13]  /*5590*/  @P0 R2UR UR7, R12 ;  /* 0x000000000c0702ca */ /* 0x004fda00000e0000 */
[----:B------:R-:W-:Y:S02]  /*55a0*/  @UP0 USHF.R.S32.HI UR8, URZ, 0x1f, UR7 ;  /* 0x0000001f3f080899 */ /* 0x000fe40008011407 */
[----:B------:R-:W-:-:S05]  /*55b0*/  @UP0 UMOV UR4, UR7 ;  /* 0x0000000700040c82 */ /* 0x000fca0008000000 */
[----:B------:R-:W-:Y:S01]  /*55c0*/  @UP0 UMOV UR5, UR8 ;  /* 0x0000000800050c82 */ /* 0x000fe20008000000 */
[----:B-1-3--:R-:W-:Y:S05]  /*55d0*/  @P1 BRA `(.L_x_506) ;  /* 0x0000000000101947 */ /* 0x00afea0003800000 */
[----:B------:R-:W-:Y:S05]  /*55e0*/  @!P0 BRA `(.L_x_506) ;  /* 0x00000000000c8947 */ /* 0x000fea0003800000 */
[----:B------:R-:W2:Y:S04]  /*55f0*/  LDG.E R5, desc[UR46][R2.64] ;  /* 0x0000002e02057981 */ /* 0x000ea8000c1e1900 */
[----:B-----5:R-:W2:Y:S02]  /*5600*/  LDG.E R0, desc[UR46][R2.64+0x4] ;  /* 0x0000042e02007981 */ /* 0x020ea4000c1e1900 */
[----:B--2---:R-:W-:-:S07]  /*5610*/  IMAD.IADD R0, R0, 0x1, -R5 ;  /* 0x0000000100007824 */ /* 0x004fce00078e0a05 */
.L_x_506:
[----:B------:R-:W-:Y:S01]  /*5620*/  LEA R54, R4, UR6, 0x1 ;  /* 0x0000000604367c11 */ /* 0x000fe2000f8e08ff */
[----:B------:R-:W-:Y:S01]  /*5630*/  USHF.R.S32.HI UR7, URZ, 0x1f, UR10 ;  /* 0x0000001f3f077899 */ /* 0x000fe2000801140a */
[----:B------:R-:W1:Y:S01]  /*5640*/  LDC.64 R64, c[0x0][0x820] ;  /* 0x00020800ff407b82 */ /* 0x000e620000000a00 */
[----:B-----5:R-:W-:Y:S01]  /*5650*/  IMAD R0, R59, -0x80, R0 ;  /* 0xffffff803b007824 */ /* 0x020fe200078e0200 */
[----:B------:R-:W-:Y:S01]  /*5660*/  USHF.R.S32.HI UR6, URZ, 0x1f, UR36 ;  /* 0x0000001f3f067899 */ /* 0x000fe20008011424 */
[----:B------:R2:W3:Y:S01]  /*5670*/  LDS.128 R28, [R54+0x7000] ;  /* 0x00700000361c7984 */ /* 0x0004e20000000c00 */
[----:B------:R-:W-:Y:S01]  /*5680*/  SHF.R.S32.HI R53, RZ, 0x1f, R52 ;  /* 0x0000001fff357819 */ /* 0x000fe20000011434 */
[----:B------:R-:W-:Y:S01]  /*5690*/  IMAD R2, R40, UR7, RZ ;  /* 0x0000000728027c24 */ /* 0x000fe2000f8e02ff */
[----:B------:R-:W-:Y:S01]  /*56a0*/  VIMNMX R0, R0, 0x80, PT ;  /* 0x0000008000007848 */ /* 0x000fe20003fe0100 */
[----:B------:R2:W4:Y:S01]  /*56b0*/  LDS.128 R32, [R54+0x9000] ;  /* 0x0090000036207984 */ /* 0x0005220000000c00 */
[----:B------:R-:W-:Y:S01]  /*56c0*/  USEL UR6, UR6, URZ, !UP0 ;  /* 0x0000003f06067287 */ /* 0x000fe2000c000000 */
[----:B------:R-:W-:Y:S01]  /*56d0*/  IMAD R3, R41, UR10, R2 ;  /* 0x0000000a29037c24 */ /* 0x000fe2000f8e0202 */
[----:B------:R-:W-:Y:S01]  /*56e0*/  ULDC.64 UR8, c[0x0][0x858] ;  /* 0x0002160000087ab9 */ /* 0x000fe20000000a00 */
[----:B------:R2:W2:Y:S01]  /*56f0*/  LDS.128 R36, [R54+0xb000] ;  /* 0x00b0000036247984 */ /* 0x0004a20000000c00 */
[C---:B------:R-:W-:Y:S01]  /*5700*/  VIADD R2, R43.reuse, 0x40 ;  /* 0x000000402b027836 */ /* 0x040fe20000000000 */
[-C--:B------:R-:W-:Y:S01]  /*5710*/  ISETP.GE.AND P1, PT, R43, R0.reuse, PT ;  /* 0x000000002b00720c */ /* 0x080fe20003f26270 */
[----:B------:R-:W-:Y:S01]  /*5720*/  IMAD.WIDE.U32 R40, R40, UR10, R52 ;  /* 0x0000000a28287c25 */ /* 0x000fe2000f8e0034 */
[----:B------:R1:W2:Y:S01]  /*5730*/  LDS.128 R16, [R54] ;  /* 0x0000000036107984 */ /* 0x0002a20000000c00 */
[----:B------:R-:W-:Y:S01]  /*5740*/  USEL UR36, UR36, URZ, !UP0 ;  /* 0x0000003f24247287 */ /* 0x000fe2000c000000 */
[----:B------:R-:W-:Y:S01]  /*5750*/  ISETP.GE.AND P0, PT, R2, R0, PT ;  /* 0x000000000200720c */ /* 0x000fe20003f06270 */
[----:B------:R-:W-:Y:S01]  /*5760*/  IMAD.IADD R41, R41, 0x1, R3 ;  /* 0x0000000129297824 */ /* 0x000fe200078e0203 */
[----:B------:R1:W2:Y:S01]  /*5770*/  LDS.128 R20, [R54+0x2000] ;  /* 0x0020000036147984 */ /* 0x0002a20000000c00 */
[----:B------:R-:W-:Y:S01]  /*5780*/  IADD3 R2, P2, R43, UR4, RZ ;  /* 0x000000042b027c10 */ /* 0x000fe2000ff5e0ff */
[----:B------:R-:W-:-:S02]  /*5790*/  UIMAD UR4, UR6, UR8, URZ ;  /* 0x00000008060472a4 */ /* 0x000fc4000f8e023f */
[----:B------:R-:W-:Y:S01]  /*57a0*/  IMAD.U32 R61, RZ, RZ, UR8 ;  /* 0x00000008ff3d7e24 */ /* 0x000fe2000f8e00ff */
[----:B------:R1:W2:Y:S01]  /*57b0*/  LDS.128 R24, [R54+0x4000] ;  /* 0x0040000036187984 */ /* 0x0002a20000000c00 */
[----:B------:R-:W-:Y:S01]  /*57c0*/  LEA.HI.X.SX32 R3, R43, UR5, 0x1, P2 ;  /* 0x000000052b037c11 */ /* 0x000fe200090f0eff */
[----:B------:R-:W-:Y:S02]  /*57d0*/  UIMAD UR4, UR36, UR9, UR4 ;  /* 0x00000009240472a4 */ /* 0x000fe4000f8e0204 */
[----:B------:R-:W-:Y:S01]  /*57e0*/  IMAD.WIDE.U32 R60, R61, UR36, R40 ;  /* 0x000000243d3c7c25 */ /* 0x000fe2000f8e0028 */
[----:B------:R1:W2:Y:S01]  /*57f0*/  LDS.128 R4, [R54+0x1000] ;  /* 0x0010000036047984 */ /* 0x0002a20000000c00 */
[----:B------:R-:W-:Y:S02]  /*5800*/  BSSY B0, `(.L_x_507) ;  /* 0x000001e000007945 */ /* 0x000fe40003800000 */
[----:B-1----:R-:W-:Y:S01]  /*5810*/  IMAD R0, R64, UR7, RZ ;  /* 0x0000000740007c24 */ /* 0x002fe2000f8e02ff */
[----:B------:R1:W1:Y:S01]  /*5820*/  LDS.128 R8, [R54+0x3000] ;  /* 0x0030000036087984 */ /* 0x0002620000000c00 */
[----:B------:R-:W-:-:S02]  /*5830*/  VIADD R55, R61, UR4 ;  /* 0x000000043d377c36 */ /* 0x000fc40008000000 */
[----:B------:R-:W-:Y:S01]  /*5840*/  IMAD.WIDE.U32 R56, R64, UR10, R52 ;  /* 0x0000000a40387c25 */ /* 0x000fe2000f8e0034 */
[----:B------:R1:W1:Y:S03]  /*5850*/  LDS.128 R12, [R54+0x5000] ;  /* 0x00500000360c7984 */ /* 0x0002660000000c00 */
[----:B------:R-:W-:-:S04]  /*5860*/  IMAD.WIDE R58, R59, 0x80, R2 ;  /* 0x000000803b3a7825 */ /* 0x000fc800078e0202 */
[----:B------:R-:W-:Y:S02]  /*5870*/  IMAD R65, R65, UR10, R0 ;  /* 0x0000000a41417c24 */ /* 0x000fe4000f8e0200 */
[----:B------:R-:W-:Y:S01]  /*5880*/  VIADD R64, R52, 0x20 ;  /* 0x0000002034407836 */ /* 0x000fe20000000000 */
[----:B---34-:R-:W-:Y:S06]  /*5890*/  @P1 BRA `(.L_x_508) ;  /* 0x0000000000501947 */ /* 0x018fec0003800000 */
[----:B------:R-:W-:Y:S01]  /*58a0*/  ULDC UR4, c[0x0][0x83c] ;  /* 0x00020f0000047ab9 */ /* 0x000fe20000000800 */
[----:B------:R-:W3:Y:S01]  /*58b0*/  LDS.128 R40, [R54+0x8000] ;  /* 0x0080000036287984 */ /* 0x000ee20000000c00 */
[C---:B------:R-:W-:Y:S01]  /*58c0*/  ISETP.GE.AND P2, PT, R52.reuse, UR4, PT ;  /* 0x0000000434007c0c */ /* 0x040fe2000bf46270 */
[----:B------:R-:W-:Y:S01]  /*58d0*/  ULDC.64 UR8, c[0x0][0x848] ;  /* 0x0002120000087ab9 */ /* 0x000fe20000000a00 */
[----:B------:R-:W-:Y:S01]  /*58e0*/  VIADD R0, R52, 0x40 ;  /* 0x0000004034007836 */ /* 0x000fe20000000000 */
[----:B------:R-:W4:Y:S01]  /*58f0*/  LDS.128 R44, [R54+0xa000] ;  /* 0x00a00000362c7984 */ /* 0x000f220000000c00 */
[----:B------:R-:W-:Y:S01]  /*5900*/  IMAD R63, R59, UR8, RZ ;  /* 0x000000083b3f7c24 */ /* 0x000fe2000f8e02ff */
[----:B------:R-:W-:Y:S02]  /*5910*/  ISETP.GE.AND P3, PT, R64, UR4, PT ;  /* 0x0000000440007c0c */ /* 0x000fe4000bf66270 */
[----:B------:R-:W-:Y:S01]  /*5920*/  ISETP.GE.AND P4, PT, R0, UR4, PT ;  /* 0x0000000400007c0c */ /* 0x000fe2000bf86270 */
[----:B------:R-:W-:-:S05]  /*5930*/  IMAD R63, R58, UR9, R63 ;  /* 0x000000093a3f7c24 */ /* 0x000fca000f8e023f */
[----:B------:R1:W5:Y:S02]  /*5940*/  @!P2 LDS.128 R48, [R54+0x6000] ;  /* 0x006000003630a984 */ /* 0x0003640000000c00 */
[----:B-12---:R-:W-:-:S04]  /*5950*/  IMAD.MOV.U32 R54, RZ, RZ, R60 ;  /* 0x000000ffff367224 */ /* 0x006fc800078e003c */
[----:B------:R-:W-:Y:S01]  /*5960*/  IMAD.WIDE.U32 R2, R58, UR8, R54 ;  /* 0x000000083a027c25 */ /* 0x000fe2000f8e0036 */
[----:B------:R-:W-:-:S03]  /*5970*/  ULDC.64 UR8, c[0x0][0x830] ;  /* 0x00020c0000087ab9 */ /* 0x000fc60000000a00 */
[----:B------:R-:W-:Y:S01]  /*5980*/  IMAD.IADD R3, R3, 0x1, R63 ;  /* 0x0000000103037824 */ /* 0x000fe200078e023f */
[----:B------:R-:W-:-:S04]  /*5990*/  LEA R62, P5, R2, UR8, 0x1 ;  /* 0x00000008023e7c11 */ /* 0x000fc8000f8a08ff */
[----:B------:R-:W-:-:S05]  /*59a0*/  LEA.HI.X R63, R2, UR9, R3, 0x1, P5 ;  /* 0x00000009023f7c11 */ /* 0x000fca000a8f0c03 */
[----:B---3--:R3:W-:Y:S04]  /*59b0*/  @!P3 STG.E.128 desc[UR46][R62.64+0x40], R40 ;  /* 0x000040283e00b986 */ /* 0x0087e8000c101d2e */
[----:B----4-:R3:W-:Y:S04]  /*59c0*/  @!P4 STG.E.128 desc[UR46][R62.64+0x80], R44 ;  /* 0x0000802c3e00c986 */ /* 0x0107e8000c101d2e */
[----:B-----5:R3:W-:Y:S02]  /*59d0*/  @!P2 STG.E.128 desc[UR46][R62.64], R48 ;  /* 0x000000303e00a986 */ /* 0x0207e4000c101d2e */
.L_x_508:
[----:B------:R-:W-:Y:S05]  /*59e0*/  BSYNC B0 ;  /* 0x0000000000007941 */ /* 0x000fea0003800000 */
.L_x_507:
[----:B------:R-:W-:Y:S04]  /*59f0*/  BSSY B0, `(.L_x_509) ;  /* 0x0000016000007945 */ /* 0x000fe80003800000 */
[----:B------:R-:W-:Y:S05]  /*5a00*/  @P0 BRA `(.L_x_510) ;  /* 0x0000000000500947 */ /* 0x000fea0003800000 */
[----:B---3--:R-:W-:Y:S01]  /*5a10*/  IADD3 R41, P2, R58, 0x40, RZ ;  /* 0x000000403a297810 */ /* 0x008fe20007f5e0ff */
[----:B------:R-:W-:Y:S01]  /*5a20*/  ULDC.64 UR8, c[0x0][0x848] ;  /* 0x0002120000087ab9 */ /* 0x000fe20000000a00 */
[----:B------:R-:W-:Y:S01]  /*5a30*/  IMAD.MOV.U32 R2, RZ, RZ, R60 ;  /* 0x000000ffff027224 */ /* 0x000fe200078e003c */
[----:B------:R-:W-:Y:S01]  /*5a40*/  ULDC UR4, c[0x0][0x83c] ;  /* 0x00020f0000047ab9 */ /* 0x000fe20000000800 */
[----:B------:R-:W-:Y:S01]  /*5a50*/  IMAD.MOV.U32 R3, RZ, RZ, R55 ;  /* 0x000000ffff037224 */ /* 0x000fe200078e0037 */
[----:B------:R-:W-:Y:S01]  /*5a60*/  ISETP.GE.AND P3, PT, R52, UR4, PT ;  /* 0x0000000434007c0c */ /* 0x000fe2000bf66270 */
[----:B------:R-:W-:Y:S01]  /*5a70*/  IMAD.X R0, RZ, RZ, R59, P2 ;  /* 0x000000ffff007224 */ /* 0x000fe200010e063b */
[----:B------:R-:W-:Y:S01]  /*5a80*/  ISETP.GE.AND P4, PT, R64, UR4, PT ;  /* 0x0000000440007c0c */ /* 0x000fe2000bf86270 */
[----:B------:R-:W-:Y:S02]  /*5a90*/  VIADD R40, R52, 0x40 ;  /* 0x0000004034287836 */ /* 0x000fe40000000000 */
[----:B------:R-:W-:-:S02]  /*5aa0*/  IMAD R0, R0, UR8, RZ ;  /* 0x0000000800007c24 */ /* 0x000fc4000f8e02ff */
[----:B------:R-:W-:Y:S01]  /*5ab0*/  IMAD.WIDE.U32 R2, R41, UR8, R2 ;  /* 0x0000000829027c25 */ /* 0x000fe2000f8e0002 */
[----:B------:R-:W-:-:S03]  /*5ac0*/  ISETP.GE.AND P5, PT, R40, UR4, PT ;  /* 0x0000000428007c0c */ /* 0x000fc6000bfa6270 */
[----:B------:R-:W-:Y:S01]  /*5ad0*/  IMAD R41, R41, UR9, R0 ;  /* 0x0000000929297c24 */ /* 0x000fe2000f8e0200 */
[----:B------:R-:W-:Y:S02]  /*5ae0*/  ULDC.64 UR8, c[0x0][0x830] ;  /* 0x00020c0000087ab9 */ /* 0x000fe40000000a00 */
[----:B------:R-:W-:Y:S01]  /*5af0*/  LEA R40, P2, R2, UR8, 0x1 ;  /* 0x0000000802287c11 */ /* 0x000fe2000f8408ff */
[----:B------:R-:W-:-:S05]  /*5b00*/  IMAD.IADD R3, R3, 0x1, R41 ;  /* 0x0000000103037824 */ /* 0x000fca00078e0229 */
[----:B------:R-:W-:-:S05]  /*5b10*/  LEA.HI.X R41, R2, UR9, R3, 0x1, P2 ;  /* 0x0000000902297c11 */ /* 0x000fca00090f0c03 */
[----:B------:R4:W-:Y:S04]  /*5b20*/  @!P3 STG.E.128 desc[UR46][R40.64], R28 ;  /* 0x0000001c2800b986 */ /* 0x0009e8000c101d2e */
[----:B------:R4:W-:Y:S04]  /*5b30*/  @!P4 STG.E.128 desc[UR46][R40.64+0x40], R32 ;  /* 0x000040202800c986 */ /* 0x0009e8000c101d2e */
[----:B--2---:R4:W-:Y:S02]  /*5b40*/  @!P5 STG.E.128 desc[UR46][R40.64+0x80], R36 ;  /* 0x000080242800d986 */ /* 0x0049e4000c101d2e */
.L_x_510:
[----:B------:R-:W-:Y:S05]  /*5b50*/  BSYNC B0 ;  /* 0x0000000000007941 */ /* 0x000fea0003800000 */
.L_x_509:
[----:B------:R-:W-:Y:S01]  /*5b60*/  ULDC.64 UR8, c[0x0][0x828] ;  /* 0x00020a0000087ab9 */ /* 0x000fe20000000a00 */
[----:B------:R-:W-:Y:S01]  /*5b70*/  IMAD.IADD R57, R57, 0x1, R65 ;  /* 0x0000000139397824 */ /* 0x000fe200078e0241 */
[----:B------:R-:W-:Y:S02]  /*5b80*/  UIMAD UR4, UR6, UR8, URZ ;  /* 0x00000008060472a4 */ /* 0x000fe4000f8e023f */
[----:B------:R-:W-:Y:S01]  /*5b90*/  IMAD.U32 R3, RZ, RZ, UR8 ;  /* 0x00000008ff037e24 */ /* 0x000fe2000f8e00ff */
[----:B------:R-:W-:Y:S01]  /*5ba0*/  BSSY B0, `(.L_x_511) ;  /* 0x0000016000007945 */ /* 0x000fe20003800000 */
[----:B------:R-:W-:Y:S02]  /*5bb0*/  UIMAD UR4, UR36, UR9, UR4 ;  /* 0x00000009240472a4 */ /* 0x000fe4000f8e0204 */
[----:B------:R-:W-:-:S04]  /*5bc0*/  IMAD.WIDE.U32 R56, R3, UR36, R56 ;  /* 0x0000002403387c25 */ /* 0x000fc8000f8e0038 */
[----:B----4-:R-:W-:Y:S01]  /*5bd0*/  VIADD R29, R57, UR4 ;  /* 0x00000004391d7c36 */ /* 0x010fe20008000000 */
[----:B------:R-:W-:Y:S06]  /*5be0*/  @P1 BRA `(.L_x_512) ;  /* 0x0000000000441947 */ /* 0x000fec0003800000 */
[----:B------:R-:W-:Y:S01]  /*5bf0*/  ULDC.64 UR6, c[0x0][0x818] ;  /* 0x0002060000067ab9 */ /* 0x000fe20000000a00 */
[C---:B------:R-:W-:Y:S01]  /*5c00*/  VIADD R0, R52.reuse, 0x40 ;  /* 0x0000004034007836 */ /* 0x040fe20000000000 */
[----:B------:R-:W-:Y:S01]  /*5c10*/  ULDC UR4, c[0x0][0x80c] ;  /* 0x0002030000047ab9 */ /* 0x000fe20000000800 */
[----:B------:R-:W-:Y:S01]  /*5c20*/  IMAD R31, R59, UR6, RZ ;  /* 0x000000063b1f7c24 */ /* 0x000fe2000f8e02ff */
[----:B------:R-:W-:Y:S01]  /*5c30*/  ISETP.GE.AND P1, PT, R52, UR4, PT ;  /* 0x0000000434007c0c */ /* 0x000fe2000bf26270 */
[----:B------:R-:W-:Y:S01]  /*5c40*/  IMAD.MOV.U32 R28, RZ, RZ, R56 ;  /* 0x000000ffff1c7224 */ /* 0x000fe200078e0038 */
[----:B------:R-:W-:Y:S01]  /*5c50*/  ISETP.GE.AND P3, PT, R0, UR4, PT ;  /* 0x0000000400007c0c */ /* 0x000fe2000bf66270 */
[----:B------:R-:W-:Y:S01]  /*5c60*/  IMAD R31, R58, UR7, R31 ;  /* 0x000000073a1f7c24 */ /* 0x000fe2000f8e021f */
[----:B------:R-:W-:Y:S01]  /*5c70*/  ISETP.GE.AND P2, PT, R64, UR4, PT ;  /* 0x0000000440007c0c */ /* 0x000fe2000bf46270 */
[----:B------:R-:W-:Y:S01]  /*5c80*/  IMAD.WIDE.U32 R2, R58, UR6, R28 ;  /* 0x000000063a027c25 */ /* 0x000fe2000f8e001c */
[----:B------:R-:W-:-:S03]  /*5c90*/  ULDC.64 UR6, c[0x0][0x800] ;  /* 0x0002000000067ab9 */ /* 0x000fc60000000a00 */
[----:B------:R-:W-:Y:S01]  /*5ca0*/  IMAD.IADD R3, R3, 0x1, R31 ;  /* 0x0000000103037824 */ /* 0x000fe200078e021f */
[----:B------:R-:W-:-:S04]  /*5cb0*/  LEA R30, P4, R2, UR6, 0x1 ;  /* 0x00000006021e7c11 */ /* 0x000fc8000f8808ff */
[----:B------:R-:W-:-:S05]  /*5cc0*/  LEA.HI.X R31, R2, UR7, R3, 0x1, P4 ;  /* 0x00000007021f7c11 */ /* 0x000fca000a0f0c03 */
[----:B--2---:R4:W-:Y:S04]  /*5cd0*/  @!P1 STG.E.128 desc[UR46][R30.64], R16 ;  /* 0x000000101e009986 */ /* 0x0049e8000c101d2e */
[----:B------:R4:W-:Y:S04]  /*5ce0*/  @!P2 STG.E.128 desc[UR46][R30.64+0x40], R20 ;  /* 0x000040141e00a986 */ /* 0x0009e8000c101d2e */
[----:B------:R4:W-:Y:S02]  /*5cf0*/  @!P3 STG.E.128 desc[UR46][R30.64+0x80], R24 ;  /* 0x000080181e00b986 */ /* 0x0009e4000c101d2e */
.L_x_512:
[----:B------:R-:W-:Y:S05]  /*5d00*/  BSYNC B0 ;  /* 0x0000000000007941 */ /* 0x000fea0003800000 */
.L_x_511:
[----:B------:R-:W-:Y:S05]  /*5d10*/  @P0 BRA `(.L_x_480) ;  /* 0x0000004400140947 */ /* 0x000fea0003800000 */
[----:B--2-4-:R-:W-:Y:S01]  /*5d20*/  IADD3 R17, P0, R58, 0x40, RZ ;  /* 0x000000403a117810 */ /* 0x014fe20007f1e0ff */
[----:B------:R-:W-:Y:S01]  /*5d30*/  ULDC.64 UR6, c[0x0][0x818] ;  /* 0x0002060000067ab9 */ /* 0x000fe20000000a00 */
[----:B------:R-:W-:Y:S01]  /*5d40*/  IMAD.MOV.U32 R2, RZ, RZ, R56 ;  /* 0x000000ffff027224 */ /* 0x000fe200078e0038 */
[----:B------:R-:W-:Y:S01]  /*5d50*/  ULDC UR4, c[0x0][0x80c] ;  /* 0x0002030000047ab9 */ /* 0x000fe20000000800 */
[----:B------:R-:W-:Y:S01]  /*5d60*/  IMAD.MOV.U32 R3, RZ, RZ, R29 ;  /* 0x000000ffff037224 */ /* 0x000fe200078e001d */
[----:B------:R-:W-:Y:S01]  /*5d70*/  ISETP.GE.AND P1, PT, R52, UR4, PT ;  /* 0x0000000434007c0c */ /* 0x000fe2000bf26270 */
[----:B------:R-:W-:Y:S01]  /*5d80*/  IMAD.X R0, RZ, RZ, R59, P0 ;  /* 0x000000ffff007224 */ /* 0x000fe200000e063b */
[----:B------:R-:W-:Y:S01]  /*5d90*/  ISETP.GE.AND P2, PT, R64, UR4, PT ;  /* 0x0000000440007c0c */ /* 0x000fe2000bf46270 */
[----:B------:R-:W-:-:S04]  /*5da0*/  IMAD.WIDE.U32 R2, R17, UR6, R2 ;  /* 0x0000000611027c25 */ /* 0x000fc8000f8e0002 */
[----:B------:R-:W-:Y:S02]  /*5db0*/  IMAD R0, R0, UR6, RZ ;  /* 0x0000000600007c24 */ /* 0x000fe4000f8e02ff */
[----:B------:R-:W-:Y:S02]  /*5dc0*/  VIADD R52, R52, 0x40 ;  /* 0x0000004034347836 */ /* 0x000fe40000000000 */
[----:B------:R-:W-:Y:S01]  /*5dd0*/  IMAD R17, R17, UR7, R0 ;  /* 0x0000000711117c24 */ /* 0x000fe2000f8e0200 */
[----:B------:R-:W-:Y:S02]  /*5de0*/  ULDC.64 UR6, c[0x0][0x800] ;  /* 0x0002000000067ab9 */ /* 0x000fe40000000a00 */
[----:B------:R-:W-:Y:S01]  /*5df0*/  LEA R16, P0, R2, UR6, 0x1 ;  /* 0x0000000602107c11 */ /* 0x000fe2000f8008ff */
[----:B------:R-:W-:-:S05]  /*5e00*/  IMAD.IADD R3, R3, 0x1, R17 ;  /* 0x0000000103037824 */ /* 0x000fca00078e0211 */
[----:B------:R-:W-:Y:S02]  /*5e10*/  LEA.HI.X R17, R2, UR7, R3, 0x1, P0 ;  /* 0x0000000702117c11 */ /* 0x000fe400080f0c03 */
[----:B------:R-:W-:-:S03]  /*5e20*/  ISETP.GE.AND P0, PT, R52, UR4, PT ;  /* 0x0000000434007c0c */ /* 0x000fc6000bf06270 */
[----:B------:R2:W-:Y:S04]  /*5e30*/  @!P1 STG.E.128 desc[UR46][R16.64], R4 ;  /* 0x0000000410009986 */ /* 0x0005e8000c101d2e */
[----:B-1----:R2:W-:Y:S06]  /*5e40*/  @!P2 STG.E.128 desc[UR46][R16.64+0x40], R8 ;  /* 0x000040081000a986 */ /* 0x0025ec000c101d2e */
[----:B------:R-:W-:Y:S05]  /*5e50*/  @P0 BRA `(.L_x_480) ;  /* 0x0000004000c40947 */ /* 0x000fea0003800000 */
[----:B------:R1:W-:Y:S01]  /*5e60*/  STG.E.128 desc[UR46][R16.64+0x80], R12 ;  /* 0x0000800c10007986 */ /* 0x0003e2000c101d2e */
[----:B------:R-:W-:Y:S05]  /*5e70*/  BRA `(.L_x_480) ;  /* 0x0000004000bc7947 */ /* 0x000fea0003800000 */
.L_x_505:
[----:B------:R-:W-:Y:S01]  /*5e80*/  ULDC.64 UR4, c[0x0][0x870] ;  /* 0x00021c0000047ab9 */ /* 0x000fe20000000a00 */
[----:B------:R-:W2:Y:S01]  /*5e90*/  S2R R6, SR_TID.X ;  /* 0x0000000000067919 */ /* 0x000ea20000002100 */
[----:B------:R-:W-:Y:S01]  /*5ea0*/  UISETP.NE.U32.AND UP0, UPT, UR4, URZ, UPT ;  /* 0x0000003f0400728c */ /* 0x000fe2000bf05070 */
[----:B------:R-:W3:Y:S03]  /*5eb0*/  S2UR UR8, SR_CTAID.Y ;  /* 0x00000000000879c3 */ /* 0x000ee60000002600 */
[----:B------:R-:W-:-:S03]  /*5ec0*/  UISETP.NE.AND.EX UP0, UPT, UR5, URZ, UPT, UP0 ;  /* 0x0000003f0500728c */ /* 0x000fc6000bf05300 */
[----:B------:R-:W-:Y:S02]  /*5ed0*/  ULDC.64 UR4, c[0x0][0x870] ;  /* 0x00021c0000047ab9 */ /* 0x000fe40000000a00 */
[----:B------:R-:W-:Y:S01]  /*5ee0*/  UIMAD.WIDE UR4, UR36, 0x4, UR4 ;  /* 0x00000004240478a5 */ /* 0x000fe2000f8e0204 */
[----:B------:R-:W-:Y:S01]  /*5ef0*/  PLOP3.LUT P0, PT, PT, PT, UP0, 0x80, 0x0 ;  /* 0x000000000000781c */ /* 0x000fe20003f0f008 */
[----:B------:R-:W-:Y:S01]  /*5f00*/  ULDC UR6, c[0x0][0x808] ;  /* 0x0002020000067ab9 */ /* 0x000fe20000000800 */
[----:B------:R-:W4:Y:S01]  /*5f10*/  S2R R7, SR_CTAID.X ;  /* 0x0000000000077919 */ /* 0x000f220000002500 */
[----:B------:R-:W4:Y:S02]  /*5f20*/  LDC.64 R12, c[0x0][0x820] ;  /* 0x00020800ff0c7b82 */ /* 0x000f240000000a00 */
[----:B------:R-:W-:Y:S02]  /*5f30*/  IMAD.U32 R2, RZ, RZ, UR4 ;  /* 0x00000004ff027e24 */ /* 0x000fe4000f8e00ff */
[----:B------:R-:W-:Y:S01]  /*5f40*/  IMAD.U32 R3, RZ, RZ, UR5 ;  /* 0x00000005ff037e24 */ /* 0x000fe2000f8e00ff */
[----:B------:R-:W-:-:S05]  /*5f50*/  ULDC.64 UR4, c[0x0][0x878] ;  /* 0x00021e0000047ab9 */ /* 0x000fca0000000a00 */
[----:B------:R-:W4:Y:S01]  /*5f60*/  @P0 LDG.E R8, desc[UR46][R2.64] ;  /* 0x0000002e02080981 */ /* 0x000f22000c1e1900 */
[----:B------:R-:W-:Y:S01]  /*5f70*/  UISETP.NE.U32.AND UP1, UPT, UR4, URZ, UPT ;  /* 0x0000003f0400728c */ /* 0x000fe2000bf25070 */
[----:B------:R-:W-:-:S03]  /*5f80*/  IMAD.U32 R0, RZ, RZ, UR6 ;  /* 0x00000006ff007e24 */ /* 0x000fc6000f8e00ff */
[----:B------:R-:W-:Y:S01]  /*5f90*/  UISETP.NE.AND.EX UP1, UPT, UR5, URZ, UPT, UP1 ;  /* 0x0000003f0500728c */ /* 0x000fe2000bf25310 */
[----:B--2---:R-:W-:-:S05]  /*5fa0*/  VIADD R6, R6, 0xffffff80 ;  /* 0xffffff8006067836 */ /* 0x004fca0000000000 */
[----:B------:R-:W-:-:S05]  /*5fb0*/  PLOP3.LUT P1, PT, PT, PT, UP1, 0x80, 0x0 ;  /* 0x000000000000781c */ /* 0x000fca0003f2f018 */
[----:B------:R-:W-:Y:S02]  /*5fc0*/  @UP1 ULDC.64 UR4, c[0x0][0x878] ;  /* 0x00021e0000041ab9 */ /* 0x000fe40000000a00 */
[----:B------:R-:W-:Y:S01]  /*5fd0*/  @UP1 UIMAD.WIDE UR4, UR36, 0x4, UR4 ;  /* 0x00000004240418a5 */ /* 0x000fe2000f8e0204 */
[----:B------:R-:W-:-:S05]  /*5fe0*/  SHF.R.S32.HI R9, RZ, 0x1f, R6 ;  /* 0x0000001fff097819 */ /* 0x000fca0000011406 */
[----:B-1----:R-:W-:Y:S02]  /*5ff0*/  IMAD.U32 R4, RZ, RZ, UR4 ;  /* 0x00000004ff047e24 */ /* 0x002fe4000f8e00ff */
[----:B------:R-:W-:Y:S01]  /*6000*/  IMAD.U32 R5, RZ, RZ, UR5 ;  /* 0x00000005ff057e24 */ /* 0x000fe2000f8e00ff */
[----:B------:R-:W-:Y:S01]  /*6010*/  LEA.HI R9, R9, R6, RZ, 0x2 ;  /* 0x0000000609097211 */ /* 0x000fe200078f10ff */
[----:B------:R-:W-:Y:S01]  /*6020*/  UMOV UR4, URZ ;  /* 0x0000003f00047c82 */ /* 0x000fe20008000000 */
[----:B------:R-:W-:Y:S02]  /*6030*/  UMOV UR5, URZ ;  /* 0x0000003f00057c82 */ /* 0x000fe40008000000 */
[----:B------:R1:W5:Y:S01]  /*6040*/  @P1 LDG.E R0, desc[UR46][R4.64] ;  /* 0x0000002e04001981 */ /* 0x000362000c1e1900 */
[----:B---3--:R-:W-:Y:S01]  /*6050*/  USHF.R.S32.HI UR9, URZ, 0x1f, UR8 ;  /* 0x0000001f3f097899 */ /* 0x008fe20008011408 */
[----:B-1----:R-:W-:-:S05]  /*6060*/  LOP3.LUT R5, R9, 0x1ffffffc, RZ, 0xc0, !PT ;  /* 0x1ffffffc09057812 */ /* 0x002fca00078ec0ff */
[----:B------:R-:W-:Y:S01]  /*6070*/  IMAD.IADD R6, R6, 0x1, -R5 ;  /* 0x0000000106067824 */ /* 0x000fe200078e0a05 */
[----:B----4-:R-:W-:-:S13]  /*6080*/  @P0 R2UR UR6, R8 ;  /* 0x00000000080602ca */ /* 0x010fda00000e0000 */
[----:B------:R-:W-:Y:S02]  /*6090*/  @UP0 USHF.R.S32.HI UR7, URZ, 0x1f, UR6 ;  /* 0x0000001f3f070899 */ /* 0x000fe40008011406 */
[----:B------:R-:W-:-:S05]  /*60a0*/  @UP0 UMOV UR4, UR6 ;  /* 0x0000000600040c82 */ /* 0x000fca0008000000 */
[----:B------:R-:W-:Y:S01]  /*60b0*/  @UP0 UMOV UR5, UR7 ;  /* 0x0000000700050c82 */ /* 0x000fe20008000000 */
[----:B------:R-:W-:Y:S05]  /*60c0*/  @P1 BRA `(.L_x_513) ;  /* 0x0000000000101947 */ /* 0x000fea0003800000 */
[----:B------:R-:W-:Y:S05]  /*60d0*/  @!P0 BRA `(.L_x_513) ;  /* 0x00000000000c8947 */ /* 0x000fea0003800000 */
[----:B------:R-:W2:Y:S04]  /*60e0*/  LDG.E R5, desc[UR46][R2.64] ;  /* 0x0000002e02057981 */ /* 0x000ea8000c1e1900 */
[----:B-----5:R-:W2:Y:S02]  /*60f0*/  LDG.E R0, desc[UR46][R2.64+0x4] ;  /* 0x0000042e02007981 */ /* 0x020ea4000c1e1900 */
[----:B--2---:R-:W-:-:S07]  /*6100*/  IMAD.IADD R0, R0, 0x1, -R5 ;  /* 0x0000000100007824 */ /* 0x004fce00078e0a05 */
.L_x_513:
[----:B------:R-:W-:Y:S01]  /*6110*/  SHF.R.S32.HI R9, RZ, 0x2, R9 ;  /* 0x00000002ff097819 */ /* 0x000fe20000011409 */
[----:B------:R-:W1:Y:S01]  /*6120*/  LDC.64 R14, c[0x0][0x850] ;  /* 0x00021400ff0e7b82 */ /* 0x000e620000000a00 */
[----:B------:R-:W-:Y:S01]  /*6130*/  IMAD R2, R12, UR9, RZ ;  /* 0x000000090c027c24 */ /* 0x000fe2000f8e02ff */
[----:B------:R-:W-:Y:S01]  /*6140*/  ULDC.64 UR6, c[0x0][0x828] ;  /* 0x00020a0000067ab9 */ /* 0x000fe20000000a00 */
[----:B------:R-:W-:Y:S01]  /*6150*/  IMAD.SHL.U32 R10, R6, 0x8, RZ ;  /* 0x00000008060a7824 */ /* 0x000fe200078e00ff */
[----:B------:R-:W-:Y:S01]  /*6160*/  BSSY B0, `(.L_x_514) ;  /* 0x000002a000007945 */ /* 0x000fe20003800000 */
[----:B-----5:R-:W-:Y:S02]  /*6170*/  IMAD R0, R7, -0x80, R0 ;  /* 0xffffff8007007824 */ /* 0x020fe400078e0200 */
[----:B------:R-:W-:Y:S01]  /*6180*/  VIADD R3, R9, 0x40 ;  /* 0x0000004009037836 */ /* 0x000fe20000000000 */
[----:B------:R-:W-:Y:S01]  /*6190*/  SHF.R.S32.HI R11, RZ, 0x1f, R10 ;  /* 0x0000001fff0b7819 */ /* 0x000fe2000001140a */
[----:B------:R-:W-:Y:S01]  /*61a0*/  IMAD R13, R13, UR8, R2 ;  /* 0x000000080d0d7c24 */ /* 0x000fe2000f8e0202 */
[----:B------:R-:W-:Y:S01]  /*61b0*/  IADD3 R2, P2, R9, UR4, RZ ;  /* 0x0000000409027c10 */ /* 0x000fe2000ff5e0ff */
[----:B------:R-:W-:Y:S01]  /*61c0*/  USHF.R.S32.HI UR4, URZ, 0x1f, UR36 ;  /* 0x0000001f3f047899 */ /* 0x000fe20008011424 */
[-C--:B------:R-:W-:Y:S01]  /*61d0*/  ISETP.GE.AND P0, PT, R3, R0.reuse, PT ;  /* 0x000000000300720c */ /* 0x080fe20003f06270 */
[----:B------:R-:W-:Y:S01]  /*61e0*/  IMAD.WIDE.U32 R4, R12, UR8, R10 ;  /* 0x000000080c047c25 */ /* 0x000fe2000f8e000a */
[C---:B------:R-:W-:Y:S01]  /*61f0*/  LEA.HI.X.SX32 R3, R9.reuse, UR5, 0x1, P2 ;  /* 0x0000000509037c11 */ /* 0x040fe200090f0eff */
[----:B------:R-:W-:Y:S01]  /*6200*/  USEL UR5, UR4, URZ, !UP0 ;  /* 0x0000003f04057287 */ /* 0x000fe2000c000000 */
[----:B------:R-:W-:Y:S01]  /*6210*/  ISETP.GE.AND P1, PT, R9, R0, PT ;  /* 0x000000000900720c */ /* 0x000fe20003f26270 */
[----:B------:R-:W-:Y:S01]  /*6220*/  USEL UR36, UR36, URZ, !UP0 ;  /* 0x0000003f24247287 */ /* 0x000fe2000c000000 */
[----:B------:R-:W-:Y:S01]  /*6230*/  IMAD.IADD R5, R5, 0x1, R13 ;  /* 0x0000000105057824 */ /* 0x000fe200078e020d */
[----:B------:R-:W-:-:S02]  /*6240*/  UIMAD UR4, UR5, UR6, URZ ;  /* 0x00000006050472a4 */ /* 0x000fc4000f8e023f */
[----:B------:R-:W-:Y:S02]  /*6250*/  IMAD.U32 R9, RZ, RZ, UR6 ;  /* 0x00000006ff097e24 */ /* 0x000fe4000f8e00ff */
[----:B------:R-:W-:Y:S01]  /*6260*/  IMAD.WIDE R6, R7, 0x80, R2 ;  /* 0x0000008007067825 */ /* 0x000fe200078e0202 */
[----:B------:R-:W-:-:S03]  /*6270*/  UIMAD UR4, UR36, UR7, UR4 ;  /* 0x00000007240472a4 */ /* 0x000fc6000f8e0204 */
[----:B------:R-:W-:-:S04]  /*6280*/  IMAD.WIDE.U32 R8, R9, UR36, R4 ;  /* 0x0000002409087c25 */ /* 0x000fc8000f8e0004 */
[C---:B-1----:R-:W-:Y:S02]  /*6290*/  IMAD R0, R14.reuse, UR9, RZ ;  /* 0x000000090e007c24 */ /* 0x042fe4000f8e02ff */
[----:B------:R-:W-:Y:S02]  /*62a0*/  VIADD R5, R9, UR4 ;  /* 0x0000000409057c36 */ /* 0x000fe40008000000 */
[----:B------:R-:W-:Y:S02]  /*62b0*/  IMAD R17, R15, UR8, R0 ;  /* 0x000000080f117c24 */ /* 0x000fe4000f8e0200 */
[----:B------:R-:W-:-:S04]  /*62c0*/  IMAD.WIDE.U32 R12, R14, UR8, R10 ;  /* 0x000000080e0c7c25 */ /* 0x000fc8000f8e000a */
[C---:B------:R-:W-:Y:S02]  /*62d0*/  VIADD R16, R10.reuse, 0x20 ;  /* 0x000000200a107836 */ /* 0x040fe40000000000 */
[----:B------:R-:W-:Y:S01]  /*62e0*/  VIADD R18, R10, 0x40 ;  /* 0x000000400a127836 */ /* 0x000fe20000000000 */
[----:B------:R-:W-:Y:S06]  /*62f0*/  @P1 BRA `(.L_x_515) ;  /* 0x0000000000401947 */ /* 0x000fec0003800000 */
[----:B------:R-:W-:Y:S01]  /*6300*/  ULDC.64 UR6, c[0x0][0x818] ;  /* 0x0002060000067ab9 */ /* 0x000fe20000000a00 */
[----:B------:R-:W-:Y:S01]  /*6310*/  IMAD.MOV.U32 R4, RZ, RZ, R8 ;  /* 0x000000ffff047224 */ /* 0x000fe200078e0008 */
[----:B------:R-:W-:Y:S01]  /*6320*/  ULDC UR4, c[0x0][0x80c] ;  /* 0x0002030000047ab9 */ /* 0x000fe20000000800 */
[----:B------:R-:W-:Y:S01]  /*6330*/  IMAD R15, R7, UR6, RZ ;  /* 0x00000006070f7c24 */ /* 0x000fe2000f8e02ff */
[----:B------:R-:W-:Y:S01]  /*6340*/  ISETP.GE.AND P3, PT, R10, UR4, PT ;  /* 0x000000040a007c0c */ /* 0x000fe2000bf66270 */
[----:B------:R-:W-:Y:S01]  /*6350*/  IMAD.WIDE.U32 R2, R6, UR6, R4 ;  /* 0x0000000606027c25 */ /* 0x000fe2000f8e0004 */
[----:B------:R-:W-:Y:S02]  /*6360*/  ISETP.GE.AND P4, PT, R16, UR4, PT ;  /* 0x0000000410007c0c */ /* 0x000fe4000bf86270 */
[----:B------:R-:W-:Y:S01]  /*6370*/  ISETP.GE.AND P5, PT, R18, UR4, PT ;  /* 0x0000000412007c0c */ /* 0x000fe2000bfa6270 */
[----:B------:R-:W-:Y:S01]  /*6380*/  IMAD R15, R6, UR7, R15 ;  /* 0x00000007060f7c24 */ /* 0x000fe2000f8e020f */
[----:B------:R-:W-:-:S02]  /*6390*/  ULDC.64 UR6, c[0x0][0x800] ;  /* 0x0002000000067ab9 */ /* 0x000fc40000000a00 */
[----:B------:R-:W-:Y:S01]  /*63a0*/  LEA R14, P2, R2, UR6, 0x1 ;  /* 0x00000006020e7c11 */ /* 0x000fe2000f8408ff */
[----:B------:R-:W-:-:S05]  /*63b0*/  IMAD.IADD R3, R3, 0x1, R15 ;  /* 0x0000000103037824 */ /* 0x000fca00078e020f */
[----:B------:R-:W-:-:S05]  /*63c0*/  LEA.HI.X R15, R2, UR7, R3, 0x1, P2 ;  /* 0x00000007020f7c11 */ /* 0x000fca00090f0c03 */
[----:B------:R1:W-:Y:S04]  /*63d0*/  @!P3 STG.E.128 desc[UR46][R14.64], RZ ;  /* 0x000000ff0e00b986 */ /* 0x0003e8000c101d2e */
[----:B------:R1:W-:Y:S04]  /*63e0*/  @!P4 STG.E.128 desc[UR46][R14.64+0x40], RZ ;  /* 0x000040ff0e00c986 */ /* 0x0003e8000c101d2e */
[----:B------:R1:W-:Y:S02]  /*63f0*/  @!P5 STG.E.128 desc[UR46][R14.64+0x80], RZ ;  /* 0x000080ff0e00d986 */ /* 0x0003e4000c101d2e */
.L_x_515:
[----:B------:R-:W-:Y:S05]  /*6400*/  BSYNC B0 ;  /* 0x0000000000007941 */ /* 0x000fea0003800000 */
.L_x_514:
[----:B------:R-:W-:Y:S04]  /*6410*/  BSSY B0, `(.L_x_516) ;  /* 0x0000015000007945 */ /* 0x000fe80003800000 */
[----:B------:R-:W-:Y:S05]  /*6420*/  @P0 BRA `(.L_x_517) ;  /* 0x00000000004c0947 */ /* 0x000fea0003800000 */
[----:B------:R-:W-:Y:S01]  /*6430*/  IADD3 R9, P2, R6, 0x40, RZ ;  /* 0x0000004006097810 */ /* 0x000fe20007f5e0ff */
[----:B------:R-:W-:Y:S01]  /*6440*/  ULDC.64 UR6, c[0x0][0x818] ;  /* 0x0002060000067ab9 */ /* 0x000fe20000000a00 */
[----:B------:R-:W-:Y:S01]  /*6450*/  IMAD.MOV.U32 R2, RZ, RZ, R8 ;  /* 0x000000ffff027224 */ /* 0x000fe200078e0008 */
[----:B------:R-:W-:Y:S01]  /*6460*/  ULDC UR4, c[0x0][0x80c] ;  /* 0x0002030000047ab9 */ /* 0x000fe20000000800 */
[----:B------:R-:W-:Y:S01]  /*6470*/  IMAD.MOV.U32 R3, RZ, RZ, R5 ;  /* 0x000000ffff037224 */ /* 0x000fe200078e0005 */
[----:B------:R-:W-:Y:S01]  /*6480*/  ISETP.GE.AND P3, PT, R10, UR4, PT ;  /* 0x000000040a007c0c */ /* 0x000fe2000bf66270 */
[----:B------:R-:W-:Y:S01]  /*6490*/  IMAD.X R0, RZ, RZ, R7, P2 ;  /* 0x000000ffff007224 */ /* 0x000fe200010e0607 */
[----:B------:R-:W-:Y:S01]  /*64a0*/  ISETP.GE.AND P4, PT, R16, UR4, PT ;  /* 0x0000000410007c0c */ /* 0x000fe2000bf86270 */
[----:B------:R-:W-:Y:S01]  /*64b0*/  IMAD.WIDE.U32 R2, R9, UR6, R2 ;  /* 0x0000000609027c25 */ /* 0x000fe2000f8e0002 */
[----:B------:R-:W-:-:S03]  /*64c0*/  ISETP.GE.AND P5, PT, R18, UR4, PT ;  /* 0x0000000412007c0c */ /* 0x000fc6000bfa6270 */
[----:B------:R-:W-:-:S04]  /*64d0*/  IMAD R0, R0, UR6, RZ ;  /* 0x0000000600007c24 */ /* 0x000fc8000f8e02ff */
[----:B------:R-:W-:Y:S01]  /*64e0*/  IMAD R9, R9, UR7, R0 ;  /* 0x0000000709097c24 */ /* 0x000fe2000f8e0200 */
[----:B------:R-:W-:Y:S02]  /*64f0*/  ULDC.64 UR6, c[0x0][0x800] ;  /* 0x0002000000067ab9 */ /* 0x000fe40000000a00 */
[----:B------:R-:W-:Y:S01]  /*6500*/  LEA R4, P2, R2, UR6, 0x1 ;  /* 0x0000000602047c11 */ /* 0x000fe2000f8408ff */
[----:B------:R-:W-:-:S05]  /*6510*/  IMAD.IADD R3, R3, 0x1, R9 ;  /* 0x0000000103037824 */ /* 0x000fca00078e0209 */
[----:B------:R-:W-:-:S05]  /*6520*/  LEA.HI.X R5, R2, UR7, R3, 0x1, P2 ;  /* 0x0000000702057c11 */ /* 0x000fca00090f0c03 */
[----:B------:R2:W-:Y:S04]  /*6530*/  @!P3 STG.E.128 desc[UR46][R4.64], RZ ;  /* 0x000000ff0400b986 */ /* 0x0005e8000c101d2e */
[----:B------:R2:W-:Y:S04]  /*6540*/  @!P4 STG.E.128 desc[UR46][R4.64+0x40], RZ ;  /* 0x000040ff0400c986 */ /* 0x0005e8000c101d2e */
[----:B------:R2:W-:Y:S02]  /*6550*/  @!P5 STG.E.128 desc[UR46][R4.64+0x80], RZ ;  /* 0x000080ff0400d986 */ /* 0x0005e4000c101d2e */
.L_x_517:
[----:B------:R-:W-:Y:S05]  /*6560*/  BSYNC B0 ;  /* 0x0000000000007941 */ /* 0x000fea0003800000 */
.L_x_516:
[----:B------:R-:W-:Y:S01]  /*6570*/  ULDC.64 UR6, c[0x0][0x858] ;  /* 0x0002160000067ab9 */ /* 0x000fe20000000a00 */
[----:B------:R-:W-:Y:S01]  /*6580*/  IMAD.IADD R13, R13, 0x1, R17 ;  /* 0x000000010d0d7824 */ /* 0x000fe200078e0211 */
[----:B------:R-:W-:Y:S02]  /*6590*/  UIMAD UR4, UR5, UR6, URZ ;  /* 0x00000006050472a4 */ /* 0x000fe4000f8e023f */
[----:B------:R-:W-:Y:S01]  /*65a0*/  IMAD.U32 R9, RZ, RZ, UR6 ;  /* 0x00000006ff097e24 */ /* 0x000fe2000f8e00ff */
[----:B------:R-:W-:Y:S01]  /*65b0*/  BSSY B0, `(.L_x_518) ;  /* 0x0000015000007945 */ /* 0x000fe20003800000 */
[----:B------:R-:W-:Y:S02]  /*65c0*/  UIMAD UR4, UR36, UR7, UR4 ;  /* 0x00000007240472a4 */ /* 0x000fe4000f8e0204 */
[----:B------:R-:W-:-:S04]  /*65d0*/  IMAD.WIDE.U32 R8, R9, UR36, R12 ;  /* 0x0000002409087c25 */ /* 0x000fc8000f8e000c */
[----:B--2---:R-:W-:Y:S01]  /*65e0*/  VIADD R5, R9, UR4 ;  /* 0x0000000409057c36 */ /* 0x004fe20008000000 */
        /* <DEDUP_REMOVED lines=17> */
.L_x_519:
[----:B------:R-:W-:Y:S05]  /*6700*/  BSYNC B0 ;  /* 0x0000000000007941 */ /* 0x000fea0003800000 */
.L_x_518:
        /* <DEDUP_REMOVED lines=10> */
[----:B------:R-:W-:-:S04]  /*67b0*/  IMAD R0, R0, UR6, RZ ;  /* 0x0000000600007c24 */ /* 0x000fc8000f8e02ff */
[----:B------:R-:W-:Y:S01]  /*67c0*/  IMAD R5, R9, UR7, R0 ;  /* 0x0000000709057c24 */ /* 0x000fe2000f8e0200 */
[----:B------:R-:W-:Y:S02]  /*67d0*/  ULDC.64 UR6, c[0x0][0x830] ;  /* 0x00020c0000067ab9 */ /* 0x000fe40000000a00 */
[----:B------:R-:W-:Y:S01]  /*67e0*/  LEA R4, P0, R2, UR6, 0x1 ;  /* 0x0000000602047c11 */ /* 0x000fe2000f8008ff */
[----:B------:R-:W-:-:S05]  /*67f0*/  IMAD.IADD R3, R3, 0x1, R5 ;  /* 0x0000000103037824 */ /* 0x000fca00078e0205 */
[----:B------:R-:W-:Y:S02]  /*6800*/  LEA.HI.X R5, R2, UR7, R3, 0x1, P0 ;  /* 0x0000000702057c11 */ /* 0x000fe400080f0c03 */
[----:B------:R-:W-:-:S03]  /*6810*/  ISETP.GE.AND P0, PT, R18, UR4, PT ;  /* 0x0000000412007c0c */ /* 0x000fc6000bf06270 */
[----:B------:R3:W-:Y:S04]  /*6820*/  @!P1 STG.E.128 desc[UR46][R4.64], RZ ;  /* 0x000000ff04009986 */ /* 0x0007e8000c101d2e */
[----:B------:R3:W-:Y:S06]  /*6830*/  @!P2 STG.E.128 desc[UR46][R4.64+0x40], RZ ;  /* 0x000040ff0400a986 */ /* 0x0007ec000c101d2e */
[----:B------:R-:W-:Y:S05]  /*6840*/  @P0 BRA `(.L_x_480) ;  /* 0x0000003800480947 */ /* 0x000fea0003800000 */
[----:B------:R4:W-:Y:S01]  /*6850*/  STG.E.128 desc[UR46][R4.64+0x80], RZ ;  /* 0x000080ff04007986 */ /* 0x0009e2000c101d2e */
[----:B------:R-:W-:Y:S05]  /*6860*/  BRA `(.L_x_480) ;  /* 0x0000003800407947 */ /* 0x000fea0003800000 */
.L_x_475:
[----:B------:R-:W-:-:S08]  /*6870*/  NOP ;  /* 0x0000000000007918 */ /* 0x000fd00000000000 */
[----:B------:R-:W1:-:S00]  /*6880*/  USETMAXREG.DEALLOC.CTAPOOL 0x18 ;  /* 0x00000018000079c8 */ /* 0x000e4000080e0500 */
[----:B-1----:R-:W-:-:S06]  /*6890*/  LOP3.LUT R0, R0, 0x3, RZ, 0xc0, !PT ;  /* 0x0000000300007812 */ /* 0x002fcc00078ec0ff */
[----:B------:R-:W1:Y:S02]  /*68a0*/  SHFL.IDX PT, R0, R0, RZ, 0x1f ;  /* 0x00001fff00007589 */ /* 0x000e6400000e0000 */
[----:B-1----:R-:W-:-:S13]  /*68b0*/  ISETP.NE.AND P0, PT, R0, RZ, PT ;  /* 0x000000ff0000720c */ /* 0x002fda0003f05270 */
[----:B------:R-:W-:Y:S05]  /*68c0*/  @!P0 BRA `(.L_x_520) ;  /* 0x0000000c00d48947 */ /* 0x000fea0003800000 */
[----:B------:R-:W-:-:S13]  /*68d0*/  ISETP.NE.AND P0, PT, R0, 0x1, PT ;  /* 0x000000010000780c */ /* 0x000fda0003f05270 */
[----:B------:R-:W-:Y:S05]  /*68e0*/  @P0 BRA `(.L_x_480) ;  /* 0x0000003800200947 */ /* 0x000fea0003800000 */
[----:B------:R-:W-:Y:S01]  /*68f0*/  ULDC.64 UR4, c[0x0][0x8d8] ;  /* 0x0002360000047ab9 */ /* 0x000fe20000000a00 */
[----:B------:R-:W1:Y:S01]  /*6900*/  S2UR UR12, SR_CTAID.Z ;  /* 0x00000000000c79c3 */ /* 0x000e620000002700 */
[----:B------:R-:W-:-:S04]  /*6910*/  ISETP.NE.U32.AND P0, PT, RZ, UR4, PT ;  /* 0x00000004ff007c0c */ /* 0x000fc8000bf05070 */
[----:B------:R-:W-:-:S13]  /*6920*/  ISETP.NE.AND.EX P0, PT, RZ, UR5, PT, P0 ;  /* 0x00000005ff007c0c */ /* 0x000fda000bf05300 */
[----:B------:R-:W-:Y:S05]  /*6930*/  @!P0 BRA `(.L_x_521) ;  /* 0x00000000001c8947 */ /* 0x000fea0003800000 */
[----:B------:R-:W-:Y:S02]  /*6940*/  ULDC.64 UR4, c[0x0][0x8d8] ;  /* 0x0002360000047ab9 */ /* 0x000fe40000000a00 */
[----:B-1----:R-:W-:-:S06]  /*6950*/  UIMAD.WIDE UR4, UR12, 0x4, UR4 ;  /* 0x000000040c0478a5 */ /* 0x002fcc000f8e0204 */
[----:B------:R-:W-:Y:S02]  /*6960*/  IMAD.U32 R2, RZ, RZ, UR4 ;  /* 0x00000004ff027e24 */ /* 0x000fe4000f8e00ff */
[----:B------:R-:W-:-:S05]  /*6970*/  IMAD.U32 R3, RZ, RZ, UR5 ;  /* 0x00000005ff037e24 */ /* 0x000fca000f8e00ff */
[----:B------:R-:W2:Y:S02]  /*6980*/  LDG.E R2, desc[UR46][R2.64] ;  /* 0x0000002e02027981 */ /* 0x000ea4000c1e1900 */
[----:B--2---:R-:W-:Y:S01]  /*6990*/  R2UR UR5, R2 ;  /* 0x00000000020572ca */ /* 0x004fe200000e0000 */
[----:B------:R-:W-:-:S14]  /*69a0*/  BRA `(.L_x_522) ;  /* 0x0000000000387947 */ /* 0x000fdc0003800000 */
.L_x_521:
[----:B------:R-:W-:Y:S02]  /*69b0*/  ULDC.64 UR4, c[0x0][0x8d0] ;  /* 0x0002340000047ab9 */ /* 0x000fe40000000a00 */
[----:B------:R-:W-:-:S04]  /*69c0*/  ISETP.NE.U32.AND P0, PT, RZ, UR4, PT ;  /* 0x00000004ff007c0c */ /* 0x000fc8000bf05070 */
[----:B------:R-:W-:-:S13]  /*69d0*/  ISETP.NE.AND.EX P0, PT, RZ, UR5, PT, P0 ;  /* 0x00000005ff007c0c */ /* 0x000fda000bf05300 */
[----:B------:R-:W-:Y:S05]  /*69e0*/  @!P0 BRA `(.L_x_523) ;  /* 0x0000000000248947 */ /* 0x000fea0003800000 */
[----:B------:R-:W-:Y:S02]  /*69f0*/  ULDC.64 UR4, c[0x0][0x8d0] ;  /* 0x0002340000047ab9 */ /* 0x000fe40000000a00 */
[----:B-1----:R-:W-:-:S06]  /*6a00*/  UIMAD.WIDE UR4, UR12, 0x4, UR4 ;  /* 0x000000040c0478a5 */ /* 0x002fcc000f8e0204 */
[----:B------:R-:W-:Y:S02]  /*6a10*/  IMAD.U32 R2, RZ, RZ, UR4 ;  /* 0x00000004ff027e24 */ /* 0x000fe4000f8e00ff */
[----:B------:R-:W-:-:S05]  /*6a20*/  IMAD.U32 R3, RZ, RZ, UR5 ;  /* 0x00000005ff037e24 */ /* 0x000fca000f8e00ff */
[----:B------:R-:W2:Y:S04]  /*6a30*/  LDG.E R0, desc[UR46][R2.64] ;  /* 0x0000002e02007981 */ /* 0x000ea8000c1e1900 */
[----:B------:R-:W2:Y:S02]  /*6a40*/  LDG.E R5, desc[UR46][R2.64+0x4] ;  /* 0x0000042e02057981 */ /* 0x000ea4000c1e1900 */
[----:B--2---:R-:W-:-:S05]  /*6a50*/  IMAD.IADD R0, R5, 0x1, -R0 ;  /* 0x0000000105007824 */ /* 0x004fca00078e0a00 */
[----:B------:R-:W-:Y:S01]  /*6a60*/  R2UR UR5, R0 ;  /* 0x00000000000572ca */ /* 0x000fe200000e0000 */
[----:B------:R-:W-:-:S14]  /*6a70*/  BRA `(.L_x_522) ;  /* 0x0000000000047947 */ /* 0x000fdc0003800000 */
.L_x_523:
[----:B------:R-:W-:-:S05]  /*6a80*/  ULDC UR5, c[0x0][0x8bc] ;  /* 0x00022f0000057ab9 */ /* 0x000fca0000000800 */
.L_x_522:
[----:B------:R-:W2:Y:S02]  /*6a90*/  S2UR UR4, SR_CTAID.X ;  /* 0x00000000000479c3 */ /* 0x000ea40000002500 */
[----:B--2---:R-:W-:-:S04]  /*6aa0*/  USHF.L.U32 UR4, UR4, 0x7, URZ ;  /* 0x0000000704047899 */ /* 0x004fc8000800063f */
[----:B------:R-:W-:-:S04]  /*6ab0*/  UISETP.GE.AND UP0, UPT, UR4, UR5, UPT ;  /* 0x000000050400728c */ /* 0x000fc8000bf06270 */
[----:B-1----:R-:W-:-:S06]  /*6ac0*/  USEL UR12, UR12, 0xffffffff, !UP0 ;  /* 0xffffffff0c0c7887 */ /* 0x002fcc000c000000 */
[----:B------:R-:W-:-:S13]  /*6ad0*/  ISETP.LE.AND P0, PT, RZ, UR12, PT ;  /* 0x0000000cff007c0c */ /* 0x000fda000bf03270 */
[----:B------:R-:W-:Y:S05]  /*6ae0*/  @!P0 BRA `(.L_x_480) ;  /* 0x0000003400a08947 */ /* 0x000fea0003800000 */
[----:B------:R-:W-:Y:S02]  /*6af0*/  ULDC.64 UR4, c[0x0][0x770] ;  /* 0x0001dc0000047ab9 */ /* 0x000fe40000000a00 */
[----:B------:R-:W-:-:S04]  /*6b00*/  UISETP.NE.U32.AND UP0, UPT, UR4, URZ, UPT ;  /* 0x0000003f0400728c */ /* 0x000fc8000bf05070 */
[----:B------:R-:W-:-:S03]  /*6b10*/  UISETP.NE.AND.EX UP0, UPT, UR5, URZ, UPT, UP0 ;  /* 0x0000003f0500728c */ /* 0x000fc6000bf05300 */
[----:B------:R-:W-:Y:S02]  /*6b20*/  ULDC.64 UR4, c[0x0][0x770] ;  /* 0x0001dc0000047ab9 */ /* 0x000fe40000000a00 */
[----:B------:R-:W-:Y:S01]  /*6b30*/  UIMAD.WIDE UR4, UR12, 0x4, UR4 ;  /* 0x000000040c0478a5 */ /* 0x000fe2000f8e0204 */
[----:B------:R-:W-:-:S05]  /*6b40*/  PLOP3.LUT P0, PT, PT, PT, UP0, 0x80, 0x0 ;  /* 0x000000000000781c */ /* 0x000fca0003f0f008 */
[----:B------:R-:W-:Y:S02]  /*6b50*/  IMAD.U32 R2, RZ, RZ, UR4 ;  /* 0x00000004ff027e24 */ /* 0x000fe4000f8e00ff */
[----:B------:R-:W-:Y:S01]  /*6b60*/  IMAD.U32 R3, RZ, RZ, UR5 ;  /* 0x00000005ff037e24 */ /* 0x000fe2000f8e00ff */
[----:B------:R-:W-:-:S05]  /*6b70*/  ULDC.64 UR4, c[0x0][0x780] ;  /* 0x0001e00000047ab9 */ /* 0x000fca0000000a00 */
[----:B------:R-:W2:Y:S01]  /*6b80*/  @P0 LDG.E R6, desc[UR46][R2.64] ;  /* 0x0000002e02060981 */ /* 0x000ea2000c1e1900 */
[----:B------:R-:W-:Y:S01]  /*6b90*/  UISETP.NE.U32.AND UP1, UPT, UR4, URZ, UPT ;  /* 0x0000003f0400728c */ /* 0x000fe2000bf25070 */
[----:B------:R-:W-:-:S03]  /*6ba0*/  ULDC UR6, c[0x0][0x280] ;  /* 0x0000a00000067ab9 */ /* 0x000fc60000000800 */
[----:B------:R-:W-:Y:S01]  /*6bb0*/  UISETP.NE.AND.EX UP1, UPT, UR5, URZ, UPT, UP1 ;  /* 0x0000003f0500728c */ /* 0x000fe2000bf25310 */
[----:B------:R-:W-:-:S05]  /*6bc0*/  IMAD.U32 R0, RZ, RZ, UR6 ;  /* 0x00000006ff007e24 */ /* 0x000fca000f8e00ff */
[----:B------:R-:W-:-:S05]  /*6bd0*/  PLOP3.LUT P1, PT, PT, PT, UP1, 0x80, 0x0 ;  /* 0x000000000000781c */ /* 0x000fca0003f2f018 */
[----:B------:R-:W-:Y:S02]  /*6be0*/  @UP1 ULDC.64 UR4, c[0x0][0x780] ;  /* 0x0001e00000041ab9 */ /* 0x000fe40000000a00 */
[----:B------:R-:W-:-:S06]  /*6bf0*/  @UP1 UIMAD.WIDE UR4, UR12, 0x4, UR4 ;  /* 0x000000040c0418a5 */ /* 0x000fcc000f8e0204 */
[----:B------:R-:W-:Y:S02]  /*6c00*/  IMAD.U32 R4, RZ, RZ, UR4 ;  /* 0x00000004ff047e24 */ /* 0x000fe4000f8e00ff */
[----:B------:R-:W-:-:S05]  /*6c10*/  IMAD.U32 R5, RZ, RZ, UR5 ;  /* 0x00000005ff057e24 */ /* 0x000fca000f8e00ff */
[----:B------:R1:W5:Y:S01]  /*6c20*/  @P1 LDG.E R0, desc[UR46][R4.64] ;  /* 0x0000002e04001981 */ /* 0x000362000c1e1900 */
[----:B------:R-:W-:Y:S01]  /*6c30*/  PLOP3.LUT P2, PT, PT, PT, UP0, 0x80, 0x0 ;  /* 0x000000000000781c */ /* 0x000fe20003f4f008 */
[----:B------:R-:W3:Y:S02]  /*6c40*/  S2UR UR13, SR_CTAID.Y ;  /* 0x00000000000d79c3 */ /* 0x000ee40000002600 */
[----:B---3--:R-:W-:-:S10]  /*6c50*/  USHF.R.S32.HI UR7, URZ, 0x1f, UR13 ;  /* 0x0000001f3f077899 */ /* 0x008fd4000801140d */
[----:B--2---:R-:W-:-:S13]  /*6c60*/  @P2 R2UR UR4, R6 ;  /* 0x00000000060422ca */ /* 0x004fda00000e0000 */
[----:B------:R-:W-:-:S04]  /*6c70*/  @UP0 ULEA UR4, UR12, UR4, 0x6 ;  /* 0x000000040c040291 */ /* 0x000fc8000f8e303f */
[----:B------:R-:W-:-:S04]  /*6c80*/  @UP0 USHF.R.S32.HI UR5, URZ, 0x1f, UR4 ;  /* 0x0000001f3f050899 */ /* 0x000fc80008011404 */
[----:B------:R-:W-:-:S04]  /*6c90*/  @UP0 ULEA.HI UR5, UR5, UR4, URZ, 0x6 ;  /* 0x0000000405050291 */ /* 0x000fc8000f8f303f */
[----:B------:R-:W-:-:S04]  /*6ca0*/  @UP0 USHF.R.S32.HI UR5, URZ, 0x6, UR5 ;  /* 0x000000063f050899 */ /* 0x000fc80008011405 */
[----:B------:R-:W-:Y:S01]  /*6cb0*/  @UP0 UIMAD UR6, UR5, 0x1800, URZ ;  /* 0x00001800050608a4 */ /* 0x000fe2000f8e023f */
[----:B-1----:R-:W-:Y:S11]  /*6cc0*/  @P1 BRA `(.L_x_524) ;  /* 0x0000000000101947 */ /* 0x002ff60003800000 */
[----:B------:R-:W-:Y:S05]  /*6cd0*/  @!P0 BRA `(.L_x_524) ;  /* 0x00000000000c8947 */ /* 0x000fea0003800000 */
[----:B------:R-:W2:Y:S04]  /*6ce0*/  LDG.E R5, desc[UR46][R2.64] ;  /* 0x0000002e02057981 */ /* 0x000ea8000c1e1900 */
[----:B-----5:R-:W2:Y:S02]  /*6cf0*/  LDG.E R0, desc[UR46][R2.64+0x4] ;  /* 0x0000042e02007981 */ /* 0x020ea4000c1e1900 */
[----:B--2---:R-:W-:-:S07]  /*6d00*/  IMAD.IADD R0, R0, 0x1, -R5 ;  /* 0x0000000100007824 */ /* 0x004fce00078e0a05 */
.L_x_524:
[----:B-----5:R-:W-:Y:S01]  /*6d10*/  ISETP.GE.AND P0, PT, R0, 0x1, PT ;  /* 0x000000010000780c */ /* 0x020fe20003f06270 */
[----:B------:R-:W-:Y:S01]  /*6d20*/  @UP0 USHF.R.S32.HI UR8, URZ, 0x1f, UR6 ;  /* 0x0000001f3f080899 */ /* 0x000fe20008011406 */
[----:B------:R-:W-:Y:S01]  /*6d30*/  UMOV UR4, URZ ;  /* 0x0000003f00047c82 */ /* 0x000fe20008000000 */
[----:B------:R-:W-:Y:S01]  /*6d40*/  UMOV UR5, URZ ;  /* 0x0000003f00057c82 */ /* 0x000fe20008000000 */
[----:B------:R-:W-:-:S04]  /*6d50*/  @UP0 UMOV UR4, UR6 ;  /* 0x0000000600040c82 */ /* 0x000fc80008000000 */
[----:B------:R-:W-:-:S05]  /*6d60*/  @UP0 UMOV UR5, UR8 ;  /* 0x0000000800050c82 */ /* 0x000fca0008000000 */
[----:B------:R-:W-:Y:S05]  /*6d70*/  @!P0 BRA `(.L_x_480) ;  /* 0x0000003000fc8947 */ /* 0x000fea0003800000 */
[----:B------:R-:W-:Y:S01]  /*6d80*/  ULDC.64 UR8, c[0x0][0x2d8] ;  /* 0x0000b60000087ab9 */ /* 0x000fe20000000a00 */
[C---:B------:R-:W-:Y:S01]  /*6d90*/  VIADD R2, R0.reuse, 0x3f ;  /* 0x0000003f00027836 */ /* 0x040fe20000000000 */
[----:B------:R-:W-:Y:S01]  /*6da0*/  UIMAD UR7, UR7, UR8, URZ ;  /* 0x00000008070772a4 */ /* 0x000fe2000f8e023f */
[----:B------:R-:W-:Y:S01]  /*6db0*/  ISETP.GE.AND P1, PT, R0, 0x41, PT ;  /* 0x000000410000780c */ /* 0x000fe20003f26270 */
[----:B------:R-:W-:Y:S02]  /*6dc0*/  USHF.R.S32.HI UR6, URZ, 0x1f, UR12 ;  /* 0x0000001f3f067899 */ /* 0x000fe4000801140c */
[----:B------:R-:W-:Y:S01]  /*6dd0*/  UIMAD.WIDE.U32 UR10, UR13, UR8, URZ ;  /* 0x000000080d0a72a5 */ /* 0x000fe2000f8e003f */
[----:B------:R-:W-:Y:S01]  /*6de0*/  SHF.R.S32.HI R3, RZ, 0x1f, R2 ;  /* 0x0000001fff037819 */ /* 0x000fe20000011402 */
[----:B------:R-:W-:Y:S02]  /*6df0*/  UIMAD UR7, UR13, UR9, UR7 ;  /* 0x000000090d0772a4 */ /* 0x000fe4000f8e0207 */
[----:B------:R-:W-:Y:S01]  /*6e00*/  UIADD3 UR8, UP1, UR4, UR10, URZ ;  /* 0x0000000a04087290 */ /* 0x000fe2000ff3e03f */
[----:B------:R-:W-:Y:S01]  /*6e10*/  LEA.HI R3, R3, R2, RZ, 0x6 ;  /* 0x0000000203037211 */ /* 0x000fe200078f30ff */
[----:B------:R-:W-:-:S02]  /*6e20*/  UIADD3 UR7, UR11, UR7, URZ ;  /* 0x000000070b077290 */ /* 0x000fc4000fffe03f */
[----:B------:R-:W-:Y:S01]  /*6e30*/  USEL UR6, UR6, URZ, !UP0 ;  /* 0x0000003f06067287 */ /* 0x000fe2000c000000 */
[----:B------:R-:W-:Y:S01]  /*6e40*/  SHF.R.S32.HI R3, RZ, 0x6, R3 ;  /* 0x00000006ff037819 */ /* 0x000fe20000011403 */
[----:B------:R-:W-:Y:S01]  /*6e50*/  ULDC.64 UR14, c[0x0][0x2e0] ;  /* 0x0000b800000e7ab9 */ /* 0x000fe20000000a00 */
[----:B------:R-:W-:Y:S02]  /*6e60*/  USEL UR13, UR12, URZ, !UP0 ;  /* 0x0000003f0c0d7287 */ /* 0x000fe4000c000000 */
[----:B------:R-:W-:Y:S01]  /*6e70*/  UIADD3.X UR9, UR5, UR7, URZ, UP1, !UPT ;  /* 0x0000000705097290 */ /* 0x000fe20008ffe43f */
[----:B------:R-:W-:Y:S01]  /*6e80*/  VIMNMX R3, R3, 0x1, !PT ;  /* 0x0000000103037848 */ /* 0x000fe20007fe0100 */
[----:B------:R-:W-:Y:S02]  /*6e90*/  UIMAD UR6, UR6, UR14, URZ ;  /* 0x0000000e060672a4 */ /* 0x000fe4000f8e023f */
[----:B------:R-:W-:Y:S01]  /*6ea0*/  UIMAD.WIDE.U32 UR8, UR13, UR14, UR8 ;  /* 0x0000000e0d0872a5 */ /* 0x000fe2000f8e0008 */
[----:B------:R-:W-:Y:S01]  /*6eb0*/  LOP3.LUT R2, R3, 0x1, RZ, 0xc0, !PT ;  /* 0x0000000103027812 */ /* 0x000fe200078ec0ff */
[----:B------:R-:W-:Y:S01]  /*6ec0*/  UIMAD UR12, UR13, UR15, UR6 ;  /* 0x0000000f0d0c72a4 */ /* 0x000fe2000f8e0206 */
[----:B------:R-:W-:-:S03]  /*6ed0*/  ELECT P0, URZ, PT ;  /* 0x00000000003f782f */ /* 0x000fc60003800000 */
[----:B------:R-:W-:Y:S01]  /*6ee0*/  UIADD3 UR19, UR9, UR12, URZ ;  /* 0x0000000c09137290 */ /* 0x000fe2000fffe03f */
[----:B------:R-:W-:Y:S01]  /*6ef0*/  UMOV UR6, URZ ;  /* 0x0000003f00067c82 */ /* 0x000fe20008000000 */
[----:B------:R-:W-:Y:S10]  /*6f00*/  @!P1 BRA `(.L_x_525) ;  /* 0x0000000400889947 */ /* 0x000ff40003800000 */
[----:B------:R-:W-:Y:S01]  /*6f10*/  UMOV UR6, UR10 ;  /* 0x0000000a00067c82 */ /* 0x000fe20008000000 */
[----:B------:R-:W-:Y:S01]  /*6f20*/  ULDC.64 UR10, c[0x0][0x2c0] ;  /* 0x0000b000000a7ab9 */ /* 0x000fe20000000a00 */
[----:B------:R-:W-:Y:S01]  /*6f30*/  UIMAD.WIDE.U32 UR6, UR13, UR14, UR6 ;  /* 0x0000000e0d0672a5 */ /* 0x000fe2000f8e0006 */
[----:B------:R-:W-:Y:S01]  /*6f40*/  IMAD.IADD R0, R3, 0x1, -R2 ;  /* 0x0000000103007824 */ /* 0x000fe200078e0a02 */
[----:B------:R-:W-:Y:S02]  /*6f50*/  ULDC.64 UR20, c[0x0][0x2c0] ;  /* 0x0000b00000147ab9 */ /* 0x000fe40000000a00 */
[----:B------:R-:W-:-:S04]  /*6f60*/  UIADD3 UR15, UP0, UR4, UR6, URZ ;  /* 0x00000006040f7290 */ /* 0x000fc8000ff1e03f */
[----:B------:R-:W-:Y:S02]  /*6f70*/  UIADD3.X UR4, UR5, UR12, UR7, UP0, !UPT ;  /* 0x0000000c05047290 */ /* 0x000fe400087fe407 */
[----:B------:R-:W-:Y:S01]  /*6f80*/  ULEA UR14, UP0, UR15, UR10, 0x2 ;  /* 0x0000000a0f0e7291 */ /* 0x000fe2000f80103f */
[----:B------:R-:W-:-:S03]  /*6f90*/  UMOV UR5, URZ ;  /* 0x0000003f00057c82 */ /* 0x000fc60008000000 */
[----:B------:R-:W-:Y:S02]  /*6fa0*/  ULEA.HI.X UR15, UR15, UR11, UR4, 0x2, UP0 ;  /* 0x0000000b0f0f7291 */ /* 0x000fe400080f1404 */
[----:B------:R-:W-:Y:S02]  /*6fb0*/  UIADD3 UR10, UP0, UR14, 0x3000, URZ ;  /* 0x000030000e0a7890 */ /* 0x000fe4000ff1e03f */
[----:B------:R-:W-:Y:S02]  /*6fc0*/  UIADD3 UR12, UP1, UR14, 0x6000, URZ ;  /* 0x000060000e0c7890 */ /* 0x000fe4000ff3e03f */
[----:B------:R-:W-:Y:S02]  /*6fd0*/  UIADD3 UR14, UP2, UR14, 0x9000, URZ ;  /* 0x000090000e0e7890 */ /* 0x000fe4000ff5e03f */
[----:B------:R-:W-:Y:S02]  /*6fe0*/  UIADD3.X UR11, URZ, UR15, URZ, UP0, !UPT ;  /* 0x0000000f3f0b7290 */ /* 0x000fe400087fe43f */
[----:B------:R-:W-:-:S02]  /*6ff0*/  UIADD3.X UR13, URZ, UR15, URZ, UP1, !UPT ;  /* 0x0000000f3f0d7290 */ /* 0x000fc40008ffe43f */
[----:B------:R-:W-:Y:S01]  /*7000*/  UIADD3.X UR15, URZ, UR15, URZ, UP2, !UPT ;  /* 0x0000000f3f0f7290 */ /* 0x000fe200097fe43f */
[----:B------:R-:W-:-:S11]  /*7010*/  UMOV UR4, URZ ;  /* 0x0000003f00047c82 */ /* 0x000fd60008000000 */
.L_x_538:
        /* <DEDUP_REMOVED lines=21> */
.L_x_527:
[----:B------:R-:W-:Y:S05]  /*7170*/  BSYNC B0 ;  /* 0x0000000000007941 */ /* 0x000fea0003800000 */
.L_x_526:
        /* <DEDUP_REMOVED lines=13> */
.L_x_529:
[----:B------:R-:W-:Y:S05]  /*7250*/  BSYNC B0 ;  /* 0x0000000000007941 */ /* 0x000fea0003800000 */
.L_x_528:
[----:B------:R-:W-:Y:S06]  /*7260*/  BAR.ARV 0xa, 0xa0 ;  /* 0x0282800000007b1d */ /* 0x000fec0000002000 */
[----:B------:R-:W-:Y:S04]  /*7270*/  BSSY B0, `(.L_x_530) ;  /* 0x0000003000007945 */ /* 0x000fe80003800000 */
[----:B------:R-:W-:Y:S05]  /*7280*/  @!P0 BRA `(.L_x_531) ;  /* 0x0000000000048947 */ /* 0x000fea0003800000 */
[----:B------:R-:W-:-:S04]  /*7290*/  DEPBAR.LE SB0, 0x0 ;  /* 0x000080000000791a */ /* 0x000fc80000000000 */
.L_x_531:
[----:B------:R-:W-:Y:S05]  /*72a0*/  BSYNC B0 ;  /* 0x0000000000007941 */ /* 0x000fea0003800000 */
.L_x_530:
        /* <DEDUP_REMOVED lines=13> */
.L_x_533:
[----:B------:R-:W-:Y:S05]  /*7380*/  BSYNC B0 ;  /* 0x0000000000007941 */ /* 0x000fea0003800000 */
.L_x_532:
        /* <DEDUP_REMOVED lines=13> */
.L_x_535:
[----:B------:R-:W-:Y:S05]  /*7460*/  BSYNC B0 ;  /* 0x0000000000007941 */ /* 0x000fea0003800000 */
.L_x_534:
[----:B------:R-:W-:Y:S01]  /*7470*/  VIADD R0, R0, 0xfffffffe ;  /* 0xfffffffe00007836 */ /* 0x000fe20000000000 */
[----:B------:R-:W-:Y:S06]  /*7480*/  BAR.ARV 0xa, 0xa0 ;  /* 0x0282800000007b1d */ /* 0x000fec0000002000 */
[----:B------:R-:W-:Y:S01]  /*7490*/  BSSY B0, `(.L_x_536) ;  /* 0x0000004000007945 */ /* 0x000fe20003800000 */
[----:B------:R-:W-:-:S03]  /*74a0*/  ISETP.NE.AND P1, PT, R0, RZ, PT ;  /* 0x000000ff0000720c */ /* 0x000fc60003f25270 */
[----:B------:R-:W-:Y:S10]  /*74b0*/  @!P0 BRA `(.L_x_537) ;  /* 0x0000000000048947 */ /* 0x000ff40003800000 */
[----:B------:R-:W-:-:S04]  /*74c0*/  DEPBAR.LE SB0, 0x0 ;  /* 0x000080000000791a */ /* 0x000fc80000000000 */
.L_x_537:
[----:B------:R-:W-:Y:S05]  /*74d0*/  BSYNC B0 ;  /* 0x0000000000007941 */ /* 0x000fea0003800000 */
.L_x_536:
[----:B------:R-:W-:Y:S06]  /*74e0*/  BAR.ARV 0xb, 0xa0 ;  /* 0x02c2800000007b1d */ /* 0x000fec0000002000 */
[----:B------:R-:W-:Y:S02]  /*74f0*/  UIADD3 UR5, UR5, 0x2, URZ ;  /* 0x0000000205057890 */ /* 0x000fe4000fffe03f */
[----:B------:R-:W-:Y:S01]  /*7500*/  UIADD3 UR4, UR4, 0x1, URZ ;  /* 0x0000000104047890 */ /* 0x000fe2000fffe03f */
[----:B------:R-:W-:Y:S11]  /*7510*/  @P1 BRA `(.L_x_538) ;  /* 0xfffffff800c01947 */ /* 0x000ff6000383ffff */
[----:B------:R-:W-:-:S12]  /*7520*/  UIADD3 UR6, UR16, 0x3000, URZ ;  /* 0x0000300010067890 */ /* 0x000fd8000fffe03f */
.L_x_525:
        /* <DEDUP_REMOVED lines=10> */
[----:B------:R-:W-:Y:S01]  /*75d0*/  ULEA UR4, UP0, UR11, UR4, 0x2 ;  /* 0x000000040b047291 */ /* 0x000fe2000f80103f */
[----:B------:R-:W-:-:S03]  /*75e0*/  UMOV UR13, 0x14f00000 ;  /* 0x14f00000000d7882 */ /* 0x000fc60000000000 */
[----:B------:R-:W-:-:S03]  /*75f0*/  ULEA.HI.X UR5, UR11, UR5, UR12, 0x2, UP0 ;  /* 0x000000050b057291 */ /* 0x000fc600080f140c */
[----:B------:R-:W-:Y:S01]  /*7600*/  UMOV UR12, 0x0 ;  /* 0x00000000000c7882 */ /* 0x000fe20000000000 */
[----:B-1----:R-:W-:-:S03]  /*7610*/  ULEA UR7, UR10, UR7, 0x18 ;  /* 0x000000070a077291 */ /* 0x002fc6000f8ec03f */
[----:B------:R-:W-:Y:S01]  /*7620*/  UMOV UR10, 0x300 ;  /* 0x00000300000a7882 */ /* 0x000fe20000000000 */
[----:B------:R-:W-:-:S09]  /*7630*/  UIADD3 UR7, UR7, 0xc000, URZ ;  /* 0x0000c00007077890 */ /* 0x000fd2000fffe03f */
[----:B------:R1:W-:Y:S02]  /*7640*/  UBLKRED.G.S.ADD.F32.RN [UR4], [UR7], UR10, desc[UR12] ;  /* 0x00000c04070073bb */ /* 0x0003e400080a140a */
[----:B-1----:R0:W-:Y:S02]  /*7650*/  UTMACMDFLUSH ;  /* 0x00000000000079b7 */ /* 0x0021e40000000000 */
.L_x_540:
[----:B------:R-:W-:Y:S05]  /*7660*/  BSYNC B0 ;  /* 0x0000000000007941 */ /* 0x000fea0003800000 */
.L_x_539:
[----:B------:R-:W-:Y:S06]  /*7670*/  BAR.SYNC.DEFER_BLOCKING 0xe, 0xa0 ;  /* 0x0382800000007b1d */ /* 0x000fec0000010000 */
[----:B------:R-:W-:Y:S04]  /*7680*/  BSSY B0, `(.L_x_541) ;  /* 0x0000012000007945 */ /* 0x000fe80003800000 */
[----:B------:R-:W-:Y:S05]  /*7690*/  @!P0 BRA `(.L_x_542) ;  /* 0x0000000000408947 */ /* 0x000fea0003800000 */
[----:B------:R-:W1:Y:S01]  /*76a0*/  S2UR UR7, SR_CgaCtaId ;  /* 0x00000000000779c3 */ /* 0x000e620000008800 */
[----:B------:R-:W-:Y:S01]  /*76b0*/  UIADD3 UR4, UR6, 0xc00, URZ ;  /* 0x00000c0006047890 */ /* 0x000fe2000fffe03f */
[----:B------:R-:W-:Y:S01]  /*76c0*/  UMOV UR5, 0x400 ;  /* 0x0000040000057882 */ /* 0x000fe20000000000 */
[----:B------:R-:W-:Y:S02]  /*76d0*/  ULDC.64 UR10, c[0x0][0x2c0] ;  /* 0x0000b000000a7ab9 */ /* 0x000fe40000000a00 */
[----:B------:R-:W-:Y:S01]  /*76e0*/  UIADD3 UR12, UP0, UR4, UR8, URZ ;  /* 0x00000008040c7290 */ /* 0x000fe2000ff1e03f */
[----:B------:R-:W-:Y:S01]  /*76f0*/  UMOV UR13, 0x14f00000 ;  /* 0x14f00000000d7882 */ /* 0x000fe20000000000 */
[----:B-1----:R-:W-:Y:S02]  /*7700*/  ULEA UR7, UR7, UR5, 0x18 ;  /* 0x0000000507077291 */ /* 0x002fe4000f8ec03f */
[----:B------:R-:W-:Y:S02]  /*7710*/  ULEA.HI.X.SX32 UR5, UR4, UR19, 0x1, UP0 ;  /* 0x0000001304057291 */ /* 0x000fe400080f0e3f */
[----:B------:R-:W-:-:S02]  /*7720*/  ULEA UR4, UP0, UR12, UR10, 0x2 ;  /* 0x0000000a0c047291 */ /* 0x000fc4000f80103f */
[----:B------:R-:W-:Y:S02]  /*7730*/  UIADD3 UR7, UR7, 0xf000, URZ ;  /* 0x0000f00007077890 */ /* 0x000fe4000fffe03f */
[----:B------:R-:W-:Y:S01]  /*7740*/  ULEA.HI.X UR5, UR12, UR11, UR5, 0x2, UP0 ;  /* 0x0000000b0c057291 */ /* 0x000fe200080f1405 */
[----:B------:R-:W-:Y:S02]  /*7750*/  UMOV UR10, 0x300 ;  /* 0x00000300000a7882 */ /* 0x000fe40000000000 */
[----:B------:R-:W-:-:S06]  /*7760*/  UMOV UR12, 0x0 ;  /* 0x00000000000c7882 */ /* 0x000fcc0000000000 */
[----:B------:R1:W-:Y:S01]  /*7770*/  UBLKRED.G.S.ADD.F32.RN [UR4], [UR7], UR10, desc[UR12] ;  /* 0x00000c04070073bb */ /* 0x0003e200080a140a */
[----:B------:R0:W-:Y:S01]  /*7780*/  UTMACMDFLUSH ;  /* 0x00000000000079b7 */ /* 0x0001e20000000000 */
[----:B-1----:R-:W-:-:S04]  /*7790*/  DEPBAR.LE SB0, 0x1 ;  /* 0x000080400000791a */ /* 0x002fc80000000000 */
.L_x_542:
[----:B------:R-:W-:Y:S05]  /*77a0*/  BSYNC B0 ;  /* 0x0000000000007941 */ /* 0x000fea0003800000 */
.L_x_541:
[----:B------:R-:W-:Y:S06]  /*77b0*/  BAR.ARV 0xa, 0xa0 ;  /* 0x0282800000007b1d */ /* 0x000fec0000002000 */
[----:B------:R-:W-:Y:S04]  /*77c0*/  BSSY B0, `(.L_x_543) ;  /* 0x0000003000007945 */ /* 0x000fe80003800000 */
[----:B------:R-:W-:Y:S05]  /*77d0*/  @!P0 BRA `(.L_x_544) ;  /* 0x0000000000048947 */ /* 0x000fea0003800000 */
[----:B------:R-:W-:-:S04]  /*77e0*/  DEPBAR.LE SB0, 0x0 ;  /* 0x000080000000791a */ /* 0x000fc80000000000 */
.L_x_544:
[----:B------:R-:W-:Y:S05]  /*77f0*/  BSYNC B0 ;  /* 0x0000000000007941 */ /* 0x000fea0003800000 */
.L_x_543:
[----:B------:R-:W-:Y:S06]  /*7800*/  BAR.ARV 0xb, 0xa0 ;  /* 0x02c2800000007b1d */ /* 0x000fec0000002000 */
[----:B------:R-:W-:Y:S05]  /*7810*/  BRA `(.L_x_480) ;  /* 0x0000002800547947 */ /* 0x000fea0003800000 */
.L_x_520:
[----:B------:R-:W-:Y:S01]  /*7820*/  ULDC.64 UR4, c[0x0][0x8d8] ;  /* 0x0002360000047ab9 */ /* 0x000fe20000000a00 */
[----:B------:R-:W1:Y:S01]  /*7830*/  S2UR UR13, SR_CTAID.Z ;  /* 0x00000000000d79c3 */ /* 0x000e620000002700 */
[----:B------:R-:W-:-:S04]  /*7840*/  ISETP.NE.U32.AND P0, PT, RZ, UR4, PT ;  /* 0x00000004ff007c0c */ /* 0x000fc8000bf05070 */
[----:B------:R-:W-:-:S03]  /*7850*/  ISETP.NE.AND.EX P0, PT, RZ, UR5, PT, P0 ;  /* 0x00000005ff007c0c */ /* 0x000fc6000bf05300 */
[----:B------:R-:W2:Y:S10]  /*7860*/  S2UR UR20, SR_CTAID.Y ;  /* 0x00000000001479c3 */ /* 0x000eb40000002600 */
[----:B------:R-:W-:Y:S05]  /*7870*/  @!P0 BRA `(.L_x_545) ;  /* 0x00000000001c8947 */ /* 0x000fea0003800000 */
[----:B------:R-:W-:Y:S02]  /*7880*/  ULDC.64 UR4, c[0x0][0x8d8] ;  /* 0x0002360000047ab9 */ /* 0x000fe40000000a00 */
[----:B-1----:R-:W-:-:S06]  /*7890*/  UIMAD.WIDE UR4, UR13, 0x4, UR4 ;  /* 0x000000040d0478a5 */ /* 0x002fcc000f8e0204 */
[----:B------:R-:W-:Y:S02]  /*78a0*/  IMAD.U32 R2, RZ, RZ, UR4 ;  /* 0x00000004ff027e24 */ /* 0x000fe4000f8e00ff */
[----:B------:R-:W-:-:S05]  /*78b0*/  IMAD.U32 R3, RZ, RZ, UR5 ;  /* 0x00000005ff037e24 */ /* 0x000fca000f8e00ff */
[----:B------:R-:W3:Y:S02]  /*78c0*/  LDG.E R2, desc[UR46][R2.64] ;  /* 0x0000002e02027981 */ /* 0x000ee4000c1e1900 */
[----:B---3--:R-:W-:Y:S01]  /*78d0*/  R2UR UR4, R2 ;  /* 0x00000000020472ca */ /* 0x008fe200000e0000 */
[----:B------:R-:W-:-:S14]  /*78e0*/  BRA `(.L_x_546) ;  /* 0x00000000003c7947 */ /* 0x000fdc0003800000 */
.L_x_545:
        /* <DEDUP_REMOVED lines=8> */
[----:B------:R-:W3:Y:S04]  /*7970*/  LDG.E R0, desc[UR46][R2.64] ;  /* 0x0000002e02007981 */ /* 0x000ee8000c1e1900 */
[----:B------:R-:W4:Y:S01]  /*7980*/  LDG.E R4, desc[UR46][R2.64+0x4] ;  /* 0x0000042e02047981 */ /* 0x000f22000c1e1900 */
[----:B---3--:R-:W-:Y:S02]  /*7990*/  R2UR UR4, R0 ;  /* 0x00000000000472ca */ /* 0x008fe400000e0000 */
[----:B----4-:R-:W-:-:S13]  /*79a0*/  R2UR UR5, R4 ;  /* 0x00000000040572ca */ /* 0x010fda00000e0000 */
[----:B------:R-:W-:Y:S01]  /*79b0*/  UIADD3 UR4, -UR4, UR5, URZ ;  /* 0x0000000504047290 */ /* 0x000fe2000fffe13f */
[----:B------:R-:W-:Y:S11]  /*79c0*/  BRA `(.L_x_546) ;  /* 0x0000000000047947 */ /* 0x000ff60003800000 */
.L_x_547:
[----:B------:R-:W-:-:S05]  /*79d0*/  ULDC UR4, c[0x0][0x8bc] ;  /* 0x00022f0000047ab9 */ /* 0x000fca0000000800 */
.L_x_546:
[----:B------:R-:W3:Y:S01]  /*79e0*/  S2UR UR8, SR_CTAID.X ;  /* 0x00000000000879c3 */ /* 0x000ee20000002500 */
[----:B------:R-:W-:Y:S02]  /*79f0*/  IMAD.MOV.U32 R9, RZ, RZ, 0x1 ;  /* 0x00000001ff097424 */ /* 0x000fe400078e00ff */
[----:B------:R-:W-:Y:S01]  /*7a00*/  IMAD.MOV.U32 R0, RZ, RZ, RZ ;  /* 0x000000ffff007224 */ /* 0x000fe200078e00ff */
[----:B---3--:R-:W-:-:S04]  /*7a10*/  USHF.L.U32 UR8, UR8, 0x7, URZ ;  /* 0x0000000708087899 */ /* 0x008fc8000800063f */
[----:B------:R-:W-:-:S04]  /*7a20*/  UISETP.GE.AND UP0, UPT, UR8, UR4, UPT ;  /* 0x000000040800728c */ /* 0x000fc8000bf06270 */
[----:B-1----:R-:W-:-:S06]  /*7a30*/  USEL UR13, UR13, 0xffffffff, !UP0 ;  /* 0xffffffff0d0d7887 */ /* 0x002fcc000c000000 */
[----:B------:R-:W-:-:S13]  /*7a40*/  ISETP.LE.AND P0, PT, RZ, UR13, PT ;  /* 0x0000000dff007c0c */ /* 0x000fda000bf03270 */
[----:B------:R-:W-:Y:S05]  /*7a50*/  @!P0 BRA `(.L_x_548) ;  /* 0x0000002400308947 */ /* 0x000fea0003800000 */
[----:B------:R-:W-:Y:S01]  /*7a60*/  ULDC.64 UR14, c[0x0][0x770] ;  /* 0x0001dc00000e7ab9 */ /* 0x000fe20000000a00 */
[----:B------:R-:W-:Y:S01]  /*7a70*/  ULDC.64 UR4, c[0x0][0x778] ;  /* 0x0001de0000047ab9 */ /* 0x000fe20000000a00 */
[----:B------:R-:W-:Y:S01]  /*7a80*/  UISETP.NE.U32.AND UP1, UPT, UR14, URZ, UPT ;  /* 0x0000003f0e00728c */ /* 0x000fe2000bf25070 */
[----:B------:R-:W-:Y:S01]  /*7a90*/  ULDC.64 UR6, c[0x0][0x770] ;  /* 0x0001dc0000067ab9 */ /* 0x000fe20000000a00 */
[----:B------:R-:W-:Y:S02]  /*7aa0*/  UISETP.NE.U32.AND UP0, UPT, UR4, URZ, UPT ;  /* 0x0000003f0400728c */ /* 0x000fe4000bf05070 */
[----:B------:R-:W-:Y:S02]  /*7ab0*/  UISETP.NE.AND.EX UP1, UPT, UR15, URZ, UPT, UP1 ;  /* 0x0000003f0f00728c */ /* 0x000fe4000bf25310 */
[----:B------:R-:W-:Y:S02]  /*7ac0*/  UIMAD.WIDE UR6, UR13, 0x4, UR6 ;  /* 0x000000040d0678a5 */ /* 0x000fe4000f8e0206 */
[----:B------:R-:W-:-:S02]  /*7ad0*/  UISETP.NE.AND.EX UP0, UPT, UR5, URZ, UPT, UP0 ;  /* 0x0000003f0500728c */ /* 0x000fc4000bf05300 */
[----:B------:R-:W-:Y:S01]  /*7ae0*/  PLOP3.LUT P0, PT, PT, PT, UP1, 0x80, 0x0 ;  /* 0x000000000000781c */ /* 0x000fe20003f0f018 */
[----:B------:R-:W-:Y:S01]  /*7af0*/  ULDC.64 UR10, c[0x0][0x780] ;  /* 0x0001e000000a7ab9 */ /* 0x000fe20000000a00 */
[----:B------:R-:W-:Y:S02]  /*7b00*/  IMAD.U32 R2, RZ, RZ, UR6 ;  /* 0x00000006ff027e24 */ /* 0x000fe4000f8e00ff */
[----:B------:R-:W-:Y:S01]  /*7b10*/  IMAD.U32 R3, RZ, RZ, UR7 ;  /* 0x00000007ff037e24 */ /* 0x000fe2000f8e00ff */
[----:B------:R-:W-:-:S04]  /*7b20*/  UISETP.NE.U32.AND UP2, UPT, UR10, URZ, UPT ;  /* 0x0000003f0a00728c */ /* 0x000fc8000bf45070 */
[----:B------:R-:W-:Y:S01]  /*7b30*/  UISETP.NE.AND.EX UP2, UPT, UR11, URZ, UPT, UP2 ;  /* 0x0000003f0b00728c */ /* 0x000fe2000bf45320 */
[----:B------:R-:W-:-:S03]  /*7b40*/  @UP0 ULDC.64 UR4, c[0x0][0x778] ;  /* 0x0001de0000040ab9 */ /* 0x000fc60000000a00 */
[----:B------:R1:W3:Y:S01]  /*7b50*/  @P0 LDG.E R6, desc[UR46][R2.64] ;  /* 0x0000002e02060981 */ /* 0x0002e2000c1e1900 */
[----:B------:R-:W-:Y:S01]  /*7b60*/  @UP0 UIMAD.WIDE UR4, UR13, 0x4, UR4 ;  /* 0x000000040d0408a5 */ /* 0x000fe2000f8e0204 */
[----:B------:R-:W-:Y:S02]  /*7b70*/  PLOP3.LUT P1, PT, PT, PT, UP0, 0x80, 0x0 ;  /* 0x000000000000781c */ /* 0x000fe40003f2f008 */
[----:B------:R-:W-:-:S03]  /*7b80*/  PLOP3.LUT P2, PT, PT, PT, UP2, 0x80, 0x0 ;  /* 0x000000000000781c */ /* 0x000fc60003f4f028 */
[----:B-1----:R-:W-:Y:S02]  /*7b90*/  IMAD.U32 R2, RZ, RZ, UR4 ;  /* 0x00000004ff027e24 */ /* 0x002fe4000f8e00ff */
[----:B------:R-:W-:Y:S01]  /*7ba0*/  IMAD.U32 R3, RZ, RZ, UR5 ;  /* 0x00000005ff037e24 */ /* 0x000fe2000f8e00ff */
[----:B------:R-:W-:Y:S02]  /*7bb0*/  @UP2 ULDC.64 UR4, c[0x0][0x780] ;  /* 0x0001e00000042ab9 */ /* 0x000fe40000000a00 */
[----:B------:R-:W-:-:S03]  /*7bc0*/  @UP2 UIMAD.WIDE UR4, UR13, 0x4, UR4 ;  /* 0x000000040d0428a5 */ /* 0x000fc6000f8e0204 */
[----:B------:R1:W4:Y:S03]  /*7bd0*/  @P1 LDG.E R4, desc[UR46][R2.64] ;  /* 0x0000002e02041981 */ /* 0x000326000c1e1900 */
[----:B-1----:R-:W-:Y:S02]  /*7be0*/  IMAD.U32 R2, RZ, RZ, UR4 ;  /* 0x00000004ff027e24 */ /* 0x002fe4000f8e00ff */
[----:B------:R-:W-:-:S05]  /*7bf0*/  IMAD.U32 R3, RZ, RZ, UR5 ;  /* 0x00000005ff037e24 */ /* 0x000fca000f8e00ff */
[----:B------:R1:W2:Y:S02]  /*7c00*/  @P2 LDG.E R5, desc[UR46][R2.64] ;  /* 0x0000002e02052981 */ /* 0x0002a4000c1e1900 */
[----:B-1----:R-:W-:Y:S02]  /*7c10*/  IMAD.U32 R2, RZ, RZ, UR6 ;  /* 0x00000006ff027e24 */ /* 0x002fe4000f8e00ff */
[----:B------:R-:W-:-:S05]  /*7c20*/  IMAD.U32 R3, RZ, RZ, UR7 ;  /* 0x00000007ff037e24 */ /* 0x000fca000f8e00ff */
[----:B------:R1:W5:Y:S01]  /*7c30*/  @P0 LDG.E R0, desc[UR46][R2.64] ;  /* 0x0000002e02000981 */ /* 0x000362000c1e1900 */
[----:B------:R-:W-:Y:S01]  /*7c40*/  UMOV UR11, URZ ;  /* 0x0000003f000b7c82 */ /* 0x000fe20008000000 */
[----:B---3--:R-:W-:-:S13]  /*7c50*/  @P0 R2UR UR4, R6 ;  /* 0x00000000060402ca */ /* 0x008fda00000e0000 */
[----:B------:R-:W-:-:S04]  /*7c60*/  @UP1 ULEA UR4, UR13, UR4, 0x6 ;  /* 0x000000040d041291 */ /* 0x000fc8000f8e303f */
[----:B------:R-:W-:Y:S01]  /*7c70*/  @UP1 USHF.R.S32.HI UR5, URZ, 0x1f, UR4 ;  /* 0x0000001f3f051899 */ /* 0x000fe20008011404 */
[----:B----4-:R-:W-:Y:S02]  /*7c80*/  @P1 R2UR UR11, R4 ;  /* 0x00000000040b12ca */ /* 0x010fe400000e0000 */
[----:B------:R-:W-:Y:S01]  /*7c90*/  PLOP3.LUT P1, PT, PT, PT, UP1, 0x80, 0x0 ;  /* 0x000000000000781c */ /* 0x000fe20003f2f018 */
[----:B------:R-:W-:-:S03]  /*7ca0*/  @UP1 ULEA.HI UR4, UR5, UR4, URZ, 0x6 ;  /* 0x0000000405041291 */ /* 0x000fc6000f8f303f */
[----:B------:R-:W-:Y:S01]  /*7cb0*/  ULDC UR5, c[0x0][0x280] ;  /* 0x0000a00000057ab9 */ /* 0x000fe20000000800 */
[----:B--2---:R-:W-:Y:S01]  /*7cc0*/  @P2 R2UR UR5, R5 ;  /* 0x00000000050522ca */ /* 0x004fe200000e0000 */
[----:B-1----:R-:W-:-:S14]  /*7cd0*/  @P2 BRA `(.L_x_549) ;  /* 0x0000000000202947 */ /* 0x002fdc0003800000 */
[----:B------:R-:W-:Y:S05]  /*7ce0*/  @!P0 BRA `(.L_x_549) ;  /* 0x00000000001c8947 */ /* 0x000fea0003800000 */
[----:B------:R-:W-:Y:S02]  /*7cf0*/  IMAD.U32 R2, RZ, RZ, UR6 ;  /* 0x00000006ff027e24 */ /* 0x000fe4000f8e00ff */
[----:B------:R-:W-:-:S05]  /*7d00*/  IMAD.U32 R3, RZ, RZ, UR7 ;  /* 0x00000007ff037e24 */ /* 0x000fca000f8e00ff */
[----:B------:R-:W2:Y:S04]  /*7d10*/  LDG.E R4, desc[UR46][R2.64] ;  /* 0x0000002e02047981 */ /* 0x000ea8000c1e1900 */
[----:B------:R-:W3:Y:S01]  /*7d20*/  LDG.E R5, desc[UR46][R2.64+0x4] ;  /* 0x0000042e02057981 */ /* 0x000ee2000c1e1900 */
[----:B--2---:R-:W-:Y:S02]  /*7d30*/  R2UR UR6, R4 ;  /* 0x00000000040672ca */ /* 0x004fe400000e0000 */
[----:B---3--:R-:W-:-:S13]  /*7d40*/  R2UR UR5, R5 ;  /* 0x00000000050572ca */ /* 0x008fda00000e0000 */
[----:B------:R-:W-:-:S12]  /*7d50*/  UIADD3 UR5, -UR6, UR5, URZ ;  /* 0x0000000506057290 */ /* 0x000fd8000fffe13f */
.L_x_549:
[----:B------:R-:W-:Y:S02]  /*7d60*/  UISETP.GE.AND UP2, UPT, UR5, 0x1, UPT ;  /* 0x000000010500788c */ /* 0x000fe4000bf46270 */
[----:B------:R-:W-:Y:S01]  /*7d70*/  @UP1 ULOP3.LUT UR4, UR4, 0xffffffc0, URZ, 0xc0, !UPT ;  /* 0xffffffc004041892 */ /* 0x000fe2000f8ec03f */
[----:B------:R-:W-:Y:S01]  /*7d80*/  UMOV UR43, URZ ;  /* 0x0000003f002b7c82 */ /* 0x000fe20008000000 */
[----:B------:R-:W-:Y:S02]  /*7d90*/  UMOV UR6, URZ ;  /* 0x0000003f00067c82 */ /* 0x000fe40008000000 */
[----:B------:R-:W-:Y:S01]  /*7da0*/  PLOP3.LUT P0, PT, PT, PT, UP2, 0x80, 0x0 ;  /* 0x000000000000781c */ /* 0x000fe20003f0f028 */
[----:B------:R-:W-:Y:S01]  /*7db0*/  @UP1 USHF.R.S32.HI UR9, URZ, 0x1f, UR4 ;  /* 0x0000001f3f091899 */ /* 0x000fe20008011404 */
[----:B-----5:R-:W-:Y:S01]  /*7dc0*/  @P1 R2UR UR43, R0 ;  /* 0x00000000002b12ca */ /* 0x020fe200000e0000 */
[----:B------:R-:W-:Y:S01]  /*7dd0*/  UMOV UR7, URZ ;  /* 0x0000003f00077c82 */ /* 0x000fe20008000000 */
[----:B------:R-:W-:Y:S01]  /*7de0*/  @UP1 UMOV UR6, UR4 ;  /* 0x0000000400061c82 */ /* 0x000fe20008000000 */
[----:B------:R-:W-:-:S03]  /*7df0*/  IMAD.MOV.U32 R0, RZ, RZ, RZ ;  /* 0x000000ffff007224 */ /* 0x000fc600078e00ff */
[----:B------:R-:W-:-:S05]  /*7e00*/  @UP1 UMOV UR7, UR9 ;  /* 0x0000000900071c82 */ /* 0x000fca0008000000 */
[----:B------:R-:W-:Y:S05]  /*7e10*/  @!P0 BRA `(.L_x_548) ;  /* 0x0000002000408947 */ /* 0x000fea0003800000 */
[----:B------:R-:W-:Y:S01]  /*7e20*/  USHF.R.S32.HI UR10, URZ, 0x1f, UR20 ;  /* 0x0000001f3f0a7899 */ /* 0x000fe20008011414 */
[----:B------:R-:W-:Y:S01]  /*7e30*/  BSSY B0, `(.L_x_548) ;  /* 0x000020e000007945 */ /* 0x000fe20003800000 */
[----:B------:R-:W-:Y:S01]  /*7e40*/  ULDC.64 UR16, c[0x0][0x718] ;  /* 0x0001c60000107ab9 */ /* 0x000fe20000000a00 */
[----:B------:R-:W-:Y:S01]  /*7e50*/  UISETP.NE.U32.AND UP1, UPT, UR14, URZ, UPT ;  /* 0x0000003f0e00728c */ /* 0x000fe2000bf25070 */
[----:B------:R-:W-:Y:S01]  /*7e60*/  IMAD.MOV.U32 R0, RZ, RZ, RZ ;  /* 0x000000ffff007224 */ /* 0x000fe200078e00ff */
[----:B------:R-:W-:Y:S02]  /*7e70*/  UIMAD UR4, UR10, UR16, URZ ;  /* 0x000000100a0472a4 */ /* 0x000fe4000f8e023f */
[----:B------:R-:W-:Y:S02]  /*7e80*/  UISETP.NE.AND.EX UP1, UPT, UR15, URZ, UPT, UP1 ;  /* 0x0000003f0f00728c */ /* 0x000fe4000bf25310 */
[----:B------:R-:W-:Y:S02]  /*7e90*/  UIMAD UR9, UR20, UR17, UR4 ;  /* 0x00000011140972a4 */ /* 0x000fe4000f8e0204 */
[----:B------:R-:W-:Y:S01]  /*7ea0*/  USHF.R.S32.HI UR4, URZ, 0x1f, UR13 ;  /* 0x0000001f3f047899 */ /* 0x000fe2000801140d */
[----:B------:R-:W-:Y:S01]  /*7eb0*/  UMOV UR14, UR6 ;  /* 0x00000006000e7c82 */ /* 0x000fe20008000000 */
[----:B------:R-:W-:-:S02]  /*7ec0*/  UMOV UR15, UR7 ;  /* 0x00000007000f7c82 */ /* 0x000fc40008000000 */
[----:B------:R-:W-:Y:S02]  /*7ed0*/  USEL UR4, UR4, URZ, !UP1 ;  /* 0x0000003f04047287 */ /* 0x000fe4000c800000 */
[----:B------:R-:W-:Y:S02]  /*7ee0*/  UIMAD.WIDE.U32 UR6, UR20, UR16, UR14 ;  /* 0x00000010140672a5 */ /* 0x000fe4000f8e000e */
[----:B------:R-:W-:Y:S01]  /*7ef0*/  USEL UR21, UR13, URZ, !UP1 ;  /* 0x0000003f0d157287 */ /* 0x000fe2000c800000 */
[----:B------:R-:W-:Y:S01]  /*7f00*/  ULDC.64 UR16, c[0x0][0x720] ;  /* 0x0001c80000107ab9 */ /* 0x000fe20000000a00 */
[----:B------:R-:W-:Y:S02]  /*7f10*/  UIADD3 UR7, UR7, UR9, URZ ;  /* 0x0000000907077290 */ /* 0x000fe4000fffe03f */
[----:B------:R-:W-:Y:S01]  /*7f20*/  UIMAD UR9, UR4, UR16, URZ ;  /* 0x00000010040972a4 */ /* 0x000fe2000f8e023f */
[----:B------:R-:W-:Y:S01]  /*7f30*/  ULDC.64 UR22, c[0x0][0x730] ;  /* 0x0001cc0000167ab9 */ /* 0x000fe20000000a00 */
[----:B------:R-:W-:-:S02]  /*7f40*/  ELECT P0, URZ, PT ;  /* 0x00000000003f782f */ /* 0x000fc40003800000 */
[----:B------:R-:W-:Y:S02]  /*7f50*/  UIMAD UR9, UR17, UR21, UR9 ;  /* 0x00000015110972a4 */ /* 0x000fe4000f8e0209 */
[----:B------:R-:W-:Y:S02]  /*7f60*/  UIMAD.WIDE.U32 UR16, UR16, UR21, UR6 ;  /* 0x00000015101072a5 */ /* 0x000fe4000f8e0006 */
[----:B------:R-:W-:Y:S01]  /*7f70*/  UIMAD.WIDE.U32 UR18, UR20, UR22, UR14 ;  /* 0x00000016141272a5 */ /* 0x000fe2000f8e000e */
[----:B------:R-:W-:Y:S02]  /*7f80*/  ULDC UR6, c[0x0][0x2e8] ;  /* 0x0000ba0000067ab9 */ /* 0x000fe40000000800 */
[----:B------:R-:W-:Y:S01]  /*7f90*/  ULDC.64 UR14, c[0x0][0x700] ;  /* 0x0001c000000e7ab9 */ /* 0x000fe20000000a00 */
[----:B------:R-:W-:Y:S02]  /*7fa0*/  UISETP.NE.AND UP1, UPT, UR6, 0x1, UPT ;  /* 0x000000010600788c */ /* 0x000fe4000bf25270 */
[----:B------:R-:W-:-:S02]  /*7fb0*/  UIMAD UR10, UR10, UR22, URZ ;  /* 0x000000160a0a72a4 */ /* 0x000fc4000f8e023f */
[----:B------:R-:W-:Y:S02]  /*7fc0*/  UIADD3 UR9, UR17, UR9, URZ ;  /* 0x0000000911097290 */ /* 0x000fe4000fffe03f */
[----:B------:R-:W-:Y:S02]  /*7fd0*/  ULEA UR14, UP2, UR16, UR14, 0x2 ;  /* 0x0000000e100e7291 */ /* 0x000fe4000f84103f */
[----:B------:R-:W-:Y:S02]  /*7fe0*/  UIMAD UR10, UR20, UR23, UR10 ;  /* 0x00000017140a72a4 */ /* 0x000fe4000f8e020a */
[----:B------:R-:W-:Y:S01]  /*7ff0*/  ULEA.HI.X UR15, UR16, UR15, UR9, 0x2, UP2 ;  /* 0x0000000f100f7291 */ /* 0x000fe200090f1409 */
[----:B------:R-:W-:Y:S02]  /*8000*/  ULDC.64 UR22, c[0x0][0x738] ;  /* 0x0001ce0000167ab9 */ /* 0x000fe40000000a00 */
[----:B------:R-:W-:Y:S01]  /*8010*/  @UP1 ULDC UR16, c[0x0][0x2ec] ;  /* 0x0000bb0000101ab9 */ /* 0x000fe20000000800 */
[----:B------:R-:W-:-:S02]  /*8020*/  UIADD3 UR7, UR19, UR10, URZ ;  /* 0x0000000a13077290 */ /* 0x000fc4000fffe03f */
[----:B------:R-:W-:Y:S02]  /*8030*/  UIMAD UR4, UR4, UR22, URZ ;  /* 0x00000016040472a4 */ /* 0x000fe4000f8e023f */
[----:B------:R-:W-:Y:S02]  /*8040*/  UIMAD.WIDE.U32 UR16, UR20, UR16, URZ ;  /* 0x00000010141072a5 */ /* 0x000fe4000f8e003f */
[----:B------:R-:W-:Y:S01]  /*8050*/  UIADD3 UR11, UR8, UR11, URZ ;  /* 0x0000000b080b7290 */ /* 0x000fe2000fffe03f */
[----:B------:R-:W-:Y:S02]  /*8060*/  UMOV UR6, UR18 ;  /* 0x0000001200067c82 */ /* 0x000fe40008000000 */
[----:B------:R-:W-:Y:S01]  /*8070*/  @UP1 ULDC UR8, c[0x0][0x2f0] ;  /* 0x0000bc0000081ab9 */ /* 0x000fe20000000800 */
[----:B------:R-:W-:Y:S01]  /*8080*/  UMOV UR12, UR20 ;  /* 0x00000014000c7c82 */ /* 0x000fe20008000000 */
[----:B------:R-:W-:Y:S02]  /*8090*/  UIMAD UR4, UR23, UR21, UR4 ;  /* 0x00000015170472a4 */ /* 0x000fe4000f8e0204 */
[----:B------:R-:W-:-:S02]  /*80a0*/  UIMAD.WIDE.U32 UR6, UR22, UR21, UR6 ;  /* 0x00000015160672a5 */ /* 0x000fc4000f8e0006 */
[----:B------:R-:W-:Y:S02]  /*80b0*/  USEL UR13, UR13, URZ, !UP0 ;  /* 0x0000003f0d0d7287 */ /* 0x000fe4000c000000 */
[----:B------:R-:W-:Y:S01]  /*80c0*/  @UP1 USHF.R.U32.HI UR12, URZ, UR8, UR17 ;  /* 0x000000083f0c1299 */ /* 0x000fe20008011611 */
[----:B------:R-:W-:Y:S11]  /*80d0*/  @!P0 BRA `(.L_x_550) ;  /* 0x0000001c008c8947 */ /* 0x000ff60003800000 */
[----:B------:R-:W1:Y:S01]  /*80e0*/  S2R R3, SR_CgaCtaId ;  /* 0x0000000000037919 */ /* 0x000e620000008800 */
[----:B------:R-:W-:Y:S01]  /*80f0*/  MOV R0, 0x400 ;  /* 0x0000040000007802 */ /* 0x000fe20000000f00 */
[----:B------:R-:W-:-:S03]  /*8100*/  IMAD.MOV.U32 R2, RZ, RZ, 0x1 ;  /* 0x00000001ff027424 */ /* 0x000fc600078e00ff */
[----:B-1----:R-:W-:Y:S02]  /*8110*/  LEA R0, R3, R0, 0x18 ;  /* 0x0000000003007211 */ /* 0x002fe400078ec0ff */
[----:B------:R-:W-:-:S04]  /*8120*/  SHF.L.U32 R3, R2, 0x1f, RZ ;  /* 0x0000001f02037819 */ /* 0x000fc800000006ff */
[----:B------:R-:W1:Y:S02]  /*8130*/  SYNCS.PHASECHK.TRANS64.TRYWAIT P0, [R0+URZ+0x26820], R3 ;  /* 0x02682003000075a7 */ /* 0x000e64000800017f */
[----:B-1----:R-:W-:Y:S05]  /*8140*/  @!P0 BRA `(.L_x_551) ;  /* 0x0000002000748947 */ /* 0x002fea0003800000 */
.L_x_579:
[----:B------:R-:W2:Y:S01]  /*8150*/  S2R R2, SR_TID.X ;  /* 0x0000000000027919 */ /* 0x000ea20000002100 */
[----:B------:R-:W-:Y:S02]  /*8160*/  IMAD.U32 R8, RZ, RZ, UR7 ;  /* 0x00000007ff087e24 */ /* 0x000fe4000f8e00ff */
        /* <DEDUP_REMOVED lines=11> */
.L_x_552:
[----:B------:R-:W2:Y:S01]  /*8220*/  LDC.64 R6, c[0x0][0x198] ;  /* 0x00006600ff067b82 */ /* 0x000ea20000000a00 */
        /* <DEDUP_REMOVED lines=19> */
[----:B------:R-:W-:-:S02]  /*8360*/  UIADD3 UR16, UR8, 0x14000, URZ ;  /* 0x0001400008107890 */ /* 0x000fc4000fffe03f */
[----:B------:R-:W-:Y:S01]  /*8370*/  UIADD3 UR36, UR8, 0x1e000, URZ ;  /* 0x0001e00008247890 */ /* 0x000fe2000fffe03f */
[----:B--2---:R-:W-:Y:S01]  /*8380*/  IMAD.MOV.U32 R10, RZ, RZ, R6 ;  /* 0x000000ffff0a7224 */ /* 0x004fe200078e0006 */
[----:B------:R-:W-:Y:S01]  /*8390*/  UMOV UR25, UR41 ;  /* 0x0000002900197c82 */ /* 0x000fe20008000000 */
[----:B------:R-:W-:Y:S01]  /*83a0*/  IMAD.MOV.U32 R11, RZ, RZ, R7 ;  /* 0x000000ffff0b7224 */ /* 0x000fe200078e0007 */
[----:B------:R-:W-:Y:S01]  /*83b0*/  UMOV UR17, UR41 ;  /* 0x0000002900117c82 */ /* 0x000fe20008000000 */
[----:B------:R-:W-:Y:S01]  /*83c0*/  UMOV UR37, UR41 ;  /* 0x0000002900257c82 */ /* 0x000fe20008000000 */
[----:B------:R-:W-:Y:S01]  /*83d0*/  IADD3 R2, P1, R10, 0x2f0, RZ ;  /* 0x000002f00a027810 */ /* 0x000fe20007f3e0ff */
[----:B------:R-:W-:Y:S01]  /*83e0*/  UISETP.GE.AND UP0, UPT, UR5, 0x41, UPT ;  /* 0x000000410500788c */ /* 0x000fe2000bf06270 */
[----:B------:R-:W-:Y:S02]  /*83f0*/  UMOV UR10, UR42 ;  /* 0x0000002a000a7c82 */ /* 0x000fe40008000000 */
[----:B------:R-:W-:Y:S01]  /*8400*/  R2UR UR30, R2 ;  /* 0x00000000021e72ca */ /* 0x000fe200000e0000 */
[----:B------:R-:W-:Y:S01]  /*8410*/  UIADD3 UR56, UR8, 0x4000, URZ ;  /* 0x0000400008387890 */ /* 0x000fe2000fffe03f */
[----:B------:R-:W-:Y:S01]  /*8420*/  IADD3 R2, P2, R10, 0x3f0, RZ ;  /* 0x000003f00a027810 */ /* 0x000fe20007f5e0ff */
[----:B------:R-:W-:Y:S01]  /*8430*/  UIADD3 UR48, UR8, 0x5000, URZ ;  /* 0x0000500008307890 */ /* 0x000fe2000fffe03f */
[----:B------:R-:W-:-:S02]  /*8440*/  UMOV UR58, 0x40 ;  /* 0x00000040003a7882 */ /* 0x000fc40000000000 */
[----:B------:R-:W-:Y:S01]  /*8450*/  R2UR UR22, R2 ;  /* 0x00000000021672ca */ /* 0x000fe200000e0000 */
[--C-:B------:R-:W-:Y:S01]  /*8460*/  IMAD.X R2, RZ, RZ, R11.reuse, P1 ;  /* 0x000000ffff027224 */ /* 0x100fe200008e060b */
[----:B------:R-:W-:Y:S01]  /*8470*/  UMOV UR59, UR11 ;  /* 0x0000000b003b7c82 */ /* 0x000fe20008000000 */
[----:B------:R-:W-:Y:S01]  /*8480*/  UMOV UR60, UR12 ;  /* 0x0000000c003c7c82 */ /* 0x000fe20008000000 */
[----:B------:R-:W-:Y:S01]  /*8490*/  UMOV UR61, UR13 ;  /* 0x0000000d003d7c82 */ /* 0x000fe20008000000 */
[----:B------:R-:W-:Y:S01]  /*84a0*/  UMOV UR50, 0x50 ;  /* 0x0000005000327882 */ /* 0x000fe20000000000 */
[----:B------:R-:W-:Y:S01]  /*84b0*/  R2UR UR31, R2 ;  /* 0x00000000021f72ca */ /* 0x000fe200000e0000 */
[----:B------:R-:W-:Y:S01]  /*84c0*/  IMAD.X R2, RZ, RZ, R11, P2 ;  /* 0x000000ffff027224 */ /* 0x000fe200010e060b */
[----:B------:R-:W-:Y:S01]  /*84d0*/  UMOV UR51, UR11 ;  /* 0x0000000b00337c82 */ /* 0x000fe20008000000 */
[----:B------:R-:W-:Y:S01]  /*84e0*/  UMOV UR52, UR12 ;  /* 0x0000000c00347c82 */ /* 0x000fe20008000000 */
[----:B------:R-:W-:-:S02]  /*84f0*/  UMOV UR53, UR13 ;  /* 0x0000000d00357c82 */ /* 0x000fc40008000000 */
[----:B------:R-:W-:Y:S02]  /*8500*/  R2UR UR23, R2 ;  /* 0x00000000021772ca */ /* 0x000fe400000e0000 */
[----:B------:R-:W-:Y:S02]  /*8510*/  IADD3 R2, P1, R10, 0xf0, RZ ;  /* 0x000000f00a027810 */ /* 0x000fe40007f3e0ff */
[----:B------:R-:W-:Y:S02]  /*8520*/  MOV R12, UR22 ;  /* 0x00000016000c7c02 */ /* 0x000fe40008000f00 */
[----:B------:R-:W-:Y:S01]  /*8530*/  R2UR UR32, R2 ;  /* 0x00000000022072ca */ /* 0x000fe200000e0000 */
[----:B-1----:R-:W-:Y:S01]  /*8540*/  IMAD.X R3, RZ, RZ, R11, P1 ;  /* 0x000000ffff037224 */ /* 0x002fe200008e060b */
[----:B------:R-:W-:Y:S01]  /*8550*/  R2UR UR22, R12 ;  /* 0x000000000c1672ca */ /* 0x000fe200000e0000 */
[----:B------:R-:W-:Y:S01]  /*8560*/  IMAD.MOV.U32 R12, RZ, RZ, RZ ;  /* 0x000000ffff0c7224 */ /* 0x000fe200078e00ff */
[----:B------:R-:W-:-:S02]  /*8570*/  PLOP3.LUT P1, PT, PT, PT, UP0, 0x80, 0x0 ;  /* 0x000000000000781c */ /* 0x000fc40003f2f008 */
        /* <DEDUP_REMOVED lines=8> */
[----:B-1----:R-:W-:Y:S01]  /*8600*/  UMOV UR40, 0x0 ;  /* 0x0000000000287882 */ /* 0x002fe20000000000 */
[----:B------:R-:W-:Y:S01]  /*8610*/  UMOV UR41, 0x10000000 ;  /* 0x1000000000297882 */ /* 0x000fe20000000000 */
[----:B--2---:R-:W-:Y:S01]  /*8620*/  UIADD3 UR24, UR8, 0x2000, URZ ;  /* 0x0000200008187890 */ /* 0x004fe2000fffe03f */
[----:B----4-:R-:W-:Y:S01]  /*8630*/  IMAD.MOV.U32 R5, RZ, RZ, RZ ;  /* 0x000000ffff057224 */ /* 0x010fe200078e00ff */
[----:B------:R-:W-:Y:S01]  /*8640*/  UMOV UR27, UR11 ;  /* 0x0000000b001b7c82 */ /* 0x000fe20008000000 */
[----:B------:R-:W-:Y:S01]  /*8650*/  UMOV UR28, UR12 ;  /* 0x0000000c001c7c82 */ /* 0x000fe20008000000 */
[----:B------:R-:W-:Y:S01]  /*8660*/  UMOV UR29, UR13 ;  /* 0x0000000d001d7c82 */ /* 0x000fe20008000000 */
[----:B---3--:R-:W-:-:S02]  /*8670*/  UIADD3 UR9, UR8, 0x26800, URZ ;  /* 0x0002680008097890 */ /* 0x008fc4000fffe03f */
[----:B------:R-:W-:Y:S02]  /*8680*/  UIADD3 UR16, UR8, 0x1000, URZ ;  /* 0x0000100008107890 */ /* 0x000fe4000fffe03f */
[----:B------:R-:W-:Y:S01]  /*8690*/  UIADD3 UR32, UR8, 0x3000, URZ ;  /* 0x0000300008207890 */ /* 0x000fe2000fffe03f */
[----:B------:R-:W-:Y:S01]  /*86a0*/  UMOV UR18, 0x10 ;  /* 0x0000001000127882 */ /* 0x000fe20000000000 */
[----:B------:R-:W-:Y:S01]  /*86b0*/  UMOV UR19, UR11 ;  /* 0x0000000b00137c82 */ /* 0x000fe20008000000 */
[----:B------:R-:W-:Y:S01]  /*86c0*/  UMOV UR20, UR12 ;  /* 0x0000000c00147c82 */ /* 0x000fe20008000000 */
[----:B------:R-:W-:Y:S01]  /*86d0*/  UMOV UR21, UR13 ;  /* 0x0000000d00157c82 */ /* 0x000fe20008000000 */
[----:B------:R-:W-:Y:S01]  /*86e0*/  UMOV UR17, UR9 ;  /* 0x0000000900117c82 */ /* 0x000fe20008000000 */
[----:B------:R1:W-:Y:S01]  /*86f0*/  UTMALDG.4D [UR8], [UR30], desc[UR40] ;  /* 0x000028081e0075b4 */ /* 0x0003e20008019000 */
[----:B------:R-:W-:Y:S01]  /*8700*/  UMOV UR25, UR9 ;  /* 0x0000000900197c82 */ /* 0x000fe20008000000 */
[----:B------:R-:W-:Y:S01]  /*8710*/  UMOV UR34, 0x30 ;  /* 0x0000003000227882 */ /* 0x000fe20000000000 */
[----:B------:R-:W-:Y:S01]  /*8720*/  UMOV UR35, UR11 ;  /* 0x0000000b00237c82 */ /* 0x000fe20008000000 */
[----:B------:R-:W-:Y:S01]  /*8730*/  UMOV UR36, UR12 ;  /* 0x0000000c00247c82 */ /* 0x000fe20008000000 */
[----:B------:R-:W-:Y:S01]  /*8740*/  UMOV UR37, UR13 ;  /* 0x0000000d00257c82 */ /* 0x000fe20008000000 */
[----:B------:R-:W-:Y:S01]  /*8750*/  UMOV UR33, UR9 ;  /* 0x0000000900217c82 */ /* 0x000fe20008000000 */
[----:B------:R-:W-:Y:S01]  /*8760*/  UMOV UR57, UR9 ;  /* 0x0000000900397c82 */ /* 0x000fe20008000000 */
[----:B------:R2:W-:Y:S01]  /*8770*/  UTMALDG.4D [UR16], [UR30], desc[UR40] ;  /* 0x000028101e0075b4 */ /* 0x0005e20008019000 */
[----:B------:R-:W-:Y:S01]  /*8780*/  UMOV UR49, UR9 ;  /* 0x0000000900317c82 */ /* 0x000fe20008000000 */
[----:B------:R3:W-:Y:S01]  /*8790*/  UTMALDG.4D [UR24], [UR30], desc[UR40] ;  /* 0x000028181e0075b4 */ /* 0x0007e20008019000 */
[----:B------:R4:W-:Y:S01]  /*87a0*/  UTMALDG.4D [UR32], [UR30], desc[UR40] ;  /* 0x000028201e0075b4 */ /* 0x0009e20008019000 */
[----:B-1----:R-:W-:Y:S01]  /*87b0*/  UMOV UR10, 0x40 ;  /* 0x00000040000a7882 */ /* 0x002fe20000000000 */
[----:B------:R1:W-:Y:S01]  /*87c0*/  UTMALDG.4D [UR56], [UR30], desc[UR40] ;  /* 0x000028381e0075b4 */ /* 0x0003e20008019000 */
[----:B--2---:R-:W-:-:S02]  /*87d0*/  R2UR UR21, R13 ;  /* 0x000000000d1572ca */ /* 0x004fc400000e0000 */
[----:B------:R-:W-:Y:S01]  /*87e0*/  R2UR UR20, R14 ;  /* 0x000000000e1472ca */ /* 0x000fe200000e0000 */
[----:B------:R1:W-:Y:S01]  /*87f0*/  UTMALDG.4D [UR48], [UR30], desc[UR40] ;  /* 0x000028301e0075b4 */ /* 0x0003e20008019000 */
[----:B---3--:R-:W-:Y:S01]  /*8800*/  UIADD3 UR24, UR8, 0x6000, URZ ;  /* 0x0000600008187890 */ /* 0x008fe2000fffe03f */
[----:B------:R-:W-:Y:S01]  /*8810*/  UMOV UR26, UR42 ;  /* 0x0000002a001a7c82 */ /* 0x000fe20008000000 */
[----:B----4-:R-:W-:-:S07]  /*8820*/  UIADD3 UR32, UR8, 0x8000, URZ ;  /* 0x0000800008207890 */ /* 0x010fce000fffe03f */
[----:B------:R1:W-:Y:S01]  /*8830*/  UTMALDG.4D [UR24], [UR22], desc[UR40] ;  /* 0x00002818160075b4 */ /* 0x0003e20008019000 */
[----:B------:R-:W-:Y:S01]  /*8840*/  UIADD3 UR8, UR8, 0xa000, URZ ;  /* 0x0000a00008087890 */ /* 0x000fe2000fffe03f */
[----:B------:R-:W-:Y:S02]  /*8850*/  UMOV UR34, 0x20 ;  /* 0x0000002000227882 */ /* 0x000fe40000000000 */
[----:B------:R1:W-:Y:S06]  /*8860*/  UTMALDG.4D [UR32], [UR22], desc[UR40] ;  /* 0x00002820160075b4 */ /* 0x0003ec0008019000 */
[----:B------:R1:W-:Y:S02]  /*8870*/  UTMALDG.4D [UR8], [UR22], desc[UR40] ;  /* 0x00002808160075b4 */ /* 0x0003e40008019000 */
[----:B-1----:R-:W-:Y:S05]  /*8880*/  @!P1 BRA `(.L_x_553) ;  /* 0x0000001000a89947 */ /* 0x002fea0003800000 */
[----:B------:R-:W-:Y:S01]  /*8890*/  UIADD3 UR8, UR5, 0x3f, URZ ;  /* 0x0000003f05087890 */ /* 0x000fe2000fffe03f */
[----:B------:R-:W1:Y:S01]  /*88a0*/  S2R R15, SR_TID.X ;  /* 0x00000000000f7919 */ /* 0x000e620000002100 */
[----:B------:R-:W-:Y:S02]  /*88b0*/  IMAD.MOV.U32 R9, RZ, RZ, 0x1 ;  /* 0x00000001ff097424 */ /* 0x000fe400078e00ff */
[----:B------:R-:W-:Y:S01]  /*88c0*/  USHF.R.S32.HI UR9, URZ, 0x1f, UR8 ;  /* 0x0000001f3f097899 */ /* 0x000fe20008011408 */
[----:B------:R-:W-:Y:S02]  /*88d0*/  IMAD.MOV.U32 R12, RZ, RZ, RZ ;  /* 0x000000ffff0c7224 */ /* 0x000fe400078e00ff */
[----:B------:R-:W-:Y:S01]  /*88e0*/  IMAD.MOV.U32 R5, RZ, RZ, RZ ;  /* 0x000000ffff057224 */ /* 0x000fe200078e00ff */
[----:B------:R-:W-:Y:S01]  /*88f0*/  ULEA.HI UR9, UR9, UR8, URZ, 0x6 ;  /* 0x0000000809097291 */ /* 0x000fe2000f8f303f */
[----:B------:R-:W-:-:S03]  /*8900*/  IMAD.MOV.U32 R17, RZ, RZ, RZ ;  /* 0x000000ffff117224 */ /* 0x000fc600078e00ff */
[----:B------:R-:W-:-:S04]  /*8910*/  ULEA.HI.SX32 UR9, UR9, 0xffffffff, 0x1a ;  /* 0xffffffff09097891 */ /* 0x000fc8000f8fd23f */
[----:B------:R-:W-:-:S04]  /*8920*/  UISETP.LT.AND UP0, UPT, UR9, 0x1, UPT ;  /* 0x000000010900788c */ /* 0x000fc8000bf01270 */
[----:B------:R-:W-:Y:S02]  /*8930*/  USEL UR8, UR9, 0x1, !UP0 ;  /* 0x0000000109087887 */ /* 0x000fe4000c000000 */
[----:B------:R-:W-:-:S04]  /*8940*/  UISETP.GE.AND UP0, UPT, UR5, 0x81, UPT ;  /* 0x000000810500788c */ /* 0x000fc8000bf06270 */
[----:B------:R-:W-:Y:S02]  /*8950*/  IMAD.U32 R13, RZ, RZ, UR8 ;  /* 0x00000008ff0d7e24 */ /* 0x000fe4000f8e00ff */
[----:B------:R-:W-:-:S03]  /*8960*/  PLOP3.LUT P1, PT, PT, PT, UP0, 0x80, 0x0 ;  /* 0x000000000000781c */ /* 0x000fc60003f2f008 */
[----:B------:R-:W-:Y:S02]  /*8970*/  LOP3.LUT R13, R13, 0x1, RZ, 0xc0, !PT ;  /* 0x000000010d0d7812 */ /* 0x000fe400078ec0ff */
[----:B-1----:R-:W-:-:S08]  /*8980*/  LOP3.LUT R16, R15, 0x1f, RZ, 0xc0, !PT ;  /* 0x0000001f0f107812 */ /* 0x002fd000078ec0ff */
[----:B------:R-:W-:Y:S05]  /*8990*/  @!P1 BRA `(.L_x_554) ;  /* 0x0000000800f49947 */ /* 0x000fea0003800000 */
[----:B------:R-:W-:Y:S01]  /*89a0*/  R2UR UR9, R13 ;  /* 0x000000000d0972ca */ /* 0x000fe200000e0000 */
[----:B------:R-:W-:Y:S02]  /*89b0*/  IMAD.MOV.U32 R17, RZ, RZ, RZ ;  /* 0x000000ffff117224 */ /* 0x000fe400078e00ff */
[----:B------:R-:W-:-:S10]  /*89c0*/  IMAD.MOV.U32 R9, RZ, RZ, 0x1 ;  /* 0x00000001ff097424 */ /* 0x000fd400078e00ff */
[----:B------:R-:W-:-:S06]  /*89d0*/  UIADD3 UR8, UR8, -UR9, URZ ;  /* 0x8000000908087290 */ /* 0x000fcc000fffe03f */
[----:B------:R-:W-:-:S07]  /*89e0*/  IMAD.U32 R18, RZ, RZ, UR8 ;  /* 0x00000008ff127e24 */ /* 0x000fce000f8e00ff */
.L_x_563:
[----:B------:R-:W-:-:S04]  /*89f0*/  SHF.L.U32 R21, R9, 0x1f, RZ ;  /* 0x0000001f09157819 */ /* 0x000fc800000006ff */
[----:B-1----:R-:W1:Y:S02]  /*8a00*/  SYNCS.PHASECHK.TRANS64.TRYWAIT P1, [R0+URZ+0x26840], R21 ;  /* 0x02684015000075a7 */ /* 0x002e64000802017f */
[----:B-12---:R-:W-:Y:S05]  /*8a10*/  @!P1 BRA `(.L_x_555) ;  /* 0x0000001800549947 */ /* 0x006fea0003800000 */
.L_x_580:
[----:B------:R-:W-:Y:S05]  /*8a20*/  @P0 BRA `(.L_x_556) ;  /* 0x0000000000140947 */ /* 0x000fea0003800000 */
[----:B------:R-:W-:Y:S01]  /*8a30*/  ISETP.NE.AND P1, PT, R16, RZ, PT ;  /* 0x000000ff1000720c */ /* 0x000fe20003f25270 */
[----:B------:R-:W-:-:S04]  /*8a40*/  IMAD.MOV.U32 R3, RZ, RZ, 0x3100 ;  /* 0x00003100ff037424 */ /* 0x000fc800078e00ff */
[----:B------:R2:W-:Y:S08]  /*8a50*/  SYNCS.ARRIVE.TRANS64 RZ, [R0+URZ+0x26830], R3 ;  /* 0x0268300300ff79a7 */ /* 0x0005f0000800003f */
[----:B------:R-:W-:Y:S05]  /*8a60*/  @!P1 BRA `(.L_x_556) ;  /* 0x0000000000049947 */ /* 0x000fea0003800000 */
[----:B------:R-:W-:Y:S01]  /*8a70*/  BPT.TRAP 0x1 ;  /* 0x000000040000795c */ /* 0x000fe20000300000 */
.L_x_556:
        /* <DEDUP_REMOVED lines=18> */
[----:B------:R-:W-:Y:S02]  /*8ba0*/  UIADD3 UR19, UR19, UR43, URZ ;  /* 0x0000002b13137290 */ /* 0x000fe4000fffe03f */
        /* <DEDUP_REMOVED lines=14> */
[----:B------:R-:W-:Y:S01]  /*8c90*/  R2UR UR41, R2 ;  /* 0x00000000022972ca */ /* 0x000fe200000e0000 */
[----:B------:R-:W-:Y:S01]  /*8ca0*/  UMOV UR10, 0x10 ;  /* 0x00000010000a7882 */ /* 0x000fe20000000000 */
[----:B------:R-:W-:-:S02]  /*8cb0*/  UMOV UR31, UR17 ;  /* 0x00000011001f7c82 */ /* 0x000fc40008000000 */
[----:B------:R-:W-:-:S13]  /*8cc0*/  R2UR UR9, R5 ;  /* 0x00000000050972ca */ /* 0x000fda00000e0000 */
[----:B------:R2:W-:Y:S01]  /*8cd0*/  UTMALDG.4D [UR16], [UR8], desc[UR22] ;  /* 0x00001610080075b4 */ /* 0x0005e20008019000 */
[----:B------:R2:W-:Y:S01]  /*8ce0*/  UTMALDG.4D [UR32], [UR8], desc[UR22] ;  /* 0x00001620080075b4 */ /* 0x0005e20008019000 */
[----:B------:R2:W-:Y:S01]  /*8cf0*/  UTMALDG.4D [UR24], [UR8], desc[UR22] ;  /* 0x00001618080075b4 */ /* 0x0005e20008019000 */
[----:B------:R2:W-:Y:S01]  /*8d00*/  UBLKCP.S.G [UR30], [UR40], UR10 ;  /* 0x0000001e280073ba */ /* 0x0005e2000800020a */
[----:B------:R-:W3:Y:S02]  /*8d10*/  SYNCS.PHASECHK.TRANS64.TRYWAIT P1, [R0+URZ+0x26828], R21 ;  /* 0x02682815000075a7 */ /* 0x000ee4000802017f */
[----:B--23--:R-:W-:Y:S05]  /*8d20*/  @!P1 BRA `(.L_x_557) ;  /* 0x0000001400a49947 */ /* 0x00cfea0003800000 */
.L_x_581:
[----:B------:R-:W-:Y:S05]  /*8d30*/  @P0 BRA `(.L_x_558) ;  /* 0x0000000000140947 */ /* 0x000fea0003800000 */
[----:B------:R-:W-:Y:S01]  /*8d40*/  ISETP.NE.AND P1, PT, R16, RZ, PT ;  /* 0x000000ff1000720c */ /* 0x000fe20003f25270 */
[----:B------:R-:W-:-:S04]  /*8d50*/  IMAD.MOV.U32 R3, RZ, RZ, 0x3100 ;  /* 0x00003100ff037424 */ /* 0x000fc800078e00ff */
[----:B------:R3:W-:Y:S08]  /*8d60*/  SYNCS.ARRIVE.TRANS64 RZ, [R0+URZ+0x26818], R3 ;  /* 0x0268180300ff79a7 */ /* 0x0007f0000800003f */
[----:B------:R-:W-:Y:S05]  /*8d70*/  @!P1 BRA `(.L_x_558) ;  /* 0x0000000000049947 */ /* 0x000fea0003800000 */
[----:B------:R-:W-:Y:S01]  /*8d80*/  BPT.TRAP 0x1 ;  /* 0x000000040000795c */ /* 0x000fe20000300000 */
.L_x_558:
[----:B------:R-:W-:Y:S01]  /*8d90*/  VIADD R19, R19, 0x40 ;  /* 0x0000004013137836 */ /* 0x000fe20000000000 */
[----:B------:R-:W-:Y:S01]  /*8da0*/  IADD3 R2, P1, R10, 0xf0, RZ ;  /* 0x000000f00a027810 */ /* 0x000fe20007f3e0ff */
[----:B------:R-:W-:Y:S01]  /*8db0*/  UMOV UR30, 0x0 ;  /* 0x00000000001e7882 */ /* 0x000fe20000000000 */
[----:B------:R-:W-:Y:S01]  /*8dc0*/  R2UR UR16, R0 ;  /* 0x00000000001072ca */ /* 0x000fe200000e0000 */
[C---:B------:R-:W-:Y:S01]  /*8dd0*/  VIADD R20, R19.reuse, UR43 ;  /* 0x0000002b13147c36 */ /* 0x040fe20008000000 */
[----:B------:R-:W-:Y:S01]  /*8de0*/  R2UR UR8, R19 ;  /* 0x00000000130872ca */ /* 0x000fe200000e0000 */
[----:B---3--:R-:W-:Y:S01]  /*8df0*/  IMAD.X R3, RZ, RZ, R11, P1 ;  /* 0x000000ffff037224 */ /* 0x008fe200008e060b */
        /* <DEDUP_REMOVED lines=13> */
[----:B------:R-:W-:Y:S02]  /*8ed0*/  UIADD3 UR16, UR16, 0x17000, URZ ;  /* 0x0001700010107890 */ /* 0x000fe4000fffe03f */
[----:B------:R-:W-:Y:S01]  /*8ee0*/  UIMAD.WIDE UR8, UR8, 0x4, UR14 ;  /* 0x00000004080878a5 */ /* 0x000fe2000f8e020e */
[----:B------:R3:W-:Y:S01]  /*8ef0*/  UTMALDG.4D [UR32], [UR22], desc[UR30] ;  /* 0x00001e20160075b4 */ /* 0x0007e20008019000 */
[----:B------:R-:W-:Y:S01]  /*8f00*/  UMOV UR29, UR21 ;  /* 0x00000015001d7c82 */ /* 0x000fe20008000000 */
[----:B------:R-:W-:Y:S01]  /*8f10*/  UMOV UR25, UR33 ;  /* 0x0000002100197c82 */ /* 0x000fe20008000000 */
[----:B------:R-:W-:Y:S01]  /*8f20*/  UMOV UR27, UR35 ;  /* 0x00000023001b7c82 */ /* 0x000fe20008000000 */
[----:B------:R-:W-:Y:S01]  /*8f30*/  UMOV UR18, 0x40 ;  /* 0x0000004000127882 */ /* 0x000fe20000000000 */
[----:B------:R-:W-:Y:S01]  /*8f40*/  UMOV UR17, UR33 ;  /* 0x0000002100117c82 */ /* 0x000fe20008000000 */
[----:B------:R-:W-:Y:S01]  /*8f50*/  UMOV UR19, UR35 ;  /* 0x0000002300137c82 */ /* 0x000fe20008000000 */
[----:B------:R-:W-:Y:S01]  /*8f60*/  UMOV UR41, UR33 ;  /* 0x0000002100297c82 */ /* 0x000fe20008000000 */
[----:B------:R3:W-:Y:S01]  /*8f70*/  UTMALDG.4D [UR24], [UR22], desc[UR30] ;  /* 0x00001e18160075b4 */ /* 0x0007e20008019000 */
[----:B------:R-:W-:Y:S01]  /*8f80*/  UMOV UR10, 0x10 ;  /* 0x00000010000a7882 */ /* 0x000fe20000000000 */
[----:B------:R3:W-:Y:S01]  /*8f90*/  UTMALDG.4D [UR16], [UR22], desc[UR30] ;  /* 0x00001e10160075b4 */ /* 0x0007e20008019000 */
[----:B------:R3:W-:Y:S01]  /*8fa0*/  UBLKCP.S.G [UR40], [UR8], UR10 ;  /* 0x00000028080073ba */ /* 0x0007e2000800020a */
[----:B------:R-:W4:Y:S02]  /*8fb0*/  SYNCS.PHASECHK.TRANS64.TRYWAIT P1, [R0+URZ+0x26848], R21 ;  /* 0x02684815000075a7 */ /* 0x000f24000802017f */
[----:B---34-:R-:W-:Y:S05]  /*8fc0*/  @!P1 BRA `(.L_x_559) ;  /* 0x0000001400109947 */ /* 0x018fea0003800000 */
.L_x_582:
[----:B-123--:R-:W-:Y:S01]  /*8fd0*/  SHF.R.S32.HI R21, RZ, 0x1f, R19 ;  /* 0x0000001fff157819 */ /* 0x00efe20000011413 */
[----:B------:R-:W-:Y:S06]  /*8fe0*/  @P0 BRA `(.L_x_560) ;  /* 0x00000000001c0947 */ /* 0x000fec0003800000 */
[----:B------:R-:W-:-:S04]  /*8ff0*/  IMAD.MOV.U32 R16, RZ, RZ, 0x3100 ;  /* 0x00003100ff107424 */ /* 0x000fc800078e00ff */
[----:B------:R1:W-:Y:S02]  /*9000*/  SYNCS.ARRIVE.TRANS64 RZ, [R0+URZ+0x26838], R16 ;  /* 0x0268381000ff79a7 */ /* 0x0003e4000800003f */
[----:B-1----:R-:W1:Y:S02]  /*9010*/  S2R R16, SR_TID.X ;  /* 0x0000000000107919 */ /* 0x002e640000002100 */
[----:B-1----:R-:W-:-:S04]  /*9020*/  LOP3.LUT R16, R16, 0x1f, RZ, 0xc0, !PT ;  /* 0x0000001f10107812 */ /* 0x002fc800078ec0ff */
[----:B------:R-:W-:-:S13]  /*9030*/  ISETP.NE.AND P1, PT, R16, RZ, PT ;  /* 0x000000ff1000720c */ /* 0x000fda0003f25270 */
[----:B------:R-:W-:Y:S05]  /*9040*/  @!P1 BRA `(.L_x_560) ;  /* 0x0000000000049947 */ /* 0x000fea0003800000 */
[----:B------:R-:W-:Y:S01]  /*9050*/  BPT.TRAP 0x1 ;  /* 0x000000040000795c */ /* 0x000fe20000300000 */
.L_x_560:
[----:B------:R-:W-:Y:S01]  /*9060*/  IADD3 R19, P1, R19, UR6, RZ ;  /* 0x0000000613137c10 */ /* 0x000fe2000ff3e0ff */
[----:B------:R-:W-:Y:S01]  /*9070*/  UMOV UR22, 0x0 ;  /* 0x0000000000167882 */ /* 0x000fe20000000000 */
[----:B------:R-:W-:Y:S01]  /*9080*/  R2UR UR30, R0 ;  /* 0x00000000001e72ca */ /* 0x000fe200000e0000 */
[----:B------:R-:W-:Y:S01]  /*9090*/  UMOV UR23, 0x14f00000 ;  /* 0x14f0000000177882 */ /* 0x000fe20000000000 */
[----:B------:R-:W-:Y:S01]  /*90a0*/  R2UR UR8, R4 ;  /* 0x00000000040872ca */ /* 0x000fe200000e0000 */
[----:B------:R-:W-:Y:S01]  /*90b0*/  IMAD.X R4, R21, 0x1, R8, P1 ;  /* 0x0000000115047824 */ /* 0x000fe200008e0608 */
[C---:B------:R-:W-:Y:S01]  /*90c0*/  LEA R14, P1, R19.reuse, R14, 0x2 ;  /* 0x0000000e130e7211 */ /* 0x040fe200078210ff */
[----:B------:R-:W-:Y:S01]  /*90d0*/  UMOV UR34, URZ ;  /* 0x0000003f00227c82 */ /* 0x000fe20008000000 */
[----:B------:R-:W-:Y:S01]  /*90e0*/  R2UR UR35, R20 ;  /* 0x00000000142372ca */ /* 0x000fe200000e0000 */
[----:B------:R-:W-:Y:S01]  /*90f0*/  UMOV UR36, UR20 ;  /* 0x0000001400247c82 */ /* 0x000fe20008000000 */
[----:B------:R-:W-:Y:S01]  /*9100*/  LEA.HI.X R15, R19, R15, R4, 0x2, P1 ;  /* 0x0000000f130f7211 */ /* 0x000fe200008f1404 */
[----:B------:R-:W-:Y:S01]  /*9110*/  UMOV UR37, UR21 ;  /* 0x0000001500257c82 */ /* 0x000fe20008000000 */
[----:B------:R-:W-:Y:S01]  /*9120*/  R2UR UR9, R5 ;  /* 0x00000000050972ca */ /* 0x000fe200000e0000 */
[----:B------:R-:W-:Y:S01]  /*9130*/  UMOV UR26, 0x20 ;  /* 0x00000020001a7882 */ /* 0x000fe20000000000 */
[----:B------:R-:W-:Y:S01]  /*9140*/  R2UR UR40, R14 ;  /* 0x000000000e2872ca */ /* 0x000fe200000e0000 */
[----:B------:R-:W-:Y:S01]  /*9150*/  UIADD3 UR32, UR30, 0x1b000, URZ ;  /* 0x0001b0001e207890 */ /* 0x000fe2000fffe03f */
[----:B------:R-:W-:Y:S01]  /*9160*/  R2UR UR41, R15 ;  /* 0x000000000f2972ca */ /* 0x000fe200000e0000 */
[----:B------:R-:W-:Y:S01]  /*9170*/  UIADD3 UR33, UR30, 0x26838, URZ ;  /* 0x000268381e217890 */ /* 0x000fe2000fffe03f */
[----:B------:R-:W-:Y:S01]  /*9180*/  LOP3.LUT R9, R9, 0x1, RZ, 0x3c, !PT ;  /* 0x0000000109097812 */ /* 0x000fe200078e3cff */
[----:B------:R-:W-:-:S02]  /*9190*/  UIADD3 UR24, UR30, 0x1c000, URZ ;  /* 0x0001c0001e187890 */ /* 0x000fc4000fffe03f */
[----:B------:R-:W-:Y:S01]  /*91a0*/  UIADD3 UR16, UR30, 0x1d000, URZ ;  /* 0x0001d0001e107890 */ /* 0x000fe2000fffe03f */
[----:B------:R-:W-:Y:S01]  /*91b0*/  SHF.L.U32 R5, R9, 0x1f, RZ ;  /* 0x0000001f09057819 */ /* 0x000fe200000006ff */
[----:B------:R-:W-:Y:S01]  /*91c0*/  UIADD3 UR30, UR30, 0x1e300, URZ ;  /* 0x0001e3001e1e7890 */ /* 0x000fe2000fffe03f */
[----:B------:R-:W-:Y:S01]  /*91d0*/  UMOV UR28, UR20 ;  /* 0x00000014001c7c82 */ /* 0x000fe20008000000 */
        /* <DEDUP_REMOVED lines=12> */
[----:B------:R-:W2:Y:S02]  /*92a0*/  SYNCS.PHASECHK.TRANS64.TRYWAIT P1, [R0+URZ+0x26820], R5 ;  /* 0x02682005000075a7 */ /* 0x000ea4000802017f */
[----:B-12---:R-:W-:Y:S05]  /*92b0*/  @!P1 BRA `(.L_x_561) ;  /* 0x0000001000689947 */ /* 0x006fea0003800000 */
.L_x_584:
[----:B------:R-:W-:Y:S05]  /*92c0*/  @P0 BRA `(.L_x_562) ;  /* 0x0000000000140947 */ /* 0x000fea0003800000 */
[----:B------:R-:W-:Y:S01]  /*92d0*/  ISETP.NE.AND P1, PT, R16, RZ, PT ;  /* 0x000000ff1000720c */ /* 0x000fe20003f25270 */
[----:B-1----:R-:W-:-:S04]  /*92e0*/  IMAD.MOV.U32 R5, RZ, RZ, 0x3100 ;  /* 0x00003100ff057424 */ /* 0x002fc800078e00ff */
[----:B------:R2:W-:Y:S08]  /*92f0*/  SYNCS.ARRIVE.TRANS64 RZ, [R0+URZ+0x26810], R5 ;  /* 0x0268100500ff79a7 */ /* 0x0005f0000800003f */
[----:B------:R-:W-:Y:S05]  /*9300*/  @!P1 BRA `(.L_x_562) ;  /* 0x0000000000049947 */ /* 0x000fea0003800000 */
[----:B------:R-:W-:Y:S01]  /*9310*/  BPT.TRAP 0x1 ;  /* 0x000000040000795c */ /* 0x000fe20000300000 */
.L_x_562:
        /* <DEDUP_REMOVED lines=18> */
[----:B------:R-:W-:Y:S02]  /*9440*/  UIADD3 UR35, UR40, UR43, URZ ;  /* 0x0000002b28237290 */ /* 0x000fe4000fffe03f */
[----:B------:R-:W-:Y:S02]  /*9450*/  UIADD3 UR24, UR16, 0x13000, URZ ;  /* 0x0001300010187890 */ /* 0x000fe4000fffe03f */
[----:B------:R-:W-:-:S02]  /*9460*/  UIADD3 UR44, UR16, 0x1e000, URZ ;  /* 0x0001e000102c7890 */ /* 0x000fc4000fffe03f */
        /* <DEDUP_REMOVED lines=13> */
[----:B------:R3:W-:Y:S02]  /*9540*/  UBLKCP.S.G [UR44], [UR8], UR39 ;  /* 0x0000002c080073ba */ /* 0x0007e40008000227 */
[----:B---3--:R-:W-:Y:S05]  /*9550*/  @P1 BRA `(.L_x_563) ;  /* 0xfffffff400241947 */ /* 0x008fea000383ffff */
[----:B-12---:R-:W-:-:S07]  /*9560*/  IMAD.U32 R5, RZ, RZ, UR40 ;  /* 0x00000028ff057e24 */ /* 0x006fce000f8e00ff */
.L_x_554:
[----:B------:R-:W-:-:S13]  /*9570*/  ISETP.NE.AND P1, PT, R13, RZ, PT ;  /* 0x000000ff0d00720c */ /* 0x000fda0003f25270 */
[----:B------:R-:W-:Y:S05]  /*9580*/  @!P1 BRA `(.L_x_553) ;  /* 0x0000000400689947 */ /* 0x000fea0003800000 */
[----:B------:R-:W-:-:S04]  /*9590*/  SHF.L.U32 R7, R9, 0x1f, RZ ;  /* 0x0000001f09077819 */ /* 0x000fc800000006ff */
[----:B------:R-:W1:Y:S02]  /*95a0*/  SYNCS.PHASECHK.TRANS64.TRYWAIT P1, [R0+URZ+0x26840], R7 ;  /* 0x02684007000075a7 */ /* 0x000e64000802017f */
[----:B-1----:R-:W-:Y:S05]  /*95b0*/  @!P1 BRA `(.L_x_564) ;  /* 0x0000000c00c09947 */ /* 0x002fea0003800000 */
.L_x_585:
[----:B------:R-:W-:Y:S05]  /*95c0*/  @P0 BRA `(.L_x_565) ;  /* 0x0000000000140947 */ /* 0x000fea0003800000 */
[----:B------:R-:W-:Y:S01]  /*95d0*/  ISETP.NE.AND P1, PT, R16, RZ, PT ;  /* 0x000000ff1000720c */ /* 0x000fe20003f25270 */
[----:B------:R-:W-:-:S04]  /*95e0*/  IMAD.MOV.U32 R5, RZ, RZ, 0x3100 ;  /* 0x00003100ff057424 */ /* 0x000fc800078e00ff */
[----:B------:R2:W-:Y:S08]  /*95f0*/  SYNCS.ARRIVE.TRANS64 RZ, [R0+URZ+0x26830], R5 ;  /* 0x0268300500ff79a7 */ /* 0x0005f0000800003f */
[----:B------:R-:W-:Y:S05]  /*9600*/  @!P1 BRA `(.L_x_565) ;  /* 0x0000000000049947 */ /* 0x000fea0003800000 */
[----:B------:R-:W-:Y:S01]  /*9610*/  BPT.TRAP 0x1 ;  /* 0x000000040000795c */ /* 0x000fe20000300000 */
.L_x_565:
[----:B--2---:R-:W2:Y:S01]  /*9620*/  LDC.64 R4, c[0x0][0x728] ;  /* 0x0001ca00ff047b82 */ /* 0x004ea20000000a00 */
        /* <DEDUP_REMOVED lines=31> */
[----:B------:R-:W-:Y:S01]  /*9820*/  UMOV UR41, UR33 ;  /* 0x0000002100297c82 */ /* 0x000fe20008000000 */
[----:B------:R-:W-:-:S02]  /*9830*/  UMOV UR10, 0x10 ;  /* 0x00000010000a7882 */ /* 0x000fc40000000000 */
[----:B------:R-:W-:-:S13]  /*9840*/  R2UR UR9, R4 ;  /* 0x00000000040972ca */ /* 0x000fda00000e0000 */
[----:B------:R2:W-:Y:S01]  /*9850*/  UTMALDG.4D [UR32], [UR8], desc[UR22] ;  /* 0x00001620080075b4 */ /* 0x0005e20008019000 */
[----:B------:R2:W-:Y:S01]  /*9860*/  UTMALDG.4D [UR24], [UR8], desc[UR22] ;  /* 0x00001618080075b4 */ /* 0x0005e20008019000 */
[----:B------:R2:W-:Y:S01]  /*9870*/  UTMALDG.4D [UR16], [UR8], desc[UR22] ;  /* 0x00001610080075b4 */ /* 0x0005e20008019000 */
[----:B------:R2:W-:Y:S01]  /*9880*/  UBLKCP.S.G [UR40], [UR30], UR10 ;  /* 0x000000281e0073ba */ /* 0x0005e2000800020a */
[----:B------:R-:W3:Y:S02]  /*9890*/  SYNCS.PHASECHK.TRANS64.TRYWAIT P1, [R0+URZ+0x26828], R7 ;  /* 0x02682807000075a7 */ /* 0x000ee4000802017f */
[----:B--23--:R-:W-:Y:S05]  /*98a0*/  @!P1 BRA `(.L_x_566) ;  /* 0x0000000c00189947 */ /* 0x00cfea0003800000 */
.L_x_586:
[----:B------:R-:W-:Y:S05]  /*98b0*/  @P0 BRA `(.L_x_567) ;  /* 0x0000000000140947 */ /* 0x000fea0003800000 */
[----:B------:R-:W-:Y:S01]  /*98c0*/  ISETP.NE.AND P0, PT, R16, RZ, PT ;  /* 0x000000ff1000720c */ /* 0x000fe20003f05270 */
[----:B------:R-:W-:-:S04]  /*98d0*/  IMAD.MOV.U32 R5, RZ, RZ, 0x3100 ;  /* 0x00003100ff057424 */ /* 0x000fc800078e00ff */
[----:B------:R3:W-:Y:S08]  /*98e0*/  SYNCS.ARRIVE.TRANS64 RZ, [R0+URZ+0x26818], R5 ;  /* 0x0268180500ff79a7 */ /* 0x0007f0000800003f */
[----:B------:R-:W-:Y:S05]  /*98f0*/  @!P0 BRA `(.L_x_567) ;  /* 0x0000000000048947 */ /* 0x000fea0003800000 */
[----:B------:R-:W-:Y:S01]  /*9900*/  BPT.TRAP 0x1 ;  /* 0x000000040000795c */ /* 0x000fe20000300000 */
.L_x_567:
        /* <DEDUP_REMOVED lines=17> */
[----:B------:R-:W-:Y:S02]  /*9a20*/  UIADD3 UR35, UR10, UR43, URZ ;  /* 0x0000002b0a237290 */ /* 0x000fe4000fffe03f */
[----:B---3--:R-:W-:Y:S01]  /*9a30*/  IMAD.U32 R5, RZ, RZ, UR10 ;  /* 0x0000000aff057e24 */ /* 0x008fe2000f8e00ff */
        /* <DEDUP_REMOVED lines=13> */
[----:B------:R3:W-:Y:S02]  /*9b10*/  UBLKCP.S.G [UR40], [UR8], UR39 ;  /* 0x00000028080073ba */ /* 0x0007e40008000227 */
[----:B---3--:R-:W-:Y:S01]  /*9b20*/  NOP ;  /* 0x0000000000007918 */ /* 0x008fe20000000000 */
.L_x_553:
[----:B------:R-:W3:Y:S01]  /*9b30*/  S2R R2, SR_TID.X ;  /* 0x0000000000027919 */ /* 0x000ee20000002100 */
[----:B------:R-:W-:Y:S01]  /*9b40*/  IMAD R3, R12, 0x8, R0 ;  /* 0x000000080c037824 */ /* 0x000fe200078e0200 */
[----:B---3--:R-:W-:Y:S02]  /*9b50*/  LOP3.LUT R4, R2, 0x7f, RZ, 0xc0, !PT ;  /* 0x0000007f02047812 */ /* 0x008fe400078ec0ff */
[----:B------:R-:W-:Y:S02]  /*9b60*/  SHF.L.U32 R2, R9, 0x1f, RZ ;  /* 0x0000001f09027819 */ /* 0x000fe400000006ff */
[----:B------:R-:W-:Y:S02]  /*9b70*/  ISETP.NE.AND P1, PT, R4, RZ, PT ;  /* 0x000000ff0400720c */ /* 0x000fe40003f25270 */
[----:B------:R-:W3:Y:S02]  /*9b80*/  SYNCS.PHASECHK.TRANS64.TRYWAIT P0, [R3+URZ+0x26840], R2 ;  /* 0x02684002030075a7 */ /* 0x000ee4000800017f */
[----:B---3--:R-:W-:Y:S09]  /*9b90*/  @!P0 BRA `(.L_x_568) ;  /* 0x0000000800708947 */ /* 0x008ff20003800000 */
.L_x_587:
[----:B------:R-:W-:Y:S05]  /*9ba0*/  @P1 BRA `(.L_x_569) ;  /* 0x0000000000181947 */ /* 0x000fea0003800000 */
[----:B------:R-:W4:Y:S01]  /*9bb0*/  S2R R4, SR_TID.X ;  /* 0x0000000000047919 */ /* 0x000f220000002100 */
[----:B---3--:R-:W-:-:S04]  /*9bc0*/  IMAD.MOV.U32 R2, RZ, RZ, 0x3100 ;  /* 0x00003100ff027424 */ /* 0x008fc800078e00ff */
[----:B------:R3:W-:Y:S01]  /*9bd0*/  SYNCS.ARRIVE.TRANS64 RZ, [R3+URZ+0x26830], R2 ;  /* 0x0268300203ff79a7 */ /* 0x0007e2000800003f */
[----:B----4-:R-:W-:-:S13]  /*9be0*/  LOP3.LUT P0, RZ, R4, 0x1f, RZ, 0xc0, !PT ;  /* 0x0000001f04ff7812 */ /* 0x010fda000780c0ff */
[----:B---3--:R-:W-:Y:S05]  /*9bf0*/  @!P0 BRA `(.L_x_569) ;  /* 0x0000000000048947 */ /* 0x008fea0003800000 */
[----:B------:R-:W-:Y:S01]  /*9c00*/  BPT.TRAP 0x1 ;  /* 0x000000040000795c */ /* 0x000fe20000300000 */
.L_x_569:
[----:B------:R-:W-:Y:S01]  /*9c10*/  R2UR UR35, R5 ;  /* 0x00000000052372ca */ /* 0x000fe200000e0000 */
[C-C-:B---3--:R-:W-:Y:S01]  /*9c20*/  IMAD R2, R12.reuse, 0x3000, R0.reuse ;  /* 0x000030000c027824 */ /* 0x148fe200078e0200 */
[----:B------:R-:W-:Y:S01]  /*9c30*/  R2UR UR33, R3 ;  /* 0x00000000032172ca */ /* 0x000fe200000e0000 */
[----:B-12---:R-:W-:Y:S01]  /*9c40*/  IMAD R0, R12, 0x100, R0 ;  /* 0x000001000c007824 */ /* 0x006fe200078e0200 */
        /* <DEDUP_REMOVED lines=11> */
[----:B------:R-:W-:-:S02]  /*9d00*/  UIADD3 UR35, UR35, UR43, URZ ;  /* 0x0000002b23237290 */ /* 0x000fc4000fffe03f */
[----:B------:R-:W-:Y:S02]  /*9d10*/  UIADD3 UR33, UR33, 0x26830, URZ ;  /* 0x0002683021217890 */ /* 0x000fe4000fffe03f */
        /* <DEDUP_REMOVED lines=13> */
[----:B------:R-:W-:Y:S01]  /*9df0*/  UMOV UR25, UR33 ;  /* 0x0000002100197c82 */ /* 0x000fe20008000000 */
[----:B------:R-:W-:Y:S01]  /*9e00*/  UMOV UR27, UR35 ;  /* 0x00000023001b7c82 */ /* 0x000fe20008000000 */
[----:B------:R-:W-:Y:S01]  /*9e10*/  R2UR UR23, R11 ;  /* 0x000000000b1772ca */ /* 0x000fe200000e0000 */
[----:B------:R-:W-:Y:S01]  /*9e20*/  UMOV UR19, UR35 ;  /* 0x0000002300137c82 */ /* 0x000fe20008000000 */
[----:B------:R-:W-:Y:S01]  /*9e30*/  UMOV UR41, UR33 ;  /* 0x0000002100297c82 */ /* 0x000fe20008000000 */
[----:B------:R-:W-:Y:S01]  /*9e40*/  UMOV UR10, 0x10 ;  /* 0x00000010000a7882 */ /* 0x000fe20000000000 */
[----:B------:R-:W-:Y:S01]  /*9e50*/  ISETP.NE.AND P0, PT, R0, 0x2, PT ;  /* 0x000000020000780c */ /* 0x000fe20003f05270 */
[----:B------:R-:W-:-:S03]  /*9e60*/  ULEA.HI.X UR9, UR17, UR9, UR18, 0x2, UP0 ;  /* 0x0000000911097291 */ /* 0x000fc600080f1412 */
[----:B------:R-:W-:Y:S01]  /*9e70*/  UMOV UR18, 0x40 ;  /* 0x0000004000127882 */ /* 0x000fe20000000000 */
[----:B------:R-:W-:Y:S01]  /*9e80*/  UMOV UR17, UR33 ;  /* 0x0000002100117c82 */ /* 0x000fe20008000000 */
[----:B------:R-:W-:Y:S02]  /*9e90*/  SEL R2, RZ, 0x1, P0 ;  /* 0x00000001ff027807 */ /* 0x000fe40000000000 */
[----:B------:R-:W-:Y:S01]  /*9ea0*/  SEL R0, R0, RZ, P0 ;  /* 0x000000ff00007207 */ /* 0x000fe20000000000 */
[----:B------:R1:W-:Y:S01]  /*9eb0*/  UTMALDG.4D [UR32], [UR22], desc[UR30] ;  /* 0x00001e20160075b4 */ /* 0x0003e20008019000 */
[----:B------:R-:W-:Y:S01]  /*9ec0*/  LOP3.LUT R9, R9, R2, RZ, 0x3c, !PT ;  /* 0x0000000209097212 */ /* 0x000fe200078e3cff */
[----:B------:R1:W-:Y:S01]  /*9ed0*/  UTMALDG.4D [UR24], [UR22], desc[UR30] ;  /* 0x00001e18160075b4 */ /* 0x0003e20008019000 */
[----:B------:R1:W-:Y:S01]  /*9ee0*/  UTMALDG.4D [UR16], [UR22], desc[UR30] ;  /* 0x00001e10160075b4 */ /* 0x0003e20008019000 */
[----:B------:R1:W-:Y:S02]  /*9ef0*/  UBLKCP.S.G [UR40], [UR8], UR10 ;  /* 0x00000028080073ba */ /* 0x0003e4000800020a */
[----:B-1----:R-:W-:-:S02]  /*9f00*/  NOP ;  /* 0x0000000000007918 */ /* 0x002fc40000000000 */
.L_x_550:
[----:B------:R-:W-:Y:S05]  /*9f10*/  BSYNC B0 ;  /* 0x0000000000007941 */ /* 0x000fea0003800000 */
.L_x_548:
[----:B------:R-:W-:-:S03]  /*9f20*/  UMOV UR8, 0xffffffff ;  /* 0xffffffff00087882 */ /* 0x000fc60000000000 */
[----:B------:R-:W-:Y:S05]  /*9f30*/  BRA.DIV UR8, `(.L_x_570) ;  /* 0x00000006089c7947 */ /* 0x000fea000b800000 */
[----:B------:R-:W-:-:S13]  /*9f40*/  ELECT P0, URZ, PT ;  /* 0x00000000003f782f */ /* 0x000fda0003800000 */
.L_x_590:
[----:B------:R-:W-:Y:S05]  /*9f50*/  @!P0 BRA `(.L_x_480) ;  /* 0x0000000000848947 */ /* 0x000fea0003800000 */
[----:B------:R-:W-:-:S06]  /*9f60*/  ULOP3.LUT UR8, UR38, 0x2, URZ, 0xfc, !UPT ;  /* 0x0000000226087892 */ /* 0x000fcc000f8efc3f */
[----:B------:R-:W-:-:S05]  /*9f70*/  IMAD.U32 R2, RZ, RZ, UR8 ;  /* 0x00000008ff027e24 */ /* 0x000fca000f8e00ff */
[----:B------:R-:W-:-:S13]  /*9f80*/  ISETP.NE.AND P2, PT, R2, 0x3, PT ;  /* 0x000000030200780c */ /* 0x000fda0003f45270 */
[----:B------:R-:W-:Y:S05]  /*9f90*/  @!P2 BRA `(.L_x_571) ;  /* 0x000000000004a947 */ /* 0x000fea0003800000 */
[----:B--2---:R-:W-:Y:S01]  /*9fa0*/  BPT.TRAP 0x1 ;  /* 0x000000040000795c */ /* 0x004fe20000300000 */
.L_x_571:
        /* <DEDUP_REMOVED lines=15> */
.L_x_591:
[----:B------:R-:W3:Y:S02]  /*a0a0*/  SYNCS.PHASECHK.TRANS64.TRYWAIT P0, [R3+URZ], R2 ;  /* 0x00000002030075a7 */ /* 0x000ee4000800017f */
[----:B---3--:R-:W-:Y:S05]  /*a0b0*/  @!P0 BRA `(.L_x_573) ;  /* 0x0000000400748947 */ /* 0x008fea0003800000 */
.L_x_592:
[----:B------:R-:W-:Y:S05]  /*a0c0*/  @!P2 BRA `(.L_x_574) ;  /* 0x000000000004a947 */ /* 0x000fea0003800000 */
[----:B--2---:R-:W-:Y:S01]  /*a0d0*/  BPT.TRAP 0x1 ;  /* 0x000000040000795c */ /* 0x004fe20000300000 */
.L_x_574:
[----:B---3--:R-:W-:-:S04]  /*a0e0*/  VIADD R3, R7, 0x26840 ;  /* 0x0002684007037836 */ /* 0x008fc80000000000 */
[----:B------:R-:W-:-:S04]  /*a0f0*/  IMAD R0, R0, 0x8, R3 ;  /* 0x0000000800007824 */ /* 0x000fc800078e0203 */
[----:B------:R-:W3:Y:S02]  /*a100*/  SYNCS.PHASECHK.TRANS64.TRYWAIT P0, [R0+URZ], R5 ;  /* 0x00000005000075a7 */ /* 0x000ee4000800017f */
[----:B---3--:R-:W-:Y:S05]  /*a110*/  @!P0 BRA `(.L_x_575) ;  /* 0x0000000400708947 */ /* 0x008fea0003800000 */
.L_x_593:
[----:B------:R-:W-:-:S07]  /*a120*/  IMAD R3, R4, 0x8, R3 ;  /* 0x0000000804037824 */ /* 0x000fce00078e0203 */
.L_x_576:
[----:B----4-:R4:W1:Y:S02]  /*a130*/  SYNCS.PHASECHK.TRANS64.TRYWAIT P0, [R3+URZ], R2 ;  /* 0x00000002030075a7 */ /* 0x010864000800017f */
[----:B-1----:R-:W-:Y:S05]  /*a140*/  @!P0 NANOSLEEP.SYNCS 0x989680 ;  /* 0x009896800000895d */ /* 0x002fea0003900000 */
[----:B------:R-:W1:Y:S02]  /*a150*/  @!P0 SYNCS.PHASECHK.TRANS64 P0, [R3+URZ], R2 ;  /* 0x00000002030085a7 */ /* 0x000e64000800007f */
[----:B-1----:R-:W-:Y:S05]  /*a160*/  @!P0 BRA `(.L_x_576) ;  /* 0xfffffffc00f08947 */ /* 0x002fea000383ffff */
.L_x_480:
[----:B--2---:R-:W-:Y:S05]  /*a170*/  BSYNC B6 ;  /* 0x0000000000067941 */ /* 0x004fea0003800000 */
.L_x_474:
[----:B------:R-:W-:Y:S05]  /*a180*/  EXIT ;  /* 0x000000000000794d */ /* 0x000fea0003800000 */
.L_x_490:
[----:B------:R-:W-:Y:S02]  /*a190*/  IMAD.MOV.U32 R13, RZ, RZ, R16 ;  /* 0x000000ffff0d7224 */ /* 0x000fe400078e0010 */
[----:B------:R-:W-:Y:S02]  /*a1a0*/  IMAD.MOV.U32 R12, RZ, RZ, RZ ;  /* 0x000000ffff0c7224 */ /* 0x000fe400078e00ff */
[----:B------:R-:W-:Y:S02]  /*a1b0*/  IMAD.MOV.U32 R11, RZ, RZ, 0x1f ;  /* 0x0000001fff0b7424 */ /* 0x000fe400078e00ff */
[----:B------:R-:W-:-:S07]  /*a1c0*/  IMAD.MOV.U32 R15, RZ, RZ, -0x1 ;  /* 0xffffffffff0f7424 */ /* 0x000fce00078e00ff */
[----:B-1---5:R-:W-:Y:S05]  /*a1d0*/  WARPSYNC.COLLECTIVE R15, `(.L_x_577) ;  /* 0x000000000f087348 */ /* 0x022fea0003c00000 */
[----:B------:R2:W3:Y:S02]  /*a1e0*/  SHFL.IDX P6, R14, R13, R12, R11 ;  /* 0x0000000c0d0e7389 */ /* 0x0004e400000c000b */
[----:B-123-5:R-:W-:Y:S01]  /*a1f0*/  ENDCOLLECTIVE ;  /* 0x000000000000791b */ /* 0x02efe20003800000 */
.L_x_577:
[----:B------:R-:W-:Y:S05]  /*a200*/  BRA `(.L_x_578) ;  /* 0xffffff7000587947 */ /* 0x000fea000383ffff */
.L_x_492:
[----:B-1----:R1:W3:Y:S02]  /*a210*/  SYNCS.PHASECHK.TRANS64.TRYWAIT P0, [R18+URZ+0x26800], R5 ;  /* 0x02680005120075a7 */ /* 0x0022e4000800017f */
[----:B---3--:R-:W-:Y:S05]  /*a220*/  @!P0 NANOSLEEP.SYNCS 0x989680 ;  /* 0x009896800000895d */ /* 0x008fea0003900000 */
[----:B------:R-:W3:Y:S02]  /*a230*/  @!P0 SYNCS.PHASECHK.TRANS64 P0, [R18+URZ+0x26800], R5 ;  /* 0x02680005120085a7 */ /* 0x000ee4000800007f */
[----:B---3--:R-:W-:Y:S05]  /*a240*/  @!P0 BRA `(.L_x_492) ;  /* 0xfffffffc00f08947 */ /* 0x008fea000383ffff */
[----:B------:R-:W-:Y:S05]  /*a250*/  BRA `(.L_x_491) ;  /* 0xffffff70007c7947 */ /* 0x000fea000383ffff */
.L_x_497:
[----:B--2---:R-:W-:-:S04]  /*a260*/  IMAD.U32 R5, RZ, RZ, UR10 ;  /* 0x0000000aff057e24 */ /* 0x004fc8000f8e00ff */
[----:B------:R2:W3:Y:S03]  /*a270*/  SYNCS.PHASECHK.TRANS64.TRYWAIT P1, [R5+URZ+0x26810], R16 ;  /* 0x02681010050075a7 */ /* 0x0004e6000802017f */
[----:B---3--:R-:W-:Y:S05]  /*a280*/  @!P1 NANOSLEEP.SYNCS 0x989680 ;  /* 0x009896800000995d */ /* 0x008fea0003900000 */
[----:B------:R-:W3:Y:S02]  /*a290*/  @!P1 SYNCS.PHASECHK.TRANS64 P1, [R5+URZ+0x26810], R16 ;  /* 0x02681010050095a7 */ /* 0x000ee4000802007f */
[----:B---3--:R-:W-:Y:S05]  /*a2a0*/  @!P1 BRA `(.L_x_497) ;  /* 0xfffffffc00ec9947 */ /* 0x008fea000383ffff */
[----:B------:R-:W-:Y:S05]  /*a2b0*/  BRA `(.L_x_496) ;  /* 0xffffff7800e07947 */ /* 0x000fea000383ffff */
.L_x_501:
[----:B------:R-:W-:-:S04]  /*a2c0*/  IMAD.U32 R121, RZ, RZ, UR10 ;  /* 0x0000000aff797e24 */ /* 0x000fc8000f8e00ff */
[----:B------:R1:W1:Y:S03]  /*a2d0*/  SYNCS.PHASECHK.TRANS64.TRYWAIT P1, [R121+URZ+0x26830], R16 ;  /* 0x02683010790075a7 */ /* 0x000266000802017f */
[----:B-1----:R-:W-:Y:S05]  /*a2e0*/  @!P1 NANOSLEEP.SYNCS 0x989680 ;  /* 0x009896800000995d */ /* 0x002fea0003900000 */
[----:B------:R-:W1:Y:S02]  /*a2f0*/  @!P1 SYNCS.PHASECHK.TRANS64 P1, [R121+URZ+0x26830], R16 ;  /* 0x02683010790095a7 */ /* 0x000e64000802007f */
[----:B-1----:R-:W-:Y:S05]  /*a300*/  @!P1 BRA `(.L_x_501) ;  /* 0xfffffffc00ec9947 */ /* 0x002fea000383ffff */
[----:B------:R-:W-:Y:S05]  /*a310*/  BRA `(.L_x_500) ;  /* 0xffffff7c00ec7947 */ /* 0x000fea000383ffff */
.L_x_551:
[----:B-1----:R1:W2:Y:S02]  /*a320*/  SYNCS.PHASECHK.TRANS64.TRYWAIT P0, [R0+URZ+0x26820], R3 ;  /* 0x02682003000075a7 */ /* 0x0022a4000800017f */
[----:B--2---:R-:W-:Y:S05]  /*a330*/  @!P0 NANOSLEEP.SYNCS 0x989680 ;  /* 0x009896800000895d */ /* 0x004fea0003900000 */
[----:B------:R-:W2:Y:S02]  /*a340*/  @!P0 SYNCS.PHASECHK.TRANS64 P0, [R0+URZ+0x26820], R3 ;  /* 0x02682003000085a7 */ /* 0x000ea4000800007f */
[----:B--2---:R-:W-:Y:S05]  /*a350*/  @!P0 BRA `(.L_x_551) ;  /* 0xfffffffc00f08947 */ /* 0x004fea000383ffff */
[----:B------:R-:W-:Y:S05]  /*a360*/  BRA `(.L_x_579) ;  /* 0xffffffdc00787947 */ /* 0x000fea000383ffff */
.L_x_555:
[----:B-1----:R1:W2:Y:S02]  /*a370*/  SYNCS.PHASECHK.TRANS64.TRYWAIT P1, [R0+URZ+0x26840], R21 ;  /* 0x02684015000075a7 */ /* 0x0022a4000802017f */
[----:B--2---:R-:W-:Y:S05]  /*a380*/  @!P1 NANOSLEEP.SYNCS 0x989680 ;  /* 0x009896800000995d */ /* 0x004fea0003900000 */
[----:B------:R-:W2:Y:S02]  /*a390*/  @!P1 SYNCS.PHASECHK.TRANS64 P1, [R0+URZ+0x26840], R21 ;  /* 0x02684015000095a7 */ /* 0x000ea4000802007f */
[----:B--2---:R-:W-:Y:S05]  /*a3a0*/  @!P1 BRA `(.L_x_555) ;  /* 0xfffffffc00f09947 */ /* 0x004fea000383ffff */
[----:B------:R-:W-:Y:S05]  /*a3b0*/  BRA `(.L_x_580) ;  /* 0xffffffe400987947 */ /* 0x000fea000383ffff */
.L_x_557:
[----:B--2---:R2:W3:Y:S02]  /*a3c0*/  SYNCS.PHASECHK.TRANS64.TRYWAIT P1, [R0+URZ+0x26828], R21 ;  /* 0x02682815000075a7 */ /* 0x0044e4000802017f */
[----:B---3--:R-:W-:Y:S05]  /*a3d0*/  @!P1 NANOSLEEP.SYNCS 0x989680 ;  /* 0x009896800000995d */ /* 0x008fea0003900000 */
[----:B------:R-:W3:Y:S02]  /*a3e0*/  @!P1 SYNCS.PHASECHK.TRANS64 P1, [R0+URZ+0x26828], R21 ;  /* 0x02682815000095a7 */ /* 0x000ee4000802007f */
[----:B---3--:R-:W-:Y:S05]  /*a3f0*/  @!P1 BRA `(.L_x_557) ;  /* 0xfffffffc00f09947 */ /* 0x008fea000383ffff */
[----:B------:R-:W-:Y:S05]  /*a400*/  BRA `(.L_x_581) ;  /* 0xffffffe800487947 */ /* 0x000fea000383ffff */
.L_x_559:
[----:B---3--:R3:W4:Y:S02]  /*a410*/  SYNCS.PHASECHK.TRANS64.TRYWAIT P1, [R0+URZ+0x26848], R21 ;  /* 0x02684815000075a7 */ /* 0x008724000802017f */
[----:B----4-:R-:W-:Y:S05]  /*a420*/  @!P1 NANOSLEEP.SYNCS 0x989680 ;  /* 0x009896800000995d */ /* 0x010fea0003900000 */
[----:B------:R-:W4:Y:S02]  /*a430*/  @!P1 SYNCS.PHASECHK.TRANS64 P1, [R0+URZ+0x26848], R21 ;  /* 0x02684815000095a7 */ /* 0x000f24000802007f */
[----:B----4-:R-:W-:Y:S05]  /*a440*/  @!P1 BRA `(.L_x_559) ;  /* 0xfffffffc00f09947 */ /* 0x010fea000383ffff */
[----:B------:R-:W-:Y:S05]  /*a450*/  BRA `(.L_x_582) ;  /* 0xffffffe800dc7947 */ /* 0x000fea000383ffff */
.L_x_561:
[----:B------:R-:W-:-:S07]  /*a460*/  SHF.L.U32 R5, R9, 0x1f, RZ ;  /* 0x0000001f09057819 */ /* 0x000fce00000006ff */
.L_x_583:
[----:B-1----:R1:W2:Y:S02]  /*a470*/  SYNCS.PHASECHK.TRANS64.TRYWAIT P1, [R0+URZ+0x26820], R5 ;  /* 0x02682005000075a7 */ /* 0x0022a4000802017f */
[----:B--2---:R-:W-:Y:S05]  /*a480*/  @!P1 NANOSLEEP.SYNCS 0x989680 ;  /* 0x009896800000995d */ /* 0x004fea0003900000 */
[----:B------:R-:W2:Y:S02]  /*a490*/  @!P1 SYNCS.PHASECHK.TRANS64 P1, [R0+URZ+0x26820], R5 ;  /* 0x02682005000095a7 */ /* 0x000ea4000802007f */
[----:B--2---:R-:W-:Y:S05]  /*a4a0*/  @!P1 BRA `(.L_x_583) ;  /* 0xfffffffc00f09947 */ /* 0x004fea000383ffff */
[----:B------:R-:W-:Y:S05]  /*a4b0*/  BRA `(.L_x_584) ;  /* 0xffffffec00807947 */ /* 0x000fea000383ffff */
.L_x_564:
[----:B-1----:R1:W2:Y:S02]  /*a4c0*/  SYNCS.PHASECHK.TRANS64.TRYWAIT P1, [R0+URZ+0x26840], R7 ;  /* 0x02684007000075a7 */ /* 0x0022a4000802017f */
[----:B--2---:R-:W-:Y:S05]  /*a4d0*/  @!P1 NANOSLEEP.SYNCS 0x989680 ;  /* 0x009896800000995d */ /* 0x004fea0003900000 */
[----:B------:R-:W2:Y:S02]  /*a4e0*/  @!P1 SYNCS.PHASECHK.TRANS64 P1, [R0+URZ+0x26840], R7 ;  /* 0x02684007000095a7 */ /* 0x000ea4000802007f */
[----:B--2---:R-:W-:Y:S05]  /*a4f0*/  @!P1 BRA `(.L_x_564) ;  /* 0xfffffffc00f09947 */ /* 0x004fea000383ffff */
[----:B------:R-:W-:Y:S05]  /*a500*/  BRA `(.L_x_585) ;  /* 0xfffffff0002c7947 */ /* 0x000fea000383ffff */
.L_x_566:
[----:B--2---:R2:W3:Y:S02]  /*a510*/  SYNCS.PHASECHK.TRANS64.TRYWAIT P1, [R0+URZ+0x26828], R7 ;  /* 0x02682807000075a7 */ /* 0x0044e4000802017f */
[----:B---3--:R-:W-:Y:S05]  /*a520*/  @!P1 NANOSLEEP.SYNCS 0x989680 ;  /* 0x009896800000995d */ /* 0x008fea0003900000 */
[----:B------:R-:W3:Y:S02]  /*a530*/  @!P1 SYNCS.PHASECHK.TRANS64 P1, [R0+URZ+0x26828], R7 ;  /* 0x02682807000095a7 */ /* 0x000ee4000802007f */
[----:B---3--:R-:W-:Y:S05]  /*a540*/  @!P1 BRA `(.L_x_566) ;  /* 0xfffffffc00f09947 */ /* 0x008fea000383ffff */
[----:B------:R-:W-:Y:S05]  /*a550*/  BRA `(.L_x_586) ;  /* 0xfffffff000d47947 */ /* 0x000fea000383ffff */
.L_x_568:
[----:B---3--:R3:W4:Y:S02]  /*a560*/  SYNCS.PHASECHK.TRANS64.TRYWAIT P0, [R3+URZ+0x26840], R2 ;  /* 0x02684002030075a7 */ /* 0x008724000800017f */
[----:B----4-:R-:W-:Y:S05]  /*a570*/  @!P0 NANOSLEEP.SYNCS 0x989680 ;  /* 0x009896800000895d */ /* 0x010fea0003900000 */
[----:B------:R-:W4:Y:S02]  /*a580*/  @!P0 SYNCS.PHASECHK.TRANS64 P0, [R3+URZ+0x26840], R2 ;  /* 0x02684002030085a7 */ /* 0x000f24000800007f */
[----:B----4-:R-:W-:Y:S05]  /*a590*/  @!P0 BRA `(.L_x_568) ;  /* 0xfffffffc00f08947 */ /* 0x010fea000383ffff */
[----:B------:R-:W-:Y:S05]  /*a5a0*/  BRA `(.L_x_587) ;  /* 0xfffffff4007c7947 */ /* 0x000fea000383ffff */
.L_x_570:
[----:B------:R-:W-:Y:S01]  /*a5b0*/  BSSY B0, `(.L_x_588) ;  /* 0x0000006000007945 */ /* 0x000fe20003800000 */
[----:B------:R-:W-:-:S07]  /*a5c0*/  IMAD.MOV.U32 R15, RZ, RZ, -0x1 ;  /* 0xffffffffff0f7424 */ /* 0x000fce00078e00ff */
[----:B--2---:R-:W-:Y:S05]  /*a5d0*/  WARPSYNC.COLLECTIVE R15, `(.L_x_589) ;  /* 0x000000000f0c7348 */ /* 0x004fea0003c00000 */
[----:B------:R-:W-:Y:S02]  /*a5e0*/  ELECT P6, UR62, PT ;  /* 0x00000000003e782f */ /* 0x000fe400038c0000 */
[----:B------:R-:W-:Y:S01]  /*a5f0*/  MOV R14, UR62 ;  /* 0x0000003e000e7c02 */ /* 0x000fe20008000f00 */
[----:B--2---:R-:W-:Y:S10]  /*a600*/  ENDCOLLECTIVE ;  /* 0x000000000000791b */ /* 0x004ff40003800000 */
.L_x_589:
[----:B------:R-:W-:Y:S05]  /*a610*/  BSYNC B0 ;  /* 0x0000000000007941 */ /* 0x000fea0003800000 */
.L_x_588:
[----:B------:R-:W-:Y:S01]  /*a620*/  PLOP3.LUT P0, PT, P6, PT, PT, 0x80, 0x0 ;  /* 0x000000000000781c */ /* 0x000fe2000370f070 */
[----:B------:R-:W-:-:S12]  /*a630*/  BRA `(.L_x_590) ;  /* 0xfffffff800447947 */ /* 0x000fd8000383ffff */
.L_x_572:
[----:B-1----:R1:W3:Y:S02]  /*a640*/  SYNCS.PHASECHK.TRANS64.TRYWAIT P0, [R6+URZ], R5 ;  /* 0x00000005060075a7 */ /* 0x0022e4000800017f */
[----:B---3--:R-:W-:Y:S05]  /*a650*/  @!P0 NANOSLEEP.SYNCS 0x989680 ;  /* 0x009896800000895d */ /* 0x008fea0003900000 */
[----:B------:R-:W3:Y:S02]  /*a660*/  @!P0 SYNCS.PHASECHK.TRANS64 P0, [R6+URZ], R5 ;  /* 0x00000005060085a7 */ /* 0x000ee4000800007f */
[----:B---3--:R-:W-:Y:S05]  /*a670*/  @!P0 BRA `(.L_x_572) ;  /* 0xfffffffc00f08947 */ /* 0x008fea000383ffff */
[----:B------:R-:W-:Y:S05]  /*a680*/  BRA `(.L_x_591) ;  /* 0xfffffff800847947 */ /* 0x000fea000383ffff */
.L_x_573:
[----:B---3--:R3:W4:Y:S02]  /*a690*/  SYNCS.PHASECHK.TRANS64.TRYWAIT P0, [R3+URZ], R2 ;  /* 0x00000002030075a7 */ /* 0x008724000800017f */
[----:B----4-:R-:W-:Y:S05]  /*a6a0*/  @!P0 NANOSLEEP.SYNCS 0x989680 ;  /* 0x009896800000895d */ /* 0x010fea0003900000 */
[----:B------:R-:W4:Y:S02]  /*a6b0*/  @!P0 SYNCS.PHASECHK.TRANS64 P0, [R3+URZ], R2 ;  /* 0x00000002030085a7 */ /* 0x000f24000800007f */
[----:B----4-:R-:W-:Y:S05]  /*a6c0*/  @!P0 BRA `(.L_x_573) ;  /* 0xfffffffc00f08947 */ /* 0x010fea000383ffff */
[----:B------:R-:W-:Y:S05]  /*a6d0*/  BRA `(.L_x_592) ;  /* 0xfffffff800787947 */ /* 0x000fea000383ffff */
.L_x_575:
[----:B---3--:R3:W4:Y:S02]  /*a6e0*/  SYNCS.PHASECHK.TRANS64.TRYWAIT P0, [R0+URZ], R5 ;  /* 0x00000005000075a7 */ /* 0x008724000800017f */
[----:B----4-:R-:W-:Y:S05]  /*a6f0*/  @!P0 NANOSLEEP.SYNCS 0x989680 ;  /* 0x009896800000895d */ /* 0x010fea0003900000 */
[----:B------:R-:W4:Y:S02]  /*a700*/  @!P0 SYNCS.PHASECHK.TRANS64 P0, [R0+URZ], R5 ;  /* 0x00000005000085a7 */ /* 0x000f24000800007f */
[----:B----4-:R-:W-:Y:S05]  /*a710*/  @!P0 BRA `(.L_x_575) ;  /* 0xfffffffc00f08947 */ /* 0x010fea000383ffff */
[----:B------:R-:W-:Y:S05]  /*a720*/  BRA `(.L_x_593) ;  /* 0xfffffff8007c7947 */ /* 0x000fea000383ffff */
.L_x_594:
        /* <DEDUP_REMOVED lines=13> */
.L_x_3299:


//--------------------- .text._ZN7cutlass13device_kernelIN5flash11enable_sm90INS1_16FlashAttnBwdSm90INS1_25CollectiveMainloopBwdSm90ILi2ELi2ELi2EN4cute5tupleIJNS5_1CILi1EEES8_S8_EEENS6_IJNS7_ILi64EEENS7_ILi128EEENS7_ILi96EEEEEENS_6half_tEfNS_4arch4Sm90ELb0ELb0ELb1ELb1ELb1ELb1ELb0ELb0ELi2ELi1ELi2ELi1ELb1EEENS1_21CollectiveEpilogueBwdISD_SE_SG_Li256ELb1ELb0ELi1EEENS1_19SingleTileSchedulerILb1ELb0ELb0ELi128EEEEEEEEEvNT_6ParamsE --------------------------
	.section	.text._ZN7cutlass13device_kernelIN5flash11enable_sm90INS1_16FlashAttnBwdSm90INS1_25CollectiveMainloopBwdSm90ILi2ELi2ELi2EN4cute5tupleIJNS5_1CILi1EEES8_S8_EEENS6_IJNS7_ILi64EEENS7_ILi128EEENS7_ILi96EEEEEENS_6half_tEfNS_4arch4Sm90ELb0ELb0ELb1ELb1ELb1ELb1ELb0ELb0ELi2ELi1ELi2ELi1ELb1EEENS1_21CollectiveEpilogueBwdISD_SE_SG_Li256ELb1ELb0ELi1EEENS1_19SingleTileSchedulerILb1ELb0ELb0ELi128EEEEEEEEEvNT_6ParamsE,"ax",@progbits
	.align	128
.text._ZN7cutlass13device_kernelIN5flash11enable_sm90INS1_16FlashAttnBwdSm90INS1_25CollectiveMainloopBwdSm90ILi2ELi2ELi2EN4cute5tupleIJNS5_1CILi1EEES8_S8_EEENS6_IJNS7_ILi64EEENS7_ILi128EEENS7_ILi96EEEEEENS_6half_tEfNS_4arch4Sm90ELb0ELb0ELb1ELb1ELb1ELb1ELb0ELb0ELi2ELi1ELi2ELi1ELb1EEENS1_21CollectiveEpilogueBwdISD_SE_SG_Li256ELb1ELb0ELi1EEENS1_19SingleTileSchedulerILb1ELb0ELb0ELi128EEEEEEEEEvNT_6ParamsE:
        .type           _ZN7cutlass13device_kernelIN5flash11enable_sm90INS1_16FlashAttnBwdSm90INS1_25CollectiveMainloopBwdSm90ILi2ELi2ELi2EN4cute5tupleIJNS5_1CILi1EEES8_S8_EEENS6_IJNS7_ILi64EEENS7_ILi128EEENS7_ILi96EEEEEENS_6half_tEfNS_4arch4Sm90ELb0ELb0ELb1ELb1ELb1ELb1ELb0ELb0ELi2ELi1ELi2ELi1ELb1EEENS1_21CollectiveEpilogueBwdISD_SE_SG_Li256ELb1ELb0ELi1EEENS1_19SingleTileSchedulerILb1ELb0ELb0ELi128EEEEEEEEEvNT_6ParamsE,@function
        .size           _ZN7cutlass13device_kernelIN5flash11enable_sm90INS1_16FlashAttnBwdSm90INS1_25CollectiveMainloopBwdSm90ILi2ELi2ELi2EN4cute5tupleIJNS5_1CILi1EEES8_S8_EEENS6_IJNS7_ILi64EEENS7_ILi128EEENS7_ILi96EEEEEENS_6half_tEfNS_4arch4Sm90ELb0ELb0ELb1ELb1ELb1ELb1ELb0ELb0ELi2ELi1ELi2ELi1ELb1EEENS1_21CollectiveEpilogueBwdISD_SE_SG_Li256ELb1ELb0ELi1EEENS1_19SingleTileSchedulerILb1ELb0ELb0ELi128EEEEEEEEEvNT_6ParamsE,(.L_x_3300 - _ZN7cutlass13device_kernelIN5flash11enable_sm90INS1_16FlashAttnBwdSm90INS1_25CollectiveMainloopBwdSm90ILi2ELi2ELi2EN4cute5tupleIJNS5_1CILi1EEES8_S8_EEENS6_IJNS7_ILi64EEENS7_ILi128EEENS7_ILi96EEEEEENS_6half_tEfNS_4arch4Sm90ELb0ELb0ELb1ELb1ELb1ELb1ELb0ELb0ELi2ELi1ELi2ELi1ELb1EEENS1_21CollectiveEpilogueBwdISD_SE_SG_Li256ELb1ELb0ELi1EEENS1_19SingleTileSchedulerILb1ELb0ELb0ELi128EEEEEEEEEvNT_6ParamsE)
        .other          _ZN7cutlass13device_kernelIN5flash11enable_sm90INS1_16FlashAttnBwdSm90INS1_25CollectiveMainloopBwdSm90ILi2ELi2ELi2EN4cute5tupleIJNS5_1CILi1EEES8_S8_EEENS6_IJNS7_ILi64EEENS7_ILi128EEENS7_ILi96EEEEEENS_6half_tEfNS_4arch4Sm90ELb0ELb0ELb1ELb1ELb1ELb1ELb0ELb0ELi2ELi1ELi2ELi1ELb1EEENS1_21CollectiveEpilogueBwdISD_SE_SG_Li256ELb1ELb0ELi1EEENS1_19SingleTileSchedulerILb1ELb0ELb0ELi128EEEEEEEEEvNT_6ParamsE,@"STO_CUDA_ENTRY STV_DEFAULT"
_ZN7cutlass13device_kernelIN5flash11enable_sm90INS1_16FlashAttnBwdSm90INS1_25CollectiveMainloopBwdSm90ILi2ELi2ELi2EN4cute5tupleIJNS5_1CILi1EEES8_S8_EEENS6_IJNS7_ILi64EEENS7_ILi128EEENS7_ILi96EEEEEENS_6half_tEfNS_4arch4Sm90ELb0ELb0ELb1ELb1ELb1ELb1ELb0ELb0ELi2ELi1ELi2ELi1ELb1EEENS1_21CollectiveEpilogueBwdISD_SE_SG_Li256ELb1ELb0ELi1EEENS1_19SingleTileSchedulerILb1ELb0ELb0ELi128EEEEEEEEEvNT_6ParamsE:
        /* <DEDUP_REMOVED lines=23> */
.L_x_596:
[----:B------:R-:W-:Y:S05]  /*0170*/  BSYNC B0 ;  /* 0x0000000000007941 */ /* 0x000fea0003800000 */
.L_x_595:
        /* <DEDUP_REMOVED lines=37> */
.L_x_597:
        /* <DEDUP_REMOVED lines=22> */
.L_x_598:
[----:B------:R-:W-:Y:S01]  /*0530*/  PLOP3.LUT P0, PT, PT, PT, UP0, 0x80, 0x0 ;  /* 0x000000000000781c */ /* 0x000fe20003f0f008 */
[----:B------:R-:W-:Y:S01]  /*0540*/  NOP ;  /* 0x0000000000007918 */ /* 0x000fe20000000000 */
[----:B------:R-:W-:Y:S01]  /*0550*/  ULDC.64 UR46, c[0x0][0x208] ;  /* 0x00008200002e7ab9 */ /* 0x000fe20000000a00 */
[----:B------:R-:W-:Y:S01]  /*0560*/  BSSY B6, `(.L_x_599) ;  /* 0x0000a46000067945 */ /* 0x000fe20003800000 */
[----:B-12-4-:R-:W-:Y:S09]  /*0570*/  BAR.SYNC.DEFER_BLOCKING 0x0 ;  /* 0x0000000000007b1d */ /* 0x016ff20000010000 */
[----:B------:R-:W-:Y:S05]  /*0580*/  @!P0 BRA `(.L_x_600) ;  /* 0x0000006000b88947 */ /* 0x000fea0003800000 */
.L_x_601:
        /* <DEDUP_REMOVED lines=21> */
.L_x_602:
        /* <DEDUP_REMOVED lines=14> */
.L_x_604:
[----:B------:R-:W-:-:S05]  /*07c0*/  ULDC UR4, c[0x0][0x8bc] ;  /* 0x00022f0000047ab9 */ /* 0x000fca0000000800 */
.L_x_603:
        /* <DEDUP_REMOVED lines=21> */
.L_x_606:
        /* <DEDUP_REMOVED lines=14> */
.L_x_607:
        /* <DEDUP_REMOVED lines=10> */
.L_x_608:
        /* <DEDUP_REMOVED lines=11> */
.L_x_609:
        /* <DEDUP_REMOVED lines=72> */
.L_x_612:
        /* <DEDUP_REMOVED lines=15> */
.L_x_611:
        /* <DEDUP_REMOVED lines=22> */
.L_x_614:
        /* <DEDUP_REMOVED lines=15> */
.L_x_613:
[----:B------:R-:W-:Y:S01]  /*1310*/  SHF.R.S32.HI R25, RZ, 0x1f, R22 ;  /* 0x0000001fff197819 */ /* 0x000fe20000011416 */
[----:B------:R-:W-:-:S03]  /*1320*/  UMOV UR4, 0xffffffff ;  /* 0xffffffff00047882 */ /* 0x000fc60000000000 */
[----:B------:R-:W-:-:S04]  /*1330*/  LEA.HI R0, R25, R22, RZ, 0x7 ;  /* 0x0000001619007211 */ /* 0x000fc800078f38ff */
[----:B------:R-:W-:Y:S01]  /*1340*/  SHF.R.S32.HI R16, RZ, 0x7, R0 ;  /* 0x00000007ff107819 */ /* 0x000fe20000011400 */
[----:B------:R-:W-:Y:S06]  /*1350*/  BRA.DIV UR4, `(.L_x_615) ;  /* 0x0000009604a07947 */ /* 0x000fec000b800000 */
[----:B------:R2:W3:Y:S02]  /*1360*/  SHFL.IDX PT, R14, R16, RZ, 0x1f ;  /* 0x00001fff100e7589 */ /* 0x0004e400000e0000 */
.L_x_719:
        /* <DEDUP_REMOVED lines=14> */
.L_x_616:
        /* <DEDUP_REMOVED lines=19> */
.L_x_618:
        /* <DEDUP_REMOVED lines=126> */
.L_x_629:
[----:B------:R-:W-:-:S06]  /*1d60*/  UISETP.NE.AND UP0, UPT, UR20, 0x3, UPT ;  /* 0x000000031400788c */ /* 0x000fcc000bf05270 */
[----:B------:R-:W-:-:S13]  /*1d70*/  PLOP3.LUT P0, PT, PT, PT, UP0, 0x80, 0x0 ;  /* 0x000000000000781c */ /* 0x000fda0003f0f008 */
[----:B-1----:R-:W-:Y:S05]  /*1d80*/  @!P0 BRA `(.L_x_619) ;  /* 0x0000000000048947 */ /* 0x002fea0003800000 */
[----:B------:R-:W-:Y:S01]  /*1d90*/  BPT.TRAP 0x1 ;  /* 0x000000040000795c */ /* 0x000fe20000300000 */
.L_x_619:
[----:B------:R-:W-:Y:S01]  /*1da0*/  R2UR UR10, R18 ;  /* 0x00000000120a72ca */ /* 0x000fe200000e0000 */
[----:B------:R-:W-:-:S05]  /*1db0*/  IMAD.U32 R16, RZ, RZ, UR5 ;  /* 0x00000005ff107e24 */ /* 0x000fca000f8e00ff */
[----:B------:R-:W-:-:S07]  /*1dc0*/  SHF.L.U32 R16, R16, 0x1f, RZ ;  /* 0x0000001f10107819 */ /* 0x000fce00000006ff */
[----:B------:R-:W-:-:S09]  /*1dd0*/  ULEA UR10, UR6, UR10, 0x3 ;  /* 0x0000000a060a7291 */ /* 0x000fd2000f8e183f */
[----:B------:R1:W2:Y:S01]  /*1de0*/  SYNCS.PHASECHK.TRANS64.TRYWAIT P1, [UR10+0x26810], R16 ;  /* 0x02681010ff0075a7 */ /* 0x0002a2000802014a */
[----:B------:R-:W-:Y:S05]  /*1df0*/  @!P0 BRA `(.L_x_620) ;  /* 0x0000000000048947 */ /* 0x000fea0003800000 */
[----:B------:R-:W-:Y:S01]  /*1e00*/  BPT.TRAP 0x1 ;  /* 0x000000040000795c */ /* 0x000fe20000300000 */
.L_x_620:
[----:B--2---:R-:W-:Y:S05]  /*1e10*/  @P1 BRA `(.L_x_621) ;  /* 0x0000000000081947 */ /* 0x004fea0003800000 */
[----:B------:R-:W2:Y:S02]  /*1e20*/  SYNCS.PHASECHK.TRANS64.TRYWAIT P1, [UR10+0x26810], R16 ;  /* 0x02681010ff0075a7 */ /* 0x000ea4000802014a */
[----:B--2---:R-:W-:Y:S05]  /*1e30*/  @!P1 BRA `(.L_x_622) ;  /* 0x0000008c001c9947 */ /* 0x004fea0003800000 */
.L_x_621:
        /* <DEDUP_REMOVED lines=67> */
.L_x_623:
[----:B------:R1:W1:Y:S01]  /*2270*/  SYNCS.PHASECHK.TRANS64.TRYWAIT P1, [UR10+0x26830], R16 ;  /* 0x02683010ff0075a7 */ /* 0x000262000802014a */
[----:B------:R-:W-:Y:S05]  /*2280*/  @!P0 BRA `(.L_x_624) ;  /* 0x0000000000048947 */ /* 0x000fea0003800000 */
[----:B------:R-:W-:Y:S01]  /*2290*/  BPT.TRAP 0x1 ;  /* 0x000000040000795c */ /* 0x000fe20000300000 */
.L_x_624:
[----:B-1----:R-:W-:Y:S05]  /*22a0*/  @P1 BRA `(.L_x_625) ;  /* 0x0000000000081947 */ /* 0x002fea0003800000 */
[----:B------:R-:W1:Y:S02]  /*22b0*/  SYNCS.PHASECHK.TRANS64.TRYWAIT P1, [UR10+0x26830], R16 ;  /* 0x02683010ff0075a7 */ /* 0x000e64000802014a */
[----:B-1----:R-:W-:Y:S05]  /*22c0*/  @!P1 BRA `(.L_x_626) ;  /* 0x0000008800109947 */ /* 0x002fea0003800000 */
.L_x_625:
        /* <DEDUP_REMOVED lines=565> */
.L_x_627:
        /* <DEDUP_REMOVED lines=44> */
.L_x_628:
        /* <DEDUP_REMOVED lines=62> */
.L_x_610:
        /* <DEDUP_REMOVED lines=150> */
.L_x_631:
        /* <DEDUP_REMOVED lines=60> */
.L_x_633:
[----:B------:R-:W-:Y:S05]  /*59e0*/  BSYNC B0 ;  /* 0x0000000000007941 */ /* 0x000fea0003800000 */
.L_x_632:
        /* <DEDUP_REMOVED lines=22> */
.L_x_635:
[----:B------:R-:W-:Y:S05]  /*5b50*/  BSYNC B0 ;  /* 0x0000000000007941 */ /* 0x000fea0003800000 */
.L_x_634:
        /* <DEDUP_REMOVED lines=26> */
.L_x_637:
[----:B------:R-:W-:Y:S05]  /*5d00*/  BSYNC B0 ;  /* 0x0000000000007941 */ /* 0x000fea0003800000 */
.L_x_636:
        /* <DEDUP_REMOVED lines=23> */
.L_x_630:
        /* <DEDUP_REMOVED lines=41> */
.L_x_638:
        /* <DEDUP_REMOVED lines=47> */
.L_x_640:
[----:B------:R-:W-:Y:S05]  /*6400*/  BSYNC B0 ;  /* 0x0000000000007941 */ /* 0x000fea0003800000 */
.L_x_639:
        /* <DEDUP_REMOVED lines=21> */
.L_x_642:
[----:B------:R-:W-:Y:S05]  /*6560*/  BSYNC B0 ;  /* 0x0000000000007941 */ /* 0x000fea0003800000 */
.L_x_641:
        /* <DEDUP_REMOVED lines=25> */
.L_x_644:
[----:B------:R-:W-:Y:S05]  /*6700*/  BSYNC B0 ;  /* 0x0000000000007941 */ /* 0x000fea0003800000 */
.L_x_643:
        /* <DEDUP_REMOVED lines=22> */
.L_x_600:
        /* <DEDUP_REMOVED lines=9> */
[----:B------:R-:W1:Y:S01]  /*6900*/  S2UR UR25, SR_CTAID.X ;  /* 0x00000000001979c3 */ /* 0x000e620000002500 */
[----:B------:R-:W-:-:S04]  /*6910*/  ISETP.NE.U32.AND P0, PT, RZ, UR4, PT ;  /* 0x00000004ff007c0c */ /* 0x000fc8000bf05070 */
[----:B------:R-:W-:-:S03]  /*6920*/  ISETP.NE.AND.EX P0, PT, RZ, UR5, PT, P0 ;  /* 0x00000005ff007c0c */ /* 0x000fc6000bf05300 */
[----:B------:R-:W2:Y:S10]  /*6930*/  S2UR UR12, SR_CTAID.Z ;  /* 0x00000000000c79c3 */ /* 0x000eb40000002700 */
[----:B------:R-:W-:Y:S05]  /*6940*/  @!P0 BRA `(.L_x_646) ;  /* 0x00000000001c8947 */ /* 0x000fea0003800000 */
[----:B------:R-:W-:Y:S02]  /*6950*/  ULDC.64 UR4, c[0x0][0x8d8] ;  /* 0x0002360000047ab9 */ /* 0x000fe40000000a00 */
[----:B--2---:R-:W-:-:S06]  /*6960*/  UIMAD.WIDE UR4, UR12, 0x4, UR4 ;  /* 0x000000040c0478a5 */ /* 0x004fcc000f8e0204 */
[----:B------:R-:W-:Y:S02]  /*6970*/  IMAD.U32 R2, RZ, RZ, UR4 ;  /* 0x00000004ff027e24 */ /* 0x000fe4000f8e00ff */
[----:B------:R-:W-:-:S05]  /*6980*/  IMAD.U32 R3, RZ, RZ, UR5 ;  /* 0x00000005ff037e24 */ /* 0x000fca000f8e00ff */
[----:B------:R-:W2:Y:S02]  /*6990*/  LDG.E R2, desc[UR46][R2.64] ;  /* 0x0000002e02027981 */ /* 0x000ea4000c1e1900 */
[----:B--2---:R-:W-:Y:S01]  /*69a0*/  R2UR UR4, R2 ;  /* 0x00000000020472ca */ /* 0x004fe200000e0000 */
[----:B------:R-:W-:-:S14]  /*69b0*/  BRA `(.L_x_647) ;  /* 0x0000000000387947 */ /* 0x000fdc0003800000 */
.L_x_646:
[----:B------:R-:W-:Y:S02]  /*69c0*/  ULDC.64 UR4, c[0x0][0x8d0] ;  /* 0x0002340000047ab9 */ /* 0x000fe40000000a00 */
[----:B------:R-:W-:-:S04]  /*69d0*/  ISETP.NE.U32.AND P0, PT, RZ, UR4, PT ;  /* 0x00000004ff007c0c */ /* 0x000fc8000bf05070 */
[----:B------:R-:W-:-:S13]  /*69e0*/  ISETP.NE.AND.EX P0, PT, RZ, UR5, PT, P0 ;  /* 0x00000005ff007c0c */ /* 0x000fda000bf05300 */
[----:B------:R-:W-:Y:S05]  /*69f0*/  @!P0 BRA `(.L_x_648) ;  /* 0x0000000000248947 */ /* 0x000fea0003800000 */
[----:B------:R-:W-:Y:S02]  /*6a00*/  ULDC.64 UR4, c[0x0][0x8d0] ;  /* 0x0002340000047ab9 */ /* 0x000fe40000000a00 */
[----:B--2---:R-:W-:-:S06]  /*6a10*/  UIMAD.WIDE UR4, UR12, 0x4, UR4 ;  /* 0x000000040c0478a5 */ /* 0x004fcc000f8e0204 */
[----:B------:R-:W-:Y:S02]  /*6a20*/  IMAD.U32 R2, RZ, RZ, UR4 ;  /* 0x00000004ff027e24 */ /* 0x000fe4000f8e00ff */
[----:B------:R-:W-:-:S05]  /*6a30*/  IMAD.U32 R3, RZ, RZ, UR5 ;  /* 0x00000005ff037e24 */ /* 0x000fca000f8e00ff */
[----:B------:R-:W2:Y:S04]  /*6a40*/  LDG.E R0, desc[UR46][R2.64] ;  /* 0x0000002e02007981 */ /* 0x000ea8000c1e1900 */
[----:B------:R-:W2:Y:S02]  /*6a50*/  LDG.E R5, desc[UR46][R2.64+0x4] ;  /* 0x0000042e02057981 */ /* 0x000ea4000c1e1900 */
[----:B--2---:R-:W-:-:S05]  /*6a60*/  IMAD.IADD R0, R5, 0x1, -R0 ;  /* 0x0000000105007824 */ /* 0x004fca00078e0a00 */
[----:B------:R-:W-:Y:S01]  /*6a70*/  R2UR UR4, R0 ;  /* 0x00000000000472ca */ /* 0x000fe200000e0000 */
[----:B------:R-:W-:-:S14]  /*6a80*/  BRA `(.L_x_647) ;  /* 0x0000000000047947 */ /* 0x000fdc0003800000 */
.L_x_648:
[----:B------:R-:W-:-:S05]  /*6a90*/  ULDC UR4, c[0x0][0x8bc] ;  /* 0x00022f0000047ab9 */ /* 0x000fca0000000800 */
.L_x_647:
[----:B-1----:R-:W-:-:S04]  /*6aa0*/  USHF.L.U32 UR5, UR25, 0x7, URZ ;  /* 0x0000000719057899 */ /* 0x002fc8000800063f */
[----:B------:R-:W-:-:S04]  /*6ab0*/  UISETP.GE.AND UP0, UPT, UR5, UR4, UPT ;  /* 0x000000040500728c */ /* 0x000fc8000bf06270 */
[----:B--2---:R-:W-:-:S06]  /*6ac0*/  USEL UR12, UR12, 0xffffffff, !UP0 ;  /* 0xffffffff0c0c7887 */ /* 0x004fcc000c000000 */
        /* <DEDUP_REMOVED lines=10> */
[----:B------:R-:W-:Y:S02]  /*6b70*/  ULDC.64 UR4, c[0x0][0x780] ;  /* 0x0001e00000047ab9 */ /* 0x000fe40000000a00 */
[----:B------:R-:W-:-:S03]  /*6b80*/  UISETP.NE.U32.AND UP1, UPT, UR4, URZ, UPT ;  /* 0x0000003f0400728c */ /* 0x000fc6000bf25070 */
[----:B------:R-:W2:Y:S01]  /*6b90*/  @P0 LDG.E R0, desc[UR46][R2.64] ;  /* 0x0000002e02000981 */ /* 0x000ea2000c1e1900 */
[----:B------:R-:W-:-:S06]  /*6ba0*/  UISETP.NE.AND.EX UP1, UPT, UR5, URZ, UPT, UP1 ;  /* 0x0000003f0500728c */ /* 0x000fcc000bf25310 */
[----:B------:R-:W-:-:S05]  /*6bb0*/  PLOP3.LUT P1, PT, PT, PT, UP1, 0x80, 0x0 ;  /* 0x000000000000781c */ /* 0x000fca0003f2f018 */
[----:B------:R-:W-:Y:S02]  /*6bc0*/  @UP1 ULDC.64 UR4, c[0x0][0x780] ;  /* 0x0001e00000041ab9 */ /* 0x000fe40000000a00 */
[----:B------:R-:W-:-:S06]  /*6bd0*/  @UP1 UIMAD.WIDE UR4, UR12, 0x4, UR4 ;  /* 0x000000040c0418a5 */ /* 0x000fcc000f8e0204 */
[----:B------:R-:W-:Y:S02]  /*6be0*/  IMAD.U32 R4, RZ, RZ, UR4 ;  /* 0x00000004ff047e24 */ /* 0x000fe4000f8e00ff */
[----:B------:R-:W-:-:S05]  /*6bf0*/  IMAD.U32 R5, RZ, RZ, UR5 ;  /* 0x00000005ff057e24 */ /* 0x000fca000f8e00ff */
[----:B------:R-:W3:Y:S01]  /*6c00*/  @P1 LDG.E R4, desc[UR46][R4.64] ;  /* 0x0000002e04041981 */ /* 0x000ee2000c1e1900 */
[----:B------:R-:W-:Y:S01]  /*6c10*/  PLOP3.LUT P2, PT, PT, PT, UP0, 0x80, 0x0 ;  /* 0x000000000000781c */ /* 0x000fe20003f4f008 */
[----:B------:R-:W1:-:S12]  /*6c20*/  S2UR UR19, SR_CTAID.Y ;  /* 0x00000000001379c3 */ /* 0x000e580000002600 */
[----:B--2---:R-:W-:-:S13]  /*6c30*/  @P2 R2UR UR4, R0 ;  /* 0x00000000000422ca */ /* 0x004fda00000e0000 */
[----:B------:R-:W-:-:S04]  /*6c40*/  @UP0 ULEA UR4, UR12, UR4, 0x6 ;  /* 0x000000040c040291 */ /* 0x000fc8000f8e303f */
[----:B------:R-:W-:-:S04]  /*6c50*/  @UP0 USHF.R.S32.HI UR5, URZ, 0x1f, UR4 ;  /* 0x0000001f3f050899 */ /* 0x000fc80008011404 */
[----:B------:R-:W-:-:S03]  /*6c60*/  @UP0 ULEA.HI UR5, UR5, UR4, URZ, 0x6 ;  /* 0x0000000405050291 */ /* 0x000fc6000f8f303f */
[----:B------:R-:W-:Y:S01]  /*6c70*/  ULDC UR4, c[0x0][0x280] ;  /* 0x0000a00000047ab9 */ /* 0x000fe20000000800 */
[----:B------:R-:W-:Y:S01]  /*6c80*/  @UP0 USHF.R.S32.HI UR5, URZ, 0x6, UR5 ;  /* 0x000000063f050899 */ /* 0x000fe20008011405 */
[----:B---3--:R-:W-:Y:S01]  /*6c90*/  @P1 R2UR UR4, R4 ;  /* 0x00000000040412ca */ /* 0x008fe200000e0000 */
[----:B-1----:R-:W-:-:S14]  /*6ca0*/  @P1 BRA `(.L_x_649) ;  /* 0x0000000000181947 */ /* 0x002fdc0003800000 */
[----:B------:R-:W-:Y:S05]  /*6cb0*/  @!P0 BRA `(.L_x_649) ;  /* 0x0000000000148947 */ /* 0x000fea0003800000 */
[----:B------:R-:W2:Y:S04]  /*6cc0*/  LDG.E R4, desc[UR46][R2.64] ;  /* 0x0000002e02047981 */ /* 0x000ea8000c1e1900 */
[----:B------:R-:W3:Y:S01]  /*6cd0*/  LDG.E R0, desc[UR46][R2.64+0x4] ;  /* 0x0000042e02007981 */ /* 0x000ee2000c1e1900 */
[----:B--2---:R-:W-:Y:S02]  /*6ce0*/  R2UR UR6, R4 ;  /* 0x00000000040672ca */ /* 0x004fe400000e0000 */
[----:B---3--:R-:W-:-:S13]  /*6cf0*/  R2UR UR4, R0 ;  /* 0x00000000000472ca */ /* 0x008fda00000e0000 */
[----:B------:R-:W-:-:S12]  /*6d00*/  UIADD3 UR4, -UR6, UR4, URZ ;  /* 0x0000000406047290 */ /* 0x000fd8000fffe13f */
.L_x_649:
[----:B------:R-:W-:Y:S02]  /*6d10*/  UISETP.GE.AND UP1, UPT, UR4, 0x1, UPT ;  /* 0x000000010400788c */ /* 0x000fe4000bf26270 */
[----:B------:R-:W-:Y:S01]  /*6d20*/  @UP0 UIMAD UR5, UR5, 0x1800, URZ ;  /* 0x00001800050508a4 */ /* 0x000fe2000f8e023f */
[----:B------:R-:W-:Y:S01]  /*6d30*/  UMOV UR6, URZ ;  /* 0x0000003f00067c82 */ /* 0x000fe20008000000 */
[----:B------:R-:W-:Y:S02]  /*6d40*/  UMOV UR7, URZ ;  /* 0x0000003f00077c82 */ /* 0x000fe40008000000 */
[----:B------:R-:W-:Y:S01]  /*6d50*/  PLOP3.LUT P0, PT, PT, PT, UP1, 0x80, 0x0 ;  /* 0x000000000000781c */ /* 0x000fe20003f0f018 */
[----:B------:R-:W-:Y:S02]  /*6d60*/  @UP0 USHF.R.S32.HI UR8, URZ, 0x1f, UR5 ;  /* 0x0000001f3f080899 */ /* 0x000fe40008011405 */
[----:B------:R-:W-:Y:S01]  /*6d70*/  USHF.R.S32.HI UR20, URZ, 0x1f, UR19 ;  /* 0x0000001f3f147899 */ /* 0x000fe20008011413 */
[----:B------:R-:W-:-:S04]  /*6d80*/  @UP0 UMOV UR6, UR5 ;  /* 0x0000000500060c82 */ /* 0x000fc80008000000 */
[----:B------:R-:W-:-:S05]  /*6d90*/  @UP0 UMOV UR7, UR8 ;  /* 0x0000000800070c82 */ /* 0x000fca0008000000 */
[----:B------:R-:W-:Y:S05]  /*6da0*/  @!P0 BRA `(.L_x_605) ;  /* 0x0000003c00048947 */ /* 0x000fea0003800000 */
[----:B------:R-:W1:Y:S01]  /*6db0*/  S2R R0, SR_TID.X ;  /* 0x0000000000007919 */ /* 0x000e620000002100 */
[----:B------:R-:W-:Y:S01]  /*6dc0*/  ULDC.64 UR10, c[0x0][0x2d8] ;  /* 0x0000b600000a7ab9 */ /* 0x000fe20000000a00 */
[----:B------:R-:W-:Y:S02]  /*6dd0*/  UIADD3 UR5, UR4, 0x3f, URZ ;  /* 0x0000003f04057890 */ /* 0x000fe4000fffe03f */
[----:B------:R-:W-:Y:S02]  /*6de0*/  UIMAD UR8, UR20, UR10, URZ ;  /* 0x0000000a140872a4 */ /* 0x000fe4000f8e023f */
[----:B------:R-:W-:Y:S02]  /*6df0*/  UISETP.GE.AND UP1, UPT, UR4, 0x41, UPT ;  /* 0x000000410400788c */ /* 0x000fe4000bf26270 */
[----:B------:R-:W-:Y:S02]  /*6e00*/  USHF.R.S32.HI UR4, URZ, 0x1f, UR5 ;  /* 0x0000001f3f047899 */ /* 0x000fe40008011405 */
[----:B------:R-:W-:-:S02]  /*6e10*/  UIMAD UR9, UR19, UR11, UR8 ;  /* 0x0000000b130972a4 */ /* 0x000fc4000f8e0208 */
[----:B------:R-:W-:Y:S01]  /*6e20*/  USHF.R.S32.HI UR8, URZ, 0x1f, UR12 ;  /* 0x0000001f3f087899 */ /* 0x000fe2000801140c */
[----:B------:R-:W-:Y:S01]  /*6e30*/  PLOP3.LUT P1, PT, PT, PT, UP1, 0x80, 0x0 ;  /* 0x000000000000781c */ /* 0x000fe20003f2f018 */
[----:B------:R-:W-:Y:S02]  /*6e40*/  UIMAD.WIDE.U32 UR14, UR19, UR10, URZ ;  /* 0x0000000a130e72a5 */ /* 0x000fe4000f8e003f */
[----:B------:R-:W-:Y:S02]  /*6e50*/  ULEA.HI UR4, UR4, UR5, URZ, 0x6 ;  /* 0x0000000504047291 */ /* 0x000fe4000f8f303f */
[----:B------:R-:W-:Y:S02]  /*6e60*/  USEL UR13, UR8, URZ, !UP0 ;  /* 0x0000003f080d7287 */ /* 0x000fe4000c000000 */
[----:B------:R-:W-:Y:S02]  /*6e70*/  UIADD3 UR8, UP2, UR6, UR14, URZ ;  /* 0x0000000e06087290 */ /* 0x000fe4000ff5e03f */
[----:B------:R-:W-:-:S02]  /*6e80*/  UIADD3 UR5, UR15, UR9, URZ ;  /* 0x000000090f057290 */ /* 0x000fc4000fffe03f */
[----:B------:R-:W-:Y:S01]  /*6e90*/  USHF.R.S32.HI UR4, URZ, 0x6, UR4 ;  /* 0x000000063f047899 */ /* 0x000fe20008011404 */
[----:B------:R-:W-:Y:S01]  /*6ea0*/  ULDC UR10, c[0x0][0x288] ;  /* 0x0000a200000a7ab9 */ /* 0x000fe20000000800 */
[----:B------:R-:W-:Y:S01]  /*6eb0*/  USEL UR18, UR12, URZ, !UP0 ;  /* 0x0000003f0c127287 */ /* 0x000fe2000c000000 */
[----:B------:R-:W-:Y:S01]  /*6ec0*/  ULDC.64 UR16, c[0x0][0x2e0] ;  /* 0x0000b80000107ab9 */ /* 0x000fe20000000a00 */
[----:B------:R-:W-:Y:S02]  /*6ed0*/  UIMAD UR12, UR12, UR10, URZ ;  /* 0x0000000a0c0c72a4 */ /* 0x000fe4000f8e023f */
[----:B------:R-:W-:Y:S01]  /*6ee0*/  UIADD3.X UR9, UR7, UR5, URZ, UP2, !UPT ;  /* 0x0000000507097290 */ /* 0x000fe200097fe43f */
[----:B-1----:R-:W-:Y:S01]  /*6ef0*/  LOP3.LUT R0, R0, 0x1f, RZ, 0xc0, !PT ;  /* 0x0000001f00007812 */ /* 0x002fe200078ec0ff */
[----:B------:R-:W-:Y:S01]  /*6f00*/  ULDC UR11, c[0x0][0x760] ;  /* 0x0001d800000b7ab9 */ /* 0x000fe20000000800 */
[----:B------:R-:W-:Y:S02]  /*6f10*/  UIMAD UR13, UR13, UR16, URZ ;  /* 0x000000100d0d72a4 */ /* 0x000fe4000f8e023f */
[----:B------:R-:W-:-:S02]  /*6f20*/  UISETP.LT.AND UP2, UPT, UR4, 0x1, UPT ;  /* 0x000000010400788c */ /* 0x000fc4000bf41270 */
[----:B------:R-:W-:Y:S02]  /*6f30*/  UIMAD UR10, UR10, UR11, URZ ;  /* 0x0000000b0a0a72a4 */ /* 0x000fe4000f8e023f */
[----:B------:R-:W-:Y:S02]  /*6f40*/  UIADD3 UR11, UP0, UR12, UR19, URZ ;  /* 0x000000130c0b7290 */ /* 0x000fe4000ff1e03f */
[----:B------:R-:W-:Y:S02]  /*6f50*/  UIMAD UR13, UR18, UR17, UR13 ;  /* 0x00000011120d72a4 */ /* 0x000fe4000f8e020d */
[----:B------:R-:W-:Y:S02]  /*6f60*/  USEL UR19, UR4, 0x1, !UP2 ;  /* 0x0000000104137887 */ /* 0x000fe4000d000000 */
[----:B------:R-:W-:Y:S01]  /*6f70*/  UIMAD.WIDE.U32 UR8, UR18, UR16, UR8 ;  /* 0x00000010120872a5 */ /* 0x000fe2000f8e0008 */
[----:B------:R-:W-:Y:S01]  /*6f80*/  ELECT P0, URZ, PT ;  /* 0x00000000003f782f */ /* 0x000fe20003800000 */
[----:B------:R-:W-:-:S02]  /*6f90*/  ULEA.HI.X.SX32 UR12, UR12, UR20, 0x1, UP0 ;  /* 0x000000140c0c7291 */ /* 0x000fc400080f0e3f */
[----:B------:R-:W-:Y:S02]  /*6fa0*/  ULOP3.LUT UR32, UR19, 0x1, URZ, 0xc0, !UPT ;  /* 0x0000000113207892 */ /* 0x000fe4000f8ec03f */
[----:B------:R-:W-:Y:S01]  /*6fb0*/  UIADD3 UR27, UR9, UR13, URZ ;  /* 0x0000000d091b7290 */ /* 0x000fe2000fffe03f */
[----:B------:R-:W-:Y:S01]  /*6fc0*/  UMOV UR4, URZ ;  /* 0x0000003f00047c82 */ /* 0x000fe20008000000 */
[----:B------:R-:W-:Y:S10]  /*6fd0*/  @!P1 BRA `(.L_x_650) ;  /* 0x0000000800bc9947 */ /* 0x000ff40003800000 */
[----:B------:R-:W-:Y:S01]  /*6fe0*/  UMOV UR15, UR5 ;  /* 0x00000005000f7c82 */ /* 0x000fe20008000000 */
[----:B------:R-:W-:Y:S01]  /*6ff0*/  ULDC.64 UR4, c[0x0][0x2c0] ;  /* 0x0000b00000047ab9 */ /* 0x000fe20000000a00 */
[----:B------:R-:W-:-:S04]  /*7000*/  UIMAD.WIDE.U32 UR16, UR18, UR16, UR14 ;  /* 0x00000010121072a5 */ /* 0x000fc8000f8e000e */
[----:B------:R-:W-:-:S04]  /*7010*/  UIADD3 UR23, UP0, UR6, UR16, URZ ;  /* 0x0000001006177290 */ /* 0x000fc8000ff1e03f */
[----:B------:R-:W-:Y:S02]  /*7020*/  UIADD3.X UR6, UR7, UR13, UR17, UP0, !UPT ;  /* 0x0000000d07067290 */ /* 0x000fe400087fe411 */
[----:B------:R-:W-:Y:S02]  /*7030*/  ULEA UR22, UP0, UR23, UR4, 0x2 ;  /* 0x0000000417167291 */ /* 0x000fe4000f80103f */
[----:B------:R-:W-:Y:S02]  /*7040*/  UIADD3 UR13, UR19, -UR32, URZ ;  /* 0x80000020130d7290 */ /* 0x000fe4000fffe03f */
[----:B------:R-:W-:Y:S02]  /*7050*/  ULEA.HI.X UR23, UR23, UR5, UR6, 0x2, UP0 ;  /* 0x0000000517177291 */ /* 0x000fe400080f1406 */
[----:B------:R-:W-:Y:S02]  /*7060*/  UIADD3 UR18, UP0, UR22, 0x3000, URZ ;  /* 0x0000300016127890 */ /* 0x000fe4000ff1e03f */
[----:B------:R-:W-:-:S02]  /*7070*/  UIADD3 UR20, UP1, UR22, 0x6000, URZ ;  /* 0x0000600016147890 */ /* 0x000fc4000ff3e03f */
[----:B------:R-:W-:Y:S02]  /*7080*/  UIADD3 UR22, UP2, UR22, 0x9000, URZ ;  /* 0x0000900016167890 */ /* 0x000fe4000ff5e03f */
[----:B------:R-:W-:Y:S02]  /*7090*/  UIADD3.X UR19, URZ, UR23, URZ, UP0, !UPT ;  /* 0x000000173f137290 */ /* 0x000fe400087fe43f */
[----:B------:R-:W-:Y:S02]  /*70a0*/  UIADD3.X UR21, URZ, UR23, URZ, UP1, !UPT ;  /* 0x000000173f157290 */ /* 0x000fe40008ffe43f */
[----:B------:R-:W-:Y:S01]  /*70b0*/  UIADD3.X UR23, URZ, UR23, URZ, UP2, !UPT ;  /* 0x000000173f177290 */ /* 0x000fe200097fe43f */
[----:B------:R-:W-:Y:S01]  /*70c0*/  UMOV UR5, URZ ;  /* 0x0000003f00057c82 */ /* 0x000fe20008000000 */
[----:B------:R-:W-:-:S10]  /*70d0*/  UMOV UR4, URZ ;  /* 0x0000003f00047c82 */ /* 0x000fd40008000000 */
.L_x_675:
        /* <DEDUP_REMOVED lines=17> */
.L_x_653:
[----:B------:R-:W2:Y:S04]  /*71f0*/  LDG.E.STRONG.GPU R4, desc[UR46][R2.64] ;  /* 0x0000002e02047981 */ /* 0x000ea8000c1ef900 */
[----:B--2---:R-:W-:Y:S01]  /*7200*/  CCTL.IVALL ;  /* 0x00000000ff00798f */ /* 0x004fe20002000000 */
[----:B------:R-:W-:Y:S05]  /*7210*/  YIELD ;  /* 0x0000000000007946 */ /* 0x000fea0003800000 */
[----:B------:R-:W-:-:S13]  /*7220*/  ISETP.NE.AND P2, PT, R4, UR25, PT ;  /* 0x0000001904007c0c */ /* 0x000fda000bf45270 */
[----:B------:R-:W-:Y:S05]  /*7230*/  @P2 BRA `(.L_x_653) ;  /* 0xfffffffc00ec2947 */ /* 0x000fea000383ffff */
.L_x_652:
[----:B------:R-:W-:Y:S05]  /*7240*/  BSYNC B0 ;  /* 0x0000000000007941 */ /* 0x000fea0003800000 */
.L_x_651:
[----:B------:R-:W-:-:S03]  /*7250*/  UMOV UR16, 0xffffffff ;  /* 0xffffffff00107882 */ /* 0x000fc60000000000 */
[----:B------:R-:W-:Y:S05]  /*7260*/  BRA.DIV UR16, `(.L_x_654) ;  /* 0x0000003a10407947 */ /* 0x000fea000b800000 */
[----:B------:R-:W-:Y:S01]  /*7270*/  NOP ;  /* 0x0000000000007918 */ /* 0x000fe20000000000 */
.L_x_722:
        /* <DEDUP_REMOVED lines=19> */
.L_x_656:
[----:B------:R-:W-:Y:S05]  /*73b0*/  BSYNC B0 ;  /* 0x0000000000007941 */ /* 0x000fea0003800000 */
.L_x_655:
        /* <DEDUP_REMOVED lines=13> */
.L_x_658:
[----:B------:R-:W-:Y:S05]  /*7490*/  BSYNC B0 ;  /* 0x0000000000007941 */ /* 0x000fea0003800000 */
.L_x_657:
[----:B------:R-:W-:Y:S06]  /*74a0*/  BAR.ARV 0xa, 0xa0 ;  /* 0x0282800000007b1d */ /* 0x000fec0000002000 */
[----:B------:R-:W-:Y:S04]  /*74b0*/  BSSY B0, `(.L_x_659) ;  /* 0x0000003000007945 */ /* 0x000fe80003800000 */
[----:B------:R-:W-:Y:S05]  /*74c0*/  @!P0 BRA `(.L_x_660) ;  /* 0x0000000000048947 */ /* 0x000fea0003800000 */
[----:B------:R-:W-:-:S04]  /*74d0*/  DEPBAR.LE SB0, 0x0 ;  /* 0x000080000000791a */ /* 0x000fc80000000000 */
.L_x_660:
[----:B------:R-:W-:Y:S05]  /*74e0*/  BSYNC B0 ;  /* 0x0000000000007941 */ /* 0x000fea0003800000 */
.L_x_659:
        /* <DEDUP_REMOVED lines=19> */
.L_x_662:
[----:B------:R-:W-:Y:S05]  /*7620*/  BSYNC B0 ;  /* 0x0000000000007941 */ /* 0x000fea0003800000 */
.L_x_661:
        /* <DEDUP_REMOVED lines=9> */
.L_x_665:
[----:B------:R-:W2:Y:S04]  /*76c0*/  LDG.E.STRONG.GPU R4, desc[UR46][R2.64] ;  /* 0x0000002e02047981 */ /* 0x000ea8000c1ef900 */
[----:B--2---:R-:W-:Y:S01]  /*76d0*/  CCTL.IVALL ;  /* 0x00000000ff00798f */ /* 0x004fe20002000000 */
[----:B------:R-:W-:Y:S05]  /*76e0*/  YIELD ;  /* 0x0000000000007946 */ /* 0x000fea0003800000 */
[----:B------:R-:W-:-:S13]  /*76f0*/  ISETP.NE.AND P2, PT, R4, UR25, PT ;  /* 0x0000001904007c0c */ /* 0x000fda000bf45270 */
[----:B------:R-:W-:Y:S05]  /*7700*/  @P2 BRA `(.L_x_665) ;  /* 0xfffffffc00ec2947 */ /* 0x000fea000383ffff */
.L_x_664:
[----:B------:R-:W-:Y:S05]  /*7710*/  BSYNC B0 ;  /* 0x0000000000007941 */ /* 0x000fea0003800000 */
.L_x_663:
[----:B------:R-:W-:-:S03]  /*7720*/  UMOV UR6, 0xffffffff ;  /* 0xffffffff00067882 */ /* 0x000fc60000000000 */
[----:B------:R-:W-:Y:S05]  /*7730*/  BRA.DIV UR6, `(.L_x_666) ;  /* 0x0000003606287947 */ /* 0x000fea000b800000 */
[----:B------:R-:W-:Y:S01]  /*7740*/  NOP ;  /* 0x0000000000007918 */ /* 0x000fe20000000000 */
.L_x_725:
        /* <DEDUP_REMOVED lines=13> */
.L_x_668:
[----:B------:R-:W-:Y:S05]  /*7820*/  BSYNC B0 ;  /* 0x0000000000007941 */ /* 0x000fea0003800000 */
.L_x_667:
        /* <DEDUP_REMOVED lines=13> */
.L_x_670:
[----:B------:R-:W-:Y:S05]  /*7900*/  BSYNC B0 ;  /* 0x0000000000007941 */ /* 0x000fea0003800000 */
.L_x_669:
[----:B------:R-:W-:Y:S06]  /*7910*/  BAR.ARV 0xa, 0xa0 ;  /* 0x0282800000007b1d */ /* 0x000fec0000002000 */
[----:B------:R-:W-:Y:S04]  /*7920*/  BSSY B0, `(.L_x_671) ;  /* 0x0000003000007945 */ /* 0x000fe80003800000 */
[----:B------:R-:W-:Y:S05]  /*7930*/  @!P0 BRA `(.L_x_672) ;  /* 0x0000000000048947 */ /* 0x000fea0003800000 */
[----:B------:R-:W-:-:S04]  /*7940*/  DEPBAR.LE SB0, 0x0 ;  /* 0x000080000000791a */ /* 0x000fc80000000000 */
.L_x_672:
[----:B------:R-:W-:Y:S05]  /*7950*/  BSYNC B0 ;  /* 0x0000000000007941 */ /* 0x000fea0003800000 */
.L_x_671:
        /* <DEDUP_REMOVED lines=19> */
.L_x_674:
[----:B------:R-:W-:Y:S05]  /*7a90*/  BSYNC B0 ;  /* 0x0000000000007941 */ /* 0x000fea0003800000 */
.L_x_673:
[----:B------:R-:W-:Y:S02]  /*7aa0*/  UIADD3 UR4, UR4, 0x2, URZ ;  /* 0x0000000204047890 */ /* 0x000fe4000fffe03f */
[----:B------:R-:W-:Y:S01]  /*7ab0*/  UIADD3 UR5, UR5, 0x1, URZ ;  /* 0x0000000105057890 */ /* 0x000fe2000fffe03f */
[----:B------:R-:W-:Y:S11]  /*7ac0*/  @P1 BRA `(.L_x_675) ;  /* 0xfffffff400841947 */ /* 0x000ff6000383ffff */
.L_x_650:
        /* <DEDUP_REMOVED lines=13> */
.L_x_678:
[----:B------:R-:W2:Y:S04]  /*7ba0*/  LDG.E.STRONG.GPU R0, desc[UR46][R2.64] ;  /* 0x0000002e02007981 */ /* 0x000ea8000c1ef900 */
[----:B--2---:R-:W-:Y:S01]  /*7bb0*/  CCTL.IVALL ;  /* 0x00000000ff00798f */ /* 0x004fe20002000000 */
[----:B------:R-:W-:Y:S05]  /*7bc0*/  YIELD ;  /* 0x0000000000007946 */ /* 0x000fea0003800000 */
[----:B------:R-:W-:-:S13]  /*7bd0*/  ISETP.NE.AND P1, PT, R0, UR25, PT ;  /* 0x0000001900007c0c */ /* 0x000fda000bf25270 */
[----:B------:R-:W-:Y:S05]  /*7be0*/  @P1 BRA `(.L_x_678) ;  /* 0xfffffffc00ec1947 */ /* 0x000fea000383ffff */
.L_x_677:
[----:B------:R-:W-:Y:S05]  /*7bf0*/  BSYNC B0 ;  /* 0x0000000000007941 */ /* 0x000fea0003800000 */
.L_x_676:
[----:B------:R-:W-:-:S03]  /*7c00*/  UMOV UR5, 0xffffffff ;  /* 0xffffffff00057882 */ /* 0x000fc60000000000 */
[----:B------:R-:W-:Y:S05]  /*7c10*/  BRA.DIV UR5, `(.L_x_679) ;  /* 0x00000032050c7947 */ /* 0x000fea000b800000 */
[----:B------:R-:W-:Y:S01]  /*7c20*/  NOP ;  /* 0x0000000000007918 */ /* 0x000fe20000000000 */
.L_x_728:
        /* <DEDUP_REMOVED lines=22> */
.L_x_681:
[----:B------:R-:W-:Y:S05]  /*7d90*/  BSYNC B0 ;  /* 0x0000000000007941 */ /* 0x000fea0003800000 */
.L_x_680:
[----:B------:R-:W-:Y:S06]  /*7da0*/  BAR.SYNC.DEFER_BLOCKING 0xe, 0xa0 ;  /* 0x0382800000007b1d */ /* 0x000fec0000010000 */
[----:B------:R-:W-:Y:S04]  /*7db0*/  BSSY B0, `(.L_x_682) ;  /* 0x0000013000007945 */ /* 0x000fe80003800000 */
[----:B------:R-:W-:Y:S05]  /*7dc0*/  @!P0 BRA `(.L_x_683) ;  /* 0x0000000000448947 */ /* 0x000fea0003800000 */
[----:B------:R-:W1:Y:S01]  /*7dd0*/  S2UR UR14, SR_CgaCtaId ;  /* 0x00000000000e79c3 */ /* 0x000e620000008800 */
[----:B------:R-:W-:Y:S01]  /*7de0*/  R2UR UR5, R6 ;  /* 0x00000000060572ca */ /* 0x000fe200000e0000 */
[----:B------:R-:W-:Y:S01]  /*7df0*/  UMOV UR13, 0x400 ;  /* 0x00000400000d7882 */ /* 0x000fe20000000000 */
[----:B------:R-:W-:-:S11]  /*7e00*/  ULDC.64 UR6, c[0x0][0x2c0] ;  /* 0x0000b00000067ab9 */ /* 0x000fd60000000a00 */
[----:B------:R-:W-:-:S04]  /*7e10*/  UIADD3 UR5, UR5, 0xc00, URZ ;  /* 0x00000c0005057890 */ /* 0x000fc8000fffe03f */
[----:B------:R-:W-:-:S04]  /*7e20*/  UIADD3 UR15, UP0, UR5, UR8, URZ ;  /* 0x00000008050f7290 */ /* 0x000fc8000ff1e03f */
[----:B------:R-:W-:Y:S02]  /*7e30*/  ULEA.HI.X.SX32 UR5, UR5, UR27, 0x1, UP0 ;  /* 0x0000001b05057291 */ /* 0x000fe400080f0e3f */
[----:B-1----:R-:W-:Y:S02]  /*7e40*/  ULEA UR13, UR14, UR13, 0x18 ;  /* 0x0000000d0e0d7291 */ /* 0x002fe4000f8ec03f */
[----:B------:R-:W-:Y:S02]  /*7e50*/  ULEA UR6, UP0, UR15, UR6, 0x2 ;  /* 0x000000060f067291 */ /* 0x000fe4000f80103f */
[----:B------:R-:W-:Y:S02]  /*7e60*/  UIADD3 UR13, UR13, 0xf000, URZ ;  /* 0x0000f0000d0d7890 */ /* 0x000fe4000fffe03f */
[----:B------:R-:W-:Y:S01]  /*7e70*/  ULEA.HI.X UR7, UR15, UR7, UR5, 0x2, UP0 ;  /* 0x000000070f077291 */ /* 0x000fe200080f1405 */
[----:B------:R-:W-:Y:S02]  /*7e80*/  UMOV UR14, 0x0 ;  /* 0x00000000000e7882 */ /* 0x000fe40000000000 */
[----:B------:R-:W-:Y:S01]  /*7e90*/  UMOV UR5, 0x300 ;  /* 0x0000030000057882 */ /* 0x000fe20000000000 */
[----:B------:R-:W-:-:S05]  /*7ea0*/  UMOV UR15, 0x14f00000 ;  /* 0x14f00000000f7882 */ /* 0x000fca0000000000 */
[----:B------:R1:W-:Y:S01]  /*7eb0*/  UBLKRED.G.S.ADD.F32.RN [UR6], [UR13], UR5, desc[UR14] ;  /* 0x00000e060d0073bb */ /* 0x0003e200080a1405 */
[----:B------:R0:W-:Y:S01]  /*7ec0*/  UTMACMDFLUSH ;  /* 0x00000000000079b7 */ /* 0x0001e20000000000 */
[----:B-1----:R-:W-:-:S04]  /*7ed0*/  DEPBAR.LE SB0, 0x1 ;  /* 0x000080400000791a */ /* 0x002fc80000000000 */
.L_x_683:
[----:B------:R-:W-:Y:S05]  /*7ee0*/  BSYNC B0 ;  /* 0x0000000000007941 */ /* 0x000fea0003800000 */
.L_x_682:
[----:B------:R-:W-:Y:S06]  /*7ef0*/  BAR.ARV 0xa, 0xa0 ;  /* 0x0282800000007b1d */ /* 0x000fec0000002000 */
[----:B------:R-:W-:Y:S04]  /*7f00*/  BSSY B0, `(.L_x_684) ;  /* 0x0000003000007945 */ /* 0x000fe80003800000 */
[----:B------:R-:W-:Y:S05]  /*7f10*/  @!P0 BRA `(.L_x_685) ;  /* 0x0000000000048947 */ /* 0x000fea0003800000 */
[----:B------:R-:W-:-:S04]  /*7f20*/  DEPBAR.LE SB0, 0x0 ;  /* 0x000080000000791a */ /* 0x000fc80000000000 */
.L_x_685:
[----:B------:R-:W-:Y:S05]  /*7f30*/  BSYNC B0 ;  /* 0x0000000000007941 */ /* 0x000fea0003800000 */
.L_x_684:
        /* <DEDUP_REMOVED lines=19> */
.L_x_645:
        /* <DEDUP_REMOVED lines=13> */
.L_x_686:
        /* <DEDUP_REMOVED lines=14> */
.L_x_688:
[----:B------:R-:W-:-:S05]  /*8220*/  ULDC UR4, c[0x0][0x8bc] ;  /* 0x00022f0000047ab9 */ /* 0x000fca0000000800 */
.L_x_687:
        /* <DEDUP_REMOVED lines=56> */
.L_x_690:
        /* <DEDUP_REMOVED lines=63> */
.L_x_729:
        /* <DEDUP_REMOVED lines=13> */
.L_x_693:
        /* <DEDUP_REMOVED lines=125> */
.L_x_704:
[----:B------:R-:W-:-:S04]  /*9240*/  SHF.L.U32 R21, R9, 0x1f, RZ ;  /* 0x0000001f09157819 */ /* 0x000fc800000006ff */
[----:B-1----:R-:W1:Y:S02]  /*9250*/  SYNCS.PHASECHK.TRANS64.TRYWAIT P1, [R0+URZ+0x26840], R21 ;  /* 0x02684015000075a7 */ /* 0x002e64000802017f */
[----:B-12---:R-:W-:Y:S05]  /*9260*/  @!P1 BRA `(.L_x_696) ;  /* 0x0000001800a89947 */ /* 0x006fea0003800000 */
.L_x_730:
[----:B------:R-:W-:Y:S05]  /*9270*/  @P0 BRA `(.L_x_697) ;  /* 0x0000000000140947 */ /* 0x000fea0003800000 */
[----:B------:R-:W-:Y:S01]  /*9280*/  ISETP.NE.AND P1, PT, R16, RZ, PT ;  /* 0x000000ff1000720c */ /* 0x000fe20003f25270 */
[----:B------:R-:W-:-:S04]  /*9290*/  IMAD.MOV.U32 R3, RZ, RZ, 0x3100 ;  /* 0x00003100ff037424 */ /* 0x000fc800078e00ff */
[----:B------:R2:W-:Y:S08]  /*92a0*/  SYNCS.ARRIVE.TRANS64 RZ, [R0+URZ+0x26830], R3 ;  /* 0x0268300300ff79a7 */ /* 0x0005f0000800003f */
[----:B------:R-:W-:Y:S05]  /*92b0*/  @!P1 BRA `(.L_x_697) ;  /* 0x0000000000049947 */ /* 0x000fea0003800000 */
[----:B------:R-:W-:Y:S01]  /*92c0*/  BPT.TRAP 0x1 ;  /* 0x000000040000795c */ /* 0x000fe20000300000 */
.L_x_697:
        /* <DEDUP_REMOVED lines=43> */
.L_x_731:
[----:B------:R-:W-:Y:S05]  /*9580*/  @P0 BRA `(.L_x_699) ;  /* 0x0000000000140947 */ /* 0x000fea0003800000 */
[----:B------:R-:W-:Y:S01]  /*9590*/  ISETP.NE.AND P1, PT, R16, RZ, PT ;  /* 0x000000ff1000720c */ /* 0x000fe20003f25270 */
[----:B------:R-:W-:-:S04]  /*95a0*/  IMAD.MOV.U32 R3, RZ, RZ, 0x3100 ;  /* 0x00003100ff037424 */ /* 0x000fc800078e00ff */
[----:B------:R3:W-:Y:S08]  /*95b0*/  SYNCS.ARRIVE.TRANS64 RZ, [R0+URZ+0x26818], R3 ;  /* 0x0268180300ff79a7 */ /* 0x0007f0000800003f */
[----:B------:R-:W-:Y:S05]  /*95c0*/  @!P1 BRA `(.L_x_699) ;  /* 0x0000000000049947 */ /* 0x000fea0003800000 */
[----:B------:R-:W-:Y:S01]  /*95d0*/  BPT.TRAP 0x1 ;  /* 0x000000040000795c */ /* 0x000fe20000300000 */
.L_x_699:
        /* <DEDUP_REMOVED lines=36> */
.L_x_732:
        /* <DEDUP_REMOVED lines=9> */
.L_x_701:
        /* <DEDUP_REMOVED lines=38> */
.L_x_734:
[----:B------:R-:W-:Y:S05]  /*9b10*/  @P0 BRA `(.L_x_703) ;  /* 0x0000000000140947 */ /* 0x000fea0003800000 */
[----:B------:R-:W-:Y:S01]  /*9b20*/  ISETP.NE.AND P1, PT, R16, RZ, PT ;  /* 0x000000ff1000720c */ /* 0x000fe20003f25270 */
[----:B-1----:R-:W-:-:S04]  /*9b30*/  IMAD.MOV.U32 R5, RZ, RZ, 0x3100 ;  /* 0x00003100ff057424 */ /* 0x002fc800078e00ff */
[----:B------:R2:W-:Y:S08]  /*9b40*/  SYNCS.ARRIVE.TRANS64 RZ, [R0+URZ+0x26810], R5 ;  /* 0x0268100500ff79a7 */ /* 0x0005f0000800003f */
[----:B------:R-:W-:Y:S05]  /*9b50*/  @!P1 BRA `(.L_x_703) ;  /* 0x0000000000049947 */ /* 0x000fea0003800000 */
[----:B------:R-:W-:Y:S01]  /*9b60*/  BPT.TRAP 0x1 ;  /* 0x000000040000795c */ /* 0x000fe20000300000 */
.L_x_703:
        /* <DEDUP_REMOVED lines=37> */
.L_x_695:
[----:B------:R-:W-:-:S13]  /*9dc0*/  ISETP.NE.AND P1, PT, R13, RZ, PT ;  /* 0x000000ff0d00720c */ /* 0x000fda0003f25270 */
[----:B------:R-:W-:Y:S05]  /*9dd0*/  @!P1 BRA `(.L_x_694) ;  /* 0x0000000400689947 */ /* 0x000fea0003800000 */
[----:B------:R-:W-:-:S04]  /*9de0*/  SHF.L.U32 R7, R9, 0x1f, RZ ;  /* 0x0000001f09077819 */ /* 0x000fc800000006ff */
[----:B------:R-:W1:Y:S02]  /*9df0*/  SYNCS.PHASECHK.TRANS64.TRYWAIT P1, [R0+URZ+0x26840], R7 ;  /* 0x02684007000075a7 */ /* 0x000e64000802017f */
[----:B-1----:R-:W-:Y:S05]  /*9e00*/  @!P1 BRA `(.L_x_705) ;  /* 0x0000001000149947 */ /* 0x002fea0003800000 */
.L_x_735:
[----:B------:R-:W-:Y:S05]  /*9e10*/  @P0 BRA `(.L_x_706) ;  /* 0x0000000000140947 */ /* 0x000fea0003800000 */
[----:B------:R-:W-:Y:S01]  /*9e20*/  ISETP.NE.AND P1, PT, R16, RZ, PT ;  /* 0x000000ff1000720c */ /* 0x000fe20003f25270 */
[----:B------:R-:W-:-:S04]  /*9e30*/  IMAD.MOV.U32 R5, RZ, RZ, 0x3100 ;  /* 0x00003100ff057424 */ /* 0x000fc800078e00ff */
[----:B------:R2:W-:Y:S08]  /*9e40*/  SYNCS.ARRIVE.TRANS64 RZ, [R0+URZ+0x26830], R5 ;  /* 0x0268300500ff79a7 */ /* 0x0005f0000800003f */
[----:B------:R-:W-:Y:S05]  /*9e50*/  @!P1 BRA `(.L_x_706) ;  /* 0x0000000000049947 */ /* 0x000fea0003800000 */
[----:B------:R-:W-:Y:S01]  /*9e60*/  BPT.TRAP 0x1 ;  /* 0x000000040000795c */ /* 0x000fe20000300000 */
.L_x_706:
        /* <DEDUP_REMOVED lines=41> */
.L_x_736:
[----:B------:R-:W-:Y:S05]  /*a100*/  @P0 BRA `(.L_x_708) ;  /* 0x0000000000140947 */ /* 0x000fea0003800000 */
[----:B------:R-:W-:Y:S01]  /*a110*/  ISETP.NE.AND P0, PT, R16, RZ, PT ;  /* 0x000000ff1000720c */ /* 0x000fe20003f05270 */
[----:B------:R-:W-:-:S04]  /*a120*/  IMAD.MOV.U32 R5, RZ, RZ, 0x3100 ;  /* 0x00003100ff057424 */ /* 0x000fc800078e00ff */
[----:B------:R3:W-:Y:S08]  /*a130*/  SYNCS.ARRIVE.TRANS64 RZ, [R0+URZ+0x26818], R5 ;  /* 0x0268180500ff79a7 */ /* 0x0007f0000800003f */
[----:B------:R-:W-:Y:S05]  /*a140*/  @!P0 BRA `(.L_x_708) ;  /* 0x0000000000048947 */ /* 0x000fea0003800000 */
[----:B------:R-:W-:Y:S01]  /*a150*/  BPT.TRAP 0x1 ;  /* 0x000000040000795c */ /* 0x000fe20000300000 */
.L_x_708:
        /* <DEDUP_REMOVED lines=34> */
.L_x_694:
[----:B------:R-:W3:Y:S01]  /*a380*/  S2R R2, SR_TID.X ;  /* 0x0000000000027919 */ /* 0x000ee20000002100 */
[----:B------:R-:W-:Y:S01]  /*a390*/  IMAD R3, R12, 0x8, R0 ;  /* 0x000000080c037824 */ /* 0x000fe200078e0200 */
[----:B---3--:R-:W-:Y:S02]  /*a3a0*/  LOP3.LUT R4, R2, 0x7f, RZ, 0xc0, !PT ;  /* 0x0000007f02047812 */ /* 0x008fe400078ec0ff */
[----:B------:R-:W-:Y:S02]  /*a3b0*/  SHF.L.U32 R2, R9, 0x1f, RZ ;  /* 0x0000001f09027819 */ /* 0x000fe400000006ff */
[----:B------:R-:W-:Y:S02]  /*a3c0*/  ISETP.NE.AND P1, PT, R4, RZ, PT ;  /* 0x000000ff0400720c */ /* 0x000fe40003f25270 */
[----:B------:R-:W3:Y:S02]  /*a3d0*/  SYNCS.PHASECHK.TRANS64.TRYWAIT P0, [R3+URZ+0x26840], R2 ;  /* 0x02684002030075a7 */ /* 0x000ee4000800017f */
[----:B---3--:R-:W-:Y:S09]  /*a3e0*/  @!P0 BRA `(.L_x_709) ;  /* 0x0000000800c48947 */ /* 0x008ff20003800000 */
.L_x_737:
[----:B------:R-:W-:Y:S05]  /*a3f0*/  @P1 BRA `(.L_x_710) ;  /* 0x0000000000181947 */ /* 0x000fea0003800000 */
[----:B------:R-:W4:Y:S01]  /*a400*/  S2R R4, SR_TID.X ;  /* 0x0000000000047919 */ /* 0x000f220000002100 */
[----:B---3--:R-:W-:-:S04]  /*a410*/  IMAD.MOV.U32 R2, RZ, RZ, 0x3100 ;  /* 0x00003100ff027424 */ /* 0x008fc800078e00ff */
[----:B------:R3:W-:Y:S01]  /*a420*/  SYNCS.ARRIVE.TRANS64 RZ, [R3+URZ+0x26830], R2 ;  /* 0x0268300203ff79a7 */ /* 0x0007e2000800003f */
[----:B----4-:R-:W-:-:S13]  /*a430*/  LOP3.LUT P0, RZ, R4, 0x1f, RZ, 0xc0, !PT ;  /* 0x0000001f04ff7812 */ /* 0x010fda000780c0ff */
[----:B---3--:R-:W-:Y:S05]  /*a440*/  @!P0 BRA `(.L_x_710) ;  /* 0x0000000000048947 */ /* 0x008fea0003800000 */
[----:B------:R-:W-:Y:S01]  /*a450*/  BPT.TRAP 0x1 ;  /* 0x000000040000795c */ /* 0x000fe20000300000 */
.L_x_710:
        /* <DEDUP_REMOVED lines=48> */
.L_x_691:
[----:B------:R-:W-:Y:S05]  /*a760*/  BSYNC B0 ;  /* 0x0000000000007941 */ /* 0x000fea0003800000 */
.L_x_689:
[----:B------:R-:W-:-:S03]  /*a770*/  UMOV UR8, 0xffffffff ;  /* 0xffffffff00087882 */ /* 0x000fc60000000000 */
[----:B------:R-:W-:Y:S05]  /*a780*/  BRA.DIV UR8, `(.L_x_711) ;  /* 0x0000000608f07947 */ /* 0x000fea000b800000 */
[----:B------:R-:W-:-:S13]  /*a790*/  ELECT P0, URZ, PT ;  /* 0x00000000003f782f */ /* 0x000fda0003800000 */
.L_x_740:
[----:B------:R-:W-:Y:S05]  /*a7a0*/  @!P0 BRA `(.L_x_605) ;  /* 0x0000000000848947 */ /* 0x000fea0003800000 */
[----:B------:R-:W-:-:S06]  /*a7b0*/  ULOP3.LUT UR8, UR38, 0x2, URZ, 0xfc, !UPT ;  /* 0x0000000226087892 */ /* 0x000fcc000f8efc3f */
[----:B------:R-:W-:-:S05]  /*a7c0*/  IMAD.U32 R2, RZ, RZ, UR8 ;  /* 0x00000008ff027e24 */ /* 0x000fca000f8e00ff */
[----:B------:R-:W-:-:S13]  /*a7d0*/  ISETP.NE.AND P2, PT, R2, 0x3, PT ;  /* 0x000000030200780c */ /* 0x000fda0003f45270 */
[----:B------:R-:W-:Y:S05]  /*a7e0*/  @!P2 BRA `(.L_x_712) ;  /* 0x000000000004a947 */ /* 0x000fea0003800000 */
[----:B--2---:R-:W-:Y:S01]  /*a7f0*/  BPT.TRAP 0x1 ;  /* 0x000000040000795c */ /* 0x004fe20000300000 */
.L_x_712:
        /* <DEDUP_REMOVED lines=15> */
.L_x_741:
[----:B------:R-:W3:Y:S02]  /*a8f0*/  SYNCS.PHASECHK.TRANS64.TRYWAIT P0, [R3+URZ], R2 ;  /* 0x00000002030075a7 */ /* 0x000ee4000800017f */
[----:B---3--:R-:W-:Y:S05]  /*a900*/  @!P0 BRA `(.L_x_714) ;  /* 0x0000000400c88947 */ /* 0x008fea0003800000 */
.L_x_742:
[----:B------:R-:W-:Y:S05]  /*a910*/  @!P2 BRA `(.L_x_715) ;  /* 0x000000000004a947 */ /* 0x000fea0003800000 */
[----:B--2---:R-:W-:Y:S01]  /*a920*/  BPT.TRAP 0x1 ;  /* 0x000000040000795c */ /* 0x004fe20000300000 */
.L_x_715:
[----:B---3--:R-:W-:-:S04]  /*a930*/  VIADD R3, R7, 0x26840 ;  /* 0x0002684007037836 */ /* 0x008fc80000000000 */
[----:B------:R-:W-:-:S04]  /*a940*/  IMAD R0, R0, 0x8, R3 ;  /* 0x0000000800007824 */ /* 0x000fc800078e0203 */
[----:B------:R-:W3:Y:S02]  /*a950*/  SYNCS.PHASECHK.TRANS64.TRYWAIT P0, [R0+URZ], R5 ;  /* 0x00000005000075a7 */ /* 0x000ee4000800017f */
[----:B---3--:R-:W-:Y:S05]  /*a960*/  @!P0 BRA `(.L_x_716) ;  /* 0x0000000400c48947 */ /* 0x008fea0003800000 */
.L_x_743:
[----:B------:R-:W-:-:S07]  /*a970*/  IMAD R3, R4, 0x8, R3 ;  /* 0x0000000804037824 */ /* 0x000fce00078e0203 */
.L_x_717:
[----:B----4-:R4:W1:Y:S02]  /*a980*/  SYNCS.PHASECHK.TRANS64.TRYWAIT P0, [R3+URZ], R2 ;  /* 0x00000002030075a7 */ /* 0x010864000800017f */
[----:B-1----:R-:W-:Y:S05]  /*a990*/  @!P0 NANOSLEEP.SYNCS 0x989680 ;  /* 0x009896800000895d */ /* 0x002fea0003900000 */
[----:B------:R-:W1:Y:S02]  /*a9a0*/  @!P0 SYNCS.PHASECHK.TRANS64 P0, [R3+URZ], R2 ;  /* 0x00000002030085a7 */ /* 0x000e64000800007f */
[----:B-1----:R-:W-:Y:S05]  /*a9b0*/  @!P0 BRA `(.L_x_717) ;  /* 0xfffffffc00f08947 */ /* 0x002fea000383ffff */
.L_x_605:
[----:B--2---:R-:W-:Y:S05]  /*a9c0*/  BSYNC B6 ;  /* 0x0000000000067941 */ /* 0x004fea0003800000 */
.L_x_599:
[----:B------:R-:W-:Y:S05]  /*a9d0*/  EXIT ;  /* 0x000000000000794d */ /* 0x000fea0003800000 */
.L_x_615:
[----:B------:R-:W-:Y:S02]  /*a9e0*/  IMAD.MOV.U32 R13, RZ, RZ, R16 ;  /* 0x000000ffff0d7224 */ /* 0x000fe400078e0010 */
[----:B------:R-:W-:Y:S02]  /*a9f0*/  IMAD.MOV.U32 R12, RZ, RZ, RZ ;  /* 0x000000ffff0c7224 */ /* 0x000fe400078e00ff */
[----:B------:R-:W-:Y:S02]  /*aa00*/  IMAD.MOV.U32 R11, RZ, RZ, 0x1f ;  /* 0x0000001fff0b7424 */ /* 0x000fe400078e00ff */
[----:B------:R-:W-:-:S07]  /*aa10*/  IMAD.MOV.U32 R15, RZ, RZ, -0x1 ;  /* 0xffffffffff0f7424 */ /* 0x000fce00078e00ff */
[----:B-1---5:R-:W-:Y:S05]  /*aa20*/  WARPSYNC.COLLECTIVE R15, `(.L_x_718) ;  /* 0x000000000f087348 */ /* 0x022fea0003c00000 */
[----:B------:R2:W3:Y:S02]  /*aa30*/  SHFL.IDX P6, R14, R13, R12, R11 ;  /* 0x0000000c0d0e7389 */ /* 0x0004e400000c000b */
[----:B-123-5:R-:W-:Y:S01]  /*aa40*/  ENDCOLLECTIVE ;  /* 0x000000000000791b */ /* 0x02efe20003800000 */
.L_x_718:
[----:B------:R-:W-:Y:S05]  /*aa50*/  BRA `(.L_x_719) ;  /* 0xffffff6800447947 */ /* 0x000fea000383ffff */
.L_x_617:
[----:B-1----:R1:W3:Y:S02]  /*aa60*/  SYNCS.PHASECHK.TRANS64.TRYWAIT P0, [R18+URZ+0x26800], R5 ;  /* 0x02680005120075a7 */ /* 0x0022e4000800017f */
[----:B---3--:R-:W-:Y:S05]  /*aa70*/  @!P0 NANOSLEEP.SYNCS 0x989680 ;  /* 0x009896800000895d */ /* 0x008fea0003900000 */
[----:B------:R-:W3:Y:S02]  /*aa80*/  @!P0 SYNCS.PHASECHK.TRANS64 P0, [R18+URZ+0x26800], R5 ;  /* 0x02680005120085a7 */ /* 0x000ee4000800007f */
[----:B---3--:R-:W-:Y:S05]  /*aa90*/  @!P0 BRA `(.L_x_617) ;  /* 0xfffffffc00f08947 */ /* 0x008fea000383ffff */
[----:B------:R-:W-:Y:S05]  /*aaa0*/  BRA `(.L_x_616) ;  /* 0xffffff6800687947 */ /* 0x000fea000383ffff */
.L_x_622:
[----:B--2---:R-:W-:-:S04]  /*aab0*/  IMAD.U32 R5, RZ, RZ, UR10 ;  /* 0x0000000aff057e24 */ /* 0x004fc8000f8e00ff */
[----:B------:R2:W3:Y:S03]  /*aac0*/  SYNCS.PHASECHK.TRANS64.TRYWAIT P1, [R5+URZ+0x26810], R16 ;  /* 0x02681010050075a7 */ /* 0x0004e6000802017f */
[----:B---3--:R-:W-:Y:S05]  /*aad0*/  @!P1 NANOSLEEP.SYNCS 0x989680 ;  /* 0x009896800000995d */ /* 0x008fea0003900000 */
[----:B------:R-:W3:Y:S02]  /*aae0*/  @!P1 SYNCS.PHASECHK.TRANS64 P1, [R5+URZ+0x26810], R16 ;  /* 0x02681010050095a7 */ /* 0x000ee4000802007f */
[----:B---3--:R-:W-:Y:S05]  /*aaf0*/  @!P1 BRA `(.L_x_622) ;  /* 0xfffffffc00ec9947 */ /* 0x008fea000383ffff */
[----:B------:R-:W-:Y:S05]  /*ab00*/  BRA `(.L_x_621) ;  /* 0xffffff7000cc7947 */ /* 0x000fea000383ffff */
.L_x_626:
[----:B------:R-:W-:-:S04]  /*ab10*/  IMAD.U32 R121, RZ, RZ, UR10 ;  /* 0x0000000aff797e24 */ /* 0x000fc8000f8e00ff */
[----:B------:R1:W1:Y:S03]  /*ab20*/  SYNCS.PHASECHK.TRANS64.TRYWAIT P1, [R121+URZ+0x26830], R16 ;  /* 0x02683010790075a7 */ /* 0x000266000802017f */
[----:B-1----:R-:W-:Y:S05]  /*ab30*/  @!P1 NANOSLEEP.SYNCS 0x989680 ;  /* 0x009896800000995d */ /* 0x002fea0003900000 */
[----:B------:R-:W1:Y:S02]  /*ab40*/  @!P1 SYNCS.PHASECHK.TRANS64 P1, [R121+URZ+0x26830], R16 ;  /* 0x02683010790095a7 */ /* 0x000e64000802007f */
[----:B-1----:R-:W-:Y:S05]  /*ab50*/  @!P1 BRA `(.L_x_626) ;  /* 0xfffffffc00ec9947 */ /* 0x002fea000383ffff */
[----:B------:R-:W-:Y:S05]  /*ab60*/  BRA `(.L_x_625) ;  /* 0xffffff7400d87947 */ /* 0x000fea000383ffff */
.L_x_654:
[----:B------:R-:W-:Y:S01]  /*ab70*/  BSSY B0, `(.L_x_720) ;  /* 0x0000005000007945 */ /* 0x000fe20003800000 */
[----:B------:R-:W-:-:S07]  /*ab80*/  IMAD.MOV.U32 R15, RZ, RZ, -0x1 ;  /* 0xffffffffff0f7424 */ /* 0x000fce00078e00ff */
[----:B------:R-:W-:Y:S05]  /*ab90*/  WARPSYNC.COLLECTIVE R15, `(.L_x_721) ;  /* 0x000000000f087348 */ /* 0x000fea0003c00000 */
[----:B------:R-:W-:Y:S01]  /*aba0*/  NOP ;  /* 0x0000000000007918 */ /* 0x000fe20000000000 */
[----:B------:R-:W-:Y:S01]  /*abb0*/  ENDCOLLECTIVE ;  /* 0x000000000000791b */ /* 0x000fe20003800000 */
.L_x_721:
[----:B------:R-:W-:Y:S05]  /*abc0*/  BSYNC B0 ;  /* 0x0000000000007941 */ /* 0x000fea0003800000 */
.L_x_720:
[----:B------:R-:W-:Y:S05]  /*abd0*/  BRA `(.L_x_722) ;  /* 0xffffffc400a87947 */ /* 0x000fea000383ffff */
.L_x_666:
[----:B------:R-:W-:Y:S01]  /*abe0*/  BSSY B0, `(.L_x_723) ;  /* 0x0000005000007945 */ /* 0x000fe20003800000 */
[----:B------:R-:W-:-:S07]  /*abf0*/  IMAD.MOV.U32 R15, RZ, RZ, -0x1 ;  /* 0xffffffffff0f7424 */ /* 0x000fce00078e00ff */
[----:B------:R-:W-:Y:S05]  /*ac00*/  WARPSYNC.COLLECTIVE R15, `(.L_x_724) ;  /* 0x000000000f087348 */ /* 0x000fea0003c00000 */
[----:B------:R-:W-:Y:S01]  /*ac10*/  NOP ;  /* 0x0000000000007918 */ /* 0x000fe20000000000 */
[----:B------:R-:W-:Y:S01]  /*ac20*/  ENDCOLLECTIVE ;  /* 0x000000000000791b */ /* 0x000fe20003800000 */
.L_x_724:
[----:B------:R-:W-:Y:S05]  /*ac30*/  BSYNC B0 ;  /* 0x0000000000007941 */ /* 0x000fea0003800000 */
.L_x_723:
[----:B------:R-:W-:Y:S05]  /*ac40*/  BRA `(.L_x_725) ;  /* 0xffffffc800c07947 */ /* 0x000fea000383ffff */
.L_x_679:
[----:B------:R-:W-:Y:S01]  /*ac50*/  BSSY B0, `(.L_x_726) ;  /* 0x0000005000007945 */ /* 0x000fe20003800000 */
[----:B------:R-:W-:-:S07]  /*ac60*/  IMAD.MOV.U32 R15, RZ, RZ, -0x1 ;  /* 0xffffffffff0f7424 */ /* 0x000fce00078e00ff */
[----:B------:R-:W-:Y:S05]  /*ac70*/  WARPSYNC.COLLECTIVE R15, `(.L_x_727) ;  /* 0x000000000f087348 */ /* 0x000fea0003c00000 */
[----:B------:R-:W-:Y:S01]  /*ac80*/  NOP ;  /* 0x0000000000007918 */ /* 0x000fe20000000000 */
[----:B------:R-:W-:Y:S01]  /*ac90*/  ENDCOLLECTIVE ;  /* 0x000000000000791b */ /* 0x000fe20003800000 */
.L_x_727:
[----:B------:R-:W-:Y:S05]  /*aca0*/  BSYNC B0 ;  /* 0x0000000000007941 */ /* 0x000fea0003800000 */
.L_x_726:
[----:B------:R-:W-:Y:S05]  /*acb0*/  BRA `(.L_x_728) ;  /* 0xffffffcc00dc7947 */ /* 0x000fea000383ffff */
.L_x_692:
[----:B-1----:R1:W2:Y:S02]  /*acc0*/  SYNCS.PHASECHK.TRANS64.TRYWAIT P0, [R0+URZ+0x26820], R3 ;  /* 0x02682003000075a7 */ /* 0x0022a4000800017f */
[----:B--2---:R-:W-:Y:S05]  /*acd0*/  @!P0 NANOSLEEP.SYNCS 0x989680 ;  /* 0x009896800000895d */ /* 0x004fea0003900000 */
[----:B------:R-:W2:Y:S02]  /*ace0*/  @!P0 SYNCS.PHASECHK.TRANS64 P0, [R0+URZ+0x26820], R3 ;  /* 0x02682003000085a7 */ /* 0x000ea4000800007f */
[----:B--2---:R-:W-:Y:S05]  /*acf0*/  @!P0 BRA `(.L_x_692) ;  /* 0xfffffffc00f08947 */ /* 0x004fea000383ffff */
[----:B------:R-:W-:Y:S05]  /*ad00*/  BRA `(.L_x_729) ;  /* 0xffffffdc00247947 */ /* 0x000fea000383ffff */
.L_x_696:
[----:B-1----:R1:W2:Y:S02]  /*ad10*/  SYNCS.PHASECHK.TRANS64.TRYWAIT P1, [R0+URZ+0x26840], R21 ;  /* 0x02684015000075a7 */ /* 0x0022a4000802017f */
[----:B--2---:R-:W-:Y:S05]  /*ad20*/  @!P1 NANOSLEEP.SYNCS 0x989680 ;  /* 0x009896800000995d */ /* 0x004fea0003900000 */
[----:B------:R-:W2:Y:S02]  /*ad30*/  @!P1 SYNCS.PHASECHK.TRANS64 P1, [R0+URZ+0x26840], R21 ;  /* 0x02684015000095a7 */ /* 0x000ea4000802007f */
[----:B--2---:R-:W-:Y:S05]  /*ad40*/  @!P1 BRA `(.L_x_696) ;  /* 0xfffffffc00f09947 */ /* 0x004fea000383ffff */
[----:B------:R-:W-:Y:S05]  /*ad50*/  BRA `(.L_x_730) ;  /* 0xffffffe400447947 */ /* 0x000fea000383ffff */
.L_x_698:
[----:B--2---:R2:W3:Y:S02]  /*ad60*/  SYNCS.PHASECHK.TRANS64.TRYWAIT P1, [R0+URZ+0x26828], R21 ;  /* 0x02682815000075a7 */ /* 0x0044e4000802017f */
[----:B---3--:R-:W-:Y:S05]  /*ad70*/  @!P1 NANOSLEEP.SYNCS 0x989680 ;  /* 0x009896800000995d */ /* 0x008fea0003900000 */
[----:B------:R-:W3:Y:S02]  /*ad80*/  @!P1 SYNCS.PHASECHK.TRANS64 P1, [R0+URZ+0x26828], R21 ;  /* 0x02682815000095a7 */ /* 0x000ee4000802007f */
[----:B---3--:R-:W-:Y:S05]  /*ad90*/  @!P1 BRA `(.L_x_698) ;  /* 0xfffffffc00f09947 */ /* 0x008fea000383ffff */
[----:B------:R-:W-:Y:S05]  /*ada0*/  BRA `(.L_x_731) ;  /* 0xffffffe400f47947 */ /* 0x000fea000383ffff */
.L_x_700:
[----:B---3--:R3:W4:Y:S02]  /*adb0*/  SYNCS.PHASECHK.TRANS64.TRYWAIT P1, [R0+URZ+0x26848], R21 ;  /* 0x02684815000075a7 */ /* 0x008724000802017f */
[----:B----4-:R-:W-:Y:S05]  /*adc0*/  @!P1 NANOSLEEP.SYNCS 0x989680 ;  /* 0x009896800000995d */ /* 0x010fea0003900000 */
[----:B------:R-:W4:Y:S02]  /*add0*/  @!P1 SYNCS.PHASECHK.TRANS64 P1, [R0+URZ+0x26848], R21 ;  /* 0x02684815000095a7 */ /* 0x000f24000802007f */
[----:B----4-:R-:W-:Y:S05]  /*ade0*/  @!P1 BRA `(.L_x_700) ;  /* 0xfffffffc00f09947 */ /* 0x010fea000383ffff */
[----:B------:R-:W-:Y:S05]  /*adf0*/  BRA `(.L_x_732) ;  /* 0xffffffe800887947 */ /* 0x000fea000383ffff */
.L_x_702:
[----:B------:R-:W-:-:S07]  /*ae00*/  SHF.L.U32 R5, R9, 0x1f, RZ ;  /* 0x0000001f09057819 */ /* 0x000fce00000006ff */
.L_x_733:
[----:B-1----:R1:W2:Y:S02]  /*ae10*/  SYNCS.PHASECHK.TRANS64.TRYWAIT P1, [R0+URZ+0x26820], R5 ;  /* 0x02682005000075a7 */ /* 0x0022a4000802017f */
[----:B--2---:R-:W-:Y:S05]  /*ae20*/  @!P1 NANOSLEEP.SYNCS 0x989680 ;  /* 0x009896800000995d */ /* 0x004fea0003900000 */
[----:B------:R-:W2:Y:S02]  /*ae30*/  @!P1 SYNCS.PHASECHK.TRANS64 P1, [R0+URZ+0x26820], R5 ;  /* 0x02682005000095a7 */ /* 0x000ea4000802007f */
[----:B--2---:R-:W-:Y:S05]  /*ae40*/  @!P1 BRA `(.L_x_733) ;  /* 0xfffffffc00f09947 */ /* 0x004fea000383ffff */
[----:B------:R-:W-:Y:S05]  /*ae50*/  BRA `(.L_x_734) ;  /* 0xffffffec002c7947 */ /* 0x000fea000383ffff */
.L_x_705:
[----:B-1----:R1:W2:Y:S02]  /*ae60*/  SYNCS.PHASECHK.TRANS64.TRYWAIT P1, [R0+URZ+0x26840], R7 ;  /* 0x02684007000075a7 */ /* 0x0022a4000802017f */
[----:B--2---:R-:W-:Y:S05]  /*ae70*/  @!P1 NANOSLEEP.SYNCS 0x989680 ;  /* 0x009896800000995d */ /* 0x004fea0003900000 */
[----:B------:R-:W2:Y:S02]  /*ae80*/  @!P1 SYNCS.PHASECHK.TRANS64 P1, [R0+URZ+0x26840], R7 ;  /* 0x02684007000095a7 */ /* 0x000ea4000802007f */
[----:B--2---:R-:W-:Y:S05]  /*ae90*/  @!P1 BRA `(.L_x_705) ;  /* 0xfffffffc00f09947 */ /* 0x004fea000383ffff */
[----:B------:R-:W-:Y:S05]  /*aea0*/  BRA `(.L_x_735) ;  /* 0xffffffec00d87947 */ /* 0x000fea000383ffff */
.L_x_707:
[----:B--2---:R2:W3:Y:S02]  /*aeb0*/  SYNCS.PHASECHK.TRANS64.TRYWAIT P1, [R0+URZ+0x26828], R7 ;  /* 0x02682807000075a7 */ /* 0x0044e4000802017f */
[----:B---3--:R-:W-:Y:S05]  /*aec0*/  @!P1 NANOSLEEP.SYNCS 0x989680 ;  /* 0x009896800000995d */ /* 0x008fea0003900000 */
[----:B------:R-:W3:Y:S02]  /*aed0*/  @!P1 SYNCS.PHASECHK.TRANS64 P1, [R0+URZ+0x26828], R7 ;  /* 0x02682807000095a7 */ /* 0x000ee4000802007f */
[----:B---3--:R-:W-:Y:S05]  /*aee0*/  @!P1 BRA `(.L_x_707) ;  /* 0xfffffffc00f09947 */ /* 0x008fea000383ffff */
[----:B------:R-:W-:Y:S05]  /*aef0*/  BRA `(.L_x_736) ;  /* 0xfffffff000807947 */ /* 0x000fea000383ffff */
.L_x_709:
[----:B---3--:R3:W4:Y:S02]  /*af00*/  SYNCS.PHASECHK.TRANS64.TRYWAIT P0, [R3+URZ+0x26840], R2 ;  /* 0x02684002030075a7 */ /* 0x008724000800017f */
[----:B----4-:R-:W-:Y:S05]  /*af10*/  @!P0 NANOSLEEP.SYNCS 0x989680 ;  /* 0x009896800000895d */ /* 0x010fea0003900000 */
[----:B------:R-:W4:Y:S02]  /*af20*/  @!P0 SYNCS.PHASECHK.TRANS64 P0, [R3+URZ+0x26840], R2 ;  /* 0x02684002030085a7 */ /* 0x000f24000800007f */
[----:B----4-:R-:W-:Y:S05]  /*af30*/  @!P0 BRA `(.L_x_709) ;  /* 0xfffffffc00f08947 */ /* 0x010fea000383ffff */
[----:B------:R-:W-:Y:S05]  /*af40*/  BRA `(.L_x_737) ;  /* 0xfffffff400287947 */ /* 0x000fea000383ffff */
.L_x_711:
[----:B------:R-:W-:Y:S01]  /*af50*/  BSSY B0, `(.L_x_738) ;  /* 0x0000006000007945 */ /* 0x000fe20003800000 */
[----:B------:R-:W-:-:S07]  /*af60*/  IMAD.MOV.U32 R15, RZ, RZ, -0x1 ;  /* 0xffffffffff0f7424 */ /* 0x000fce00078e00ff */
[----:B--2---:R-:W-:Y:S05]  /*af70*/  WARPSYNC.COLLECTIVE R15, `(.L_x_739) ;  /* 0x000000000f0c7348 */ /* 0x004fea0003c00000 */
[----:B------:R-:W-:Y:S02]  /*af80*/  ELECT P6, UR62, PT ;  /* 0x00000000003e782f */ /* 0x000fe400038c0000 */
[----:B------:R-:W-:Y:S01]  /*af90*/  MOV R14, UR62 ;  /* 0x0000003e000e7c02 */ /* 0x000fe20008000f00 */
[----:B--2---:R-:W-:Y:S10]  /*afa0*/  ENDCOLLECTIVE ;  /* 0x000000000000791b */ /* 0x004ff40003800000 */
.L_x_739:
[----:B------:R-:W-:Y:S05]  /*afb0*/  BSYNC B0 ;  /* 0x0000000000007941 */ /* 0x000fea0003800000 */
.L_x_738:
[----:B------:R-:W-:Y:S01]  /*afc0*/  PLOP3.LUT P0, PT, P6, PT, PT, 0x80, 0x0 ;  /* 0x000000000000781c */ /* 0x000fe2000370f070 */
[----:B------:R-:W-:-:S12]  /*afd0*/  BRA `(.L_x_740) ;  /* 0xfffffff400f07947 */ /* 0x000fd8000383ffff */
.L_x_713:
[----:B-1----:R1:W3:Y:S02]  /*afe0*/  SYNCS.PHASECHK.TRANS64.TRYWAIT P0, [R6+URZ], R5 ;  /* 0x00000005060075a7 */ /* 0x0022e4000800017f */
[----:B---3--:R-:W-:Y:S05]  /*aff0*/  @!P0 NANOSLEEP.SYNCS 0x989680 ;  /* 0x009896800000895d */ /* 0x008fea0003900000 */
[----:B------:R-:W3:Y:S02]  /*b000*/  @!P0 SYNCS.PHASECHK.TRANS64 P0, [R6+URZ], R5 ;  /* 0x00000005060085a7 */ /* 0x000ee4000800007f */
[----:B---3--:R-:W-:Y:S05]  /*b010*/  @!P0 BRA `(.L_x_713) ;  /* 0xfffffffc00f08947 */ /* 0x008fea000383ffff */
[----:B------:R-:W-:Y:S05]  /*b020*/  BRA `(.L_x_741) ;  /* 0xfffffff800307947 */ /* 0x000fea000383ffff */
.L_x_714:
[----:B---3--:R3:W4:Y:S02]  /*b030*/  SYNCS.PHASECHK.TRANS64.TRYWAIT P0, [R3+URZ], R2 ;  /* 0x00000002030075a7 */ /* 0x008724000800017f */
[----:B----4-:R-:W-:Y:S05]  /*b040*/  @!P0 NANOSLEEP.SYNCS 0x989680 ;  /* 0x009896800000895d */ /* 0x010fea0003900000 */
[----:B------:R-:W4:Y:S02]  /*b050*/  @!P0 SYNCS.PHASECHK.TRANS64 P0, [R3+URZ], R2 ;  /* 0x00000002030085a7 */ /* 0x000f24000800007f */
[----:B----4-:R-:W-:Y:S05]  /*b060*/  @!P0 BRA `(.L_x_714) ;  /* 0xfffffffc00f08947 */ /* 0x010fea000383ffff */
[----:B------:R-:W-:Y:S05]  /*b070*/  BRA `(.L_x_742) ;  /* 0xfffffff800247947 */ /* 0x000fea000383ffff */
.L_x_716:
[----:B---3--:R3:W4:Y:S02]  /*b080*/  SYNCS.PHASECHK.TRANS64.TRYWAIT P0, [R0+URZ], R5 ;  /* 0x00000005000075a7 */ /* 0x008724000800017f */
[----:B----4-:R-:W-:Y:S05]  /*b090*/  @!P0 NANOSLEEP.SYNCS 0x989680 ;  /* 0x009896800000895d */ /* 0x010fea0003900000 */
[----:B------:R-:W4:Y:S02]  /*b0a0*/  @!P0 SYNCS.PHASECHK.TRANS64 P0, [R0+URZ], R5 ;  /* 0x00000005000085a7 */ /* 0x000f24000800007f */
[----:B----4-:R-:W-:Y:S05]  /*b0b0*/  @!P0 BRA `(.L_x_716) ;  /* 0xfffffffc00f08947 */ /* 0x010fea000383ffff */
[----:B------:R-:W-:Y:S05]  /*b0c0*/  BRA `(.L_x_743) ;  /* 0xfffffff800287947 */ /* 0x000fea000383ffff */
.L_x_744:
        /* <DEDUP_REMOVED lines=11> */
.L_x_3300:


//--------------------- .text._ZN7cutlass13device_kernelIN5flash11enable_sm90INS1_16FlashAttnBwdSm90INS1_25CollectiveMainloopBwdSm90ILi2ELi2ELi2EN4cute5tupleIJNS5_1CILi1EEES8_S8_EEENS6_IJNS7_ILi64EEENS7_ILi128EEENS7_ILi96EEEEEENS_6half_tEfNS_4arch4Sm90ELb0ELb0ELb1ELb1ELb0ELb1ELb0ELb0ELi2ELi1ELi2ELi1ELb1EEENS1_24CollectiveEpilogueBwdGQAISD_fSG_Li256ELb1ELb0EEENS1_19SingleTileSchedulerILb1ELb0ELb0ELi128EEEEEEEEEvNT_6ParamsE --------------------------
	.section	.text._ZN7cutlass13device_kernelIN5flash11enable_sm90INS1_16FlashAttnBwdSm90INS1_25CollectiveMainloopBwdSm90ILi2ELi2ELi2EN4cute5tupleIJNS5_1CILi1EEES8_S8_EEENS6_IJNS7_ILi64EEENS7_ILi128EEENS7_ILi96EEEEEENS_6half_tEfNS_4arch4Sm90ELb0ELb0ELb1ELb1ELb0ELb1ELb0ELb0ELi2ELi1ELi2ELi1ELb1EEENS1_24CollectiveEpilogueBwdGQAISD_fSG_Li256ELb1ELb0EEENS1_19SingleTileSchedulerILb1ELb0ELb0ELi128EEEEEEEEEvNT_6ParamsE,"ax",@progbits
	.align	128
.text._ZN7cutlass13device_kernelIN5flash11enable_sm90INS1_16FlashAttnBwdSm90INS1_25CollectiveMainloopBwdSm90ILi2ELi2ELi2EN4cute5tupleIJNS5_1CILi1EEES8_S8_EEENS6_IJNS7_ILi64EEENS7_ILi128EEENS7_ILi96EEEEEENS_6half_tEfNS_4arch4Sm90ELb0ELb0ELb1ELb1ELb0ELb1ELb0ELb0ELi2ELi1ELi2ELi1ELb1EEENS1_24CollectiveEpilogueBwdGQAISD_fSG_Li256ELb1ELb0EEENS1_19SingleTileSchedulerILb1ELb0ELb0ELi128EEEEEEEEEvNT_6ParamsE:
        .type           _ZN7cutlass13device_kernelIN5flash11enable_sm90INS1_16FlashAttnBwdSm90INS1_25CollectiveMainloopBwdSm90ILi2ELi2ELi2EN4cute5tupleIJNS5_1CILi1EEES8_S8_EEENS6_IJNS7_ILi64EEENS7_ILi128EEENS7_ILi96EEEEEENS_6half_tEfNS_4arch4Sm90ELb0ELb0ELb1ELb1ELb0ELb1ELb0ELb0ELi2ELi1ELi2ELi1ELb1EEENS1_24CollectiveEpilogueBwdGQAISD_fSG_Li256ELb1ELb0EEENS1_19SingleTileSchedulerILb1ELb0ELb0ELi128EEEEEEEEEvNT_6ParamsE,@function
        .size           _ZN7cutlass13device_kernelIN5flash11enable_sm90INS1_16FlashAttnBwdSm90INS1_25CollectiveMainloopBwdSm90ILi2ELi2ELi2EN4cute5tupleIJNS5_1CILi1EEES8_S8_EEENS6_IJNS7_ILi64EEENS7_ILi128EEENS7_ILi96EEEEEENS_6half_tEfNS_4arch4Sm90ELb0ELb0ELb1ELb1ELb0ELb1ELb0ELb0ELi2ELi1ELi2ELi1ELb1EEENS1_24CollectiveEpilogueBwdGQAISD_fSG_Li256ELb1ELb0EEENS1_19SingleTileSchedulerILb1ELb0ELb0ELi128EEEEEEEEEvNT_6ParamsE,(.L_x_3301 - _ZN7cutlass13device_kernelIN5flash11enable_sm90INS1_16FlashAttnBwdSm90INS1_25CollectiveMainloopBwdSm90ILi2ELi2ELi2EN4cute5tupleIJNS5_1CILi1EEES8_S8_EEENS6_IJNS7_ILi64EEENS7_ILi128EEENS7_ILi96EEEEEENS_6half_tEfNS_4arch4Sm90ELb0ELb0ELb1ELb1ELb0ELb1ELb0ELb0ELi2ELi1ELi2ELi1ELb1EEENS1_24CollectiveEpilogueBwdGQAISD_fSG_Li256ELb1ELb0EEENS1_19SingleTileSchedulerILb1ELb0ELb0ELi128EEEEEEEEEvNT_6ParamsE)
        .other          _ZN7cutlass13device_kernelIN5flash11enable_sm90INS1_16FlashAttnBwdSm90INS1_25CollectiveMainloopBwdSm90ILi2ELi2ELi2EN4cute5tupleIJNS5_1CILi1EEES8_S8_EEENS6_IJNS7_ILi64EEENS7_ILi128EEENS7_ILi96EEEEEENS_6half_tEfNS_4arch4Sm90ELb0ELb0ELb1ELb1ELb0ELb1ELb0ELb0ELi2ELi1ELi2ELi1ELb1EEENS1_24CollectiveEpilogueBwdGQAISD_fSG_Li256ELb1ELb0EEENS1_19SingleTileSchedulerILb1ELb0ELb0ELi128EEEEEEEEEvNT_6ParamsE,@"STO_CUDA_ENTRY STV_DEFAULT"
_ZN7cutlass13device_kernelIN5flash11enable_sm90INS1_16FlashAttnBwdSm90INS1_25CollectiveMainloopBwdSm90ILi2ELi2ELi2EN4cute5tupleIJNS5_1CILi1EEES8_S8_EEENS6_IJNS7_ILi64EEENS7_ILi128EEENS7_ILi96EEEEEENS_6half_tEfNS_4arch4Sm90ELb0ELb0ELb1ELb1ELb0ELb1ELb0ELb0ELi2ELi1ELi2ELi1ELb1EEENS1_24CollectiveEpilogueBwdGQAISD_fSG_Li256ELb1ELb0EEENS1_19SingleTileSchedulerILb1ELb0ELb0ELi128EEEEEEEEEvNT_6ParamsE:
        /* <DEDUP_REMOVED lines=23> */
.L_x_746:
[----:B------:R-:W-:Y:S05]  /*0170*/  BSYNC B0 ;  /* 0x0000000000007941 */ /* 0x000fea0003800000 */
.L_x_745:
        /* <DEDUP_REMOVED lines=37> */
.L_x_747:
        /* <DEDUP_REMOVED lines=22> */
.L_x_748:
[----:B------:R-:W-:Y:S01]  /*0530*/  PLOP3.LUT P0, PT, PT, PT, UP0, 0x80, 0x0 ;  /* 0x000000000000781c */ /* 0x000fe20003f0f008 */
[----:B------:R-:W-:Y:S01]  /*0540*/  NOP ;  /* 0x0000000000007918 */ /* 0x000fe20000000000 */
[----:B------:R-:W-:Y:S01]  /*0550*/  ULDC.64 UR46, c[0x0][0x208] ;  /* 0x00008200002e7ab9 */ /* 0x000fe20000000a00 */
[----:B------:R-:W-:Y:S01]  /*0560*/  BSSY B6, `(.L_x_749) ;  /* 0x000089a000067945 */ /* 0x000fe20003800000 */
[----:B-12-4-:R-:W-:Y:S09]  /*0570*/  BAR.SYNC.DEFER_BLOCKING 0x0 ;  /* 0x0000000000007b1d */ /* 0x016ff20000010000 */
[----:B------:R-:W-:Y:S05]  /*0580*/  @!P0 BRA `(.L_x_750) ;  /* 0x00000050001c8947 */ /* 0x000fea0003800000 */
.L_x_751:
        /* <DEDUP_REMOVED lines=21> */
.L_x_752:
        /* <DEDUP_REMOVED lines=14> */
.L_x_754:
[----:B------:R-:W-:-:S05]  /*07c0*/  ULDC UR4, c[0x0][0x8c4] ;  /* 0x0002310000047ab9 */ /* 0x000fca0000000800 */
.L_x_753:
        /* <DEDUP_REMOVED lines=21> */
.L_x_756:
        /* <DEDUP_REMOVED lines=14> */
.L_x_757:
        /* <DEDUP_REMOVED lines=10> */
.L_x_758:
        /* <DEDUP_REMOVED lines=11> */
.L_x_759:
        /* <DEDUP_REMOVED lines=35> */
[----:B-1----:R-:W-:Y:S02]  /*0d80*/  CS2R R4, SRZ ;  /* 0x0000000000047805 */ /* 0x002fe4000001ff00 */
        /* <DEDUP_REMOVED lines=35> */
.L_x_762:
        /* <DEDUP_REMOVED lines=15> */
.L_x_761:
        /* <DEDUP_REMOVED lines=22> */
.L_x_764:
        /* <DEDUP_REMOVED lines=15> */
.L_x_763:
[----:B------:R-:W-:Y:S01]  /*1300*/  SHF.R.S32.HI R25, RZ, 0x1f, R22 ;  /* 0x0000001fff197819 */ /* 0x000fe20000011416 */
[----:B------:R-:W-:-:S03]  /*1310*/  UMOV UR4, 0xffffffff ;  /* 0xffffffff00047882 */ /* 0x000fc60000000000 */
[----:B------:R-:W-:-:S04]  /*1320*/  LEA.HI R0, R25, R22, RZ, 0x7 ;  /* 0x0000001619007211 */ /* 0x000fc800078f38ff */
[----:B------:R-:W-:Y:S01]  /*1330*/  SHF.R.S32.HI R16, RZ, 0x7, R0 ;  /* 0x00000007ff107819 */ /* 0x000fe20000011400 */
[----:B------:R-:W-:Y:S06]  /*1340*/  BRA.DIV UR4, `(.L_x_765) ;  /* 0x0000007a04f47947 */ /* 0x000fec000b800000 */
[----:B------:R1:W2:Y:S02]  /*1350*/  SHFL.IDX PT, R14, R16, RZ, 0x1f ;  /* 0x00001fff100e7589 */ /* 0x0002a400000e0000 */
.L_x_842:
[----:B------:R-:W-:Y:S02]  /*1360*/  SHF.L.U32 R5, RZ, 0x1f, RZ ;  /* 0x0000001fff057819 */ /* 0x000fe400000006ff */
[----:B------:R-:W-:Y:S01]  /*1370*/  LOP3.LUT R3, R0, 0xffffff80, RZ, 0xc0, !PT ;  /* 0xffffff8000037812 */ /* 0x000fe200078ec0ff */
[----:B------:R-:W-:Y:S01]  /*1380*/  VIADD R0, R18, 0x6000 ;  /* 0x0000600012007836 */ /* 0x000fe20000000000 */
[----:B------:R-:W3:Y:S03]  /*1390*/  SYNCS.PHASECHK.TRANS64.TRYWAIT P1, [R18+URZ+0x26800], R5 ;  /* 0x02680005120075a7 */ /* 0x000ee6000802017f */
[----:B------:R-:W-:Y:S01]  /*13a0*/  IMAD.IADD R27, R22, 0x1, -R3 ;  /* 0x00000001161b7824 */ /* 0x000fe200078e0a03 */
[----:B------:R-:W-:Y:S02]  /*13b0*/  LOP3.LUT P0, RZ, R0, 0x1bf, RZ, 0xc0, !PT ;  /* 0x000001bf00ff7812 */ /* 0x000fe4000780c0ff */
[----:B--2---:R-:W-:-:S02]  /*13c0*/  LEA.HI R0, R14, R14, RZ, 0x1 ;  /* 0x0000000e0e007211 */ /* 0x004fc400078f08ff */
[----:B------:R-:W-:Y:S02]  /*13d0*/  SHF.R.S32.HI R24, RZ, 0x1f, R27 ;  /* 0x0000001fff187819 */ /* 0x000fe4000001141b */
[----:B------:R-:W-:Y:S02]  /*13e0*/  LOP3.LUT R23, R0, 0xfffffffe, RZ, 0xc0, !PT ;  /* 0xfffffffe00177812 */ /* 0x000fe400078ec0ff */
[----:B------:R-:W-:-:S04]  /*13f0*/  LEA.HI R26, R24, R27, RZ, 0x2 ;  /* 0x0000001b181a7211 */ /* 0x000fc800078f10ff */
[----:B------:R-:W-:Y:S01]  /*1400*/  LOP3.LUT R0, R26, 0x7ffffffc, RZ, 0xc0, !PT ;  /* 0x7ffffffc1a007812 */ /* 0x000fe200078ec0ff */
[----:B---3--:R-:W-:Y:S06]  /*1410*/  @P1 BRA `(.L_x_766) ;  /* 0x0000000000081947 */ /* 0x008fec0003800000 */
[----:B------:R-:W2:Y:S02]  /*1420*/  SYNCS.PHASECHK.TRANS64.TRYWAIT P1, [R18+URZ+0x26800], R5 ;  /* 0x02680005120075a7 */ /* 0x000ea4000802017f */
[----:B--2---:R-:W-:Y:S05]  /*1430*/  @!P1 BRA `(.L_x_767) ;  /* 0x0000007800d89947 */ /* 0x004fea0003800000 */
.L_x_766:
        /* <DEDUP_REMOVED lines=18> */
[----:B-1--45:R-:W-:Y:S05]  /*1560*/  CALL.ABS.NOINC R14 ;  /* 0x000000000e007343 */ /* 0x032fea0003c00000 */
.L_x_768:
[----:B------:R-:W-:Y:S01]  /*1570*/  LEA.HI R0, R25, R22, RZ, 0x4 ;  /* 0x0000001619007211 */ /* 0x000fe200078f20ff */
[----:B------:R-:W-:Y:S05]  /*1580*/  WARPSYNC.ALL ;  /* 0x0000000000007948 */ /* 0x000fea0003800000 */
[----:B------:R-:W-:-:S05]  /*1590*/  LOP3.LUT R3, R0, 0xfffffff0, RZ, 0xc0, !PT ;  /* 0xfffffff000037812 */ /* 0x000fca00078ec0ff */
[----:B--2---:R-:W-:Y:S01]  /*15a0*/  IMAD.IADD R5, R22, 0x1, -R3 ;  /* 0x0000000116057824 */ /* 0x004fe200078e0a03 */
        /* <DEDUP_REMOVED lines=33> */
[----:B------:R-:W2:Y:S01]  /*17c0*/  LDSM.16.M88.4 R184, [R7+0x6000] ;  /* 0x0060000007b8783b */ /* 0x000ea20000000200 */
        /* <DEDUP_REMOVED lines=27> */
[----:B-1----:R-:W-:Y:S01]  /*1980*/  IMAD R16, R16, 0x300, R27 ;  /* 0x0000030010107824 */ /* 0x002fe200078e021b */
        /* <DEDUP_REMOVED lines=18> */
[----:B------:R-:W1:Y:S01]  /*1ab0*/  LDSM.16.M88.4 R196, [R0+0x6000] ;  /* 0x0060000000c4783b */ /* 0x000e620000000200 */
        /* <DEDUP_REMOVED lines=33> */
[----:B--2---:R-:W-:Y:S01]  /*1cd0*/  IMAD R0, R5, 0x4, R18 ;  /* 0x0000000405007824 */ /* 0x004fe200078e0212 */
[----:B------:R-:W-:Y:S01]  /*1ce0*/  ULOP3.LUT UR20, UR38, 0x1, URZ, 0xfc, !UPT ;  /* 0x0000000126147892 */ /* 0x000fe2000f8efc3f */
[----:B------:R-:W-:Y:S01]  /*1cf0*/  UMOV UR4, URZ ;  /* 0x0000003f00047c82 */ /* 0x000fe20008000000 */
[----:B------:R-:W-:Y:S01]  /*1d00*/  UMOV UR5, URZ ;  /* 0x0000003f00057c82 */ /* 0x000fe20008000000 */
[----:B------:R-:W-:Y:S01]  /*1d10*/  UMOV UR6, URZ ;  /* 0x0000003f00067c82 */ /* 0x000fe20008000000 */
[----:B------:R-:W-:Y:S01]  /*1d20*/  USHF.R.S32.HI UR7, URZ, 0x6, UR7 ;  /* 0x000000063f077899 */ /* 0x000fe20008011407 */
[----:B------:R-:W-:Y:S01]  /*1d30*/  ULDC UR8, c[0x0][0x75c] ;  /* 0x0001d70000087ab9 */ /* 0x000fe20000000800 */
[----:B-1-34-:R-:W-:-:S10]  /*1d40*/  ULDC UR9, c[0x0][0x744] ;  /* 0x0001d10000097ab9 */ /* 0x01afd40000000800 */
.L_x_779:
[----:B------:R-:W-:-:S06]  /*1d50*/  UISETP.NE.AND UP0, UPT, UR20, 0x3, UPT ;  /* 0x000000031400788c */ /* 0x000fcc000bf05270 */
[----:B------:R-:W-:-:S13]  /*1d60*/  PLOP3.LUT P0, PT, PT, PT, UP0, 0x80, 0x0 ;  /* 0x000000000000781c */ /* 0x000fda0003f0f008 */
[----:B-1----:R-:W-:Y:S05]  /*1d70*/  @!P0 BRA `(.L_x_769) ;  /* 0x0000000000048947 */ /* 0x002fea0003800000 */
[----:B------:R-:W-:Y:S01]  /*1d80*/  BPT.TRAP 0x1 ;  /* 0x000000040000795c */ /* 0x000fe20000300000 */
.L_x_769:
[----:B------:R-:W-:Y:S01]  /*1d90*/  R2UR UR10, R18 ;  /* 0x00000000120a72ca */ /* 0x000fe200000e0000 */
[----:B------:R-:W-:-:S05]  /*1da0*/  IMAD.U32 R16, RZ, RZ, UR5 ;  /* 0x00000005ff107e24 */ /* 0x000fca000f8e00ff */
[----:B------:R-:W-:-:S07]  /*1db0*/  SHF.L.U32 R16, R16, 0x1f, RZ ;  /* 0x0000001f10107819 */ /* 0x000fce00000006ff */
[----:B------:R-:W-:-:S09]  /*1dc0*/  ULEA UR10, UR6, UR10, 0x3 ;  /* 0x0000000a060a7291 */ /* 0x000fd2000f8e183f */
[----:B------:R1:W2:Y:S01]  /*1dd0*/  SYNCS.PHASECHK.TRANS64.TRYWAIT P1, [UR10+0x26810], R16 ;  /* 0x02681010ff0075a7 */ /* 0x0002a2000802014a */
[----:B------:R-:W-:Y:S05]  /*1de0*/  @!P0 BRA `(.L_x_770) ;  /* 0x0000000000048947 */ /* 0x000fea0003800000 */
[----:B------:R-:W-:Y:S01]  /*1df0*/  BPT.TRAP 0x1 ;  /* 0x000000040000795c */ /* 0x000fe20000300000 */
.L_x_770:
[----:B--2---:R-:W-:Y:S05]  /*1e00*/  @P1 BRA `(.L_x_771) ;  /* 0x0000000000081947 */ /* 0x004fea0003800000 */
[----:B------:R-:W2:Y:S02]  /*1e10*/  SYNCS.PHASECHK.TRANS64.TRYWAIT P1, [UR10+0x26810], R16 ;  /* 0x02681010ff0075a7 */ /* 0x000ea4000802014a */
[----:B--2---:R-:W-:Y:S05]  /*1e20*/  @!P1 BRA `(.L_x_772) ;  /* 0x0000007000709947 */ /* 0x004fea0003800000 */
.L_x_771:
        /* <DEDUP_REMOVED lines=67> */
.L_x_773:
[----:B------:R1:W1:Y:S01]  /*2260*/  SYNCS.PHASECHK.TRANS64.TRYWAIT P1, [UR10+0x26830], R16 ;  /* 0x02683010ff0075a7 */ /* 0x000262000802014a */
[----:B------:R-:W-:Y:S05]  /*2270*/  @!P0 BRA `(.L_x_774) ;  /* 0x0000000000048947 */ /* 0x000fea0003800000 */
[----:B------:R-:W-:Y:S01]  /*2280*/  BPT.TRAP 0x1 ;  /* 0x000000040000795c */ /* 0x000fe20000300000 */
.L_x_774:
[----:B-1----:R-:W-:Y:S05]  /*2290*/  @P1 BRA `(.L_x_775) ;  /* 0x0000000000081947 */ /* 0x002fea0003800000 */
[----:B------:R-:W1:Y:S02]  /*22a0*/  SYNCS.PHASECHK.TRANS64.TRYWAIT P1, [UR10+0x26830], R16 ;  /* 0x02683010ff0075a7 */ /* 0x000e64000802014a */
[----:B-1----:R-:W-:Y:S05]  /*22b0*/  @!P1 BRA `(.L_x_776) ;  /* 0x0000006c00649947 */ /* 0x002fea0003800000 */
.L_x_775:
        /* <DEDUP_REMOVED lines=565> */
.L_x_777:
        /* <DEDUP_REMOVED lines=44> */
.L_x_778:
        /* <DEDUP_REMOVED lines=13> */
[----:B------:R-:W-:Y:S01]  /*49a0*/  IMAD.MOV.U32 R4, RZ, RZ, R40 ;  /* 0x000000ffff047224 */ /* 0x000fe200078e0028 */
[----:B------:R-:W-:Y:S01]  /*49b0*/  PLOP3.LUT P0, PT, PT, PT, PT, 0x8, 0x0 ;  /* 0x000000000000781c */ /* 0x000fe20003f0e170 */
[----:B-1----:R-:W-:Y:S02]  /*49c0*/  IMAD.MOV.U32 R5, RZ, RZ, R41 ;  /* 0x000000ffff057224 */ /* 0x002fe400078e0029 */
[----:B------:R-:W-:Y:S01]  /*49d0*/  FMUL.FTZ R72, R72, UR4 ;  /* 0x0000000448487c20 */ /* 0x000fe20008410000 */
[----:B------:R-:W-:Y:S02]  /*49e0*/  IMAD.MOV.U32 R6, RZ, RZ, R42 ;  /* 0x000000ffff067224 */ /* 0x000fe400078e002a */
[----:B------:R-:W-:Y:S01]  /*49f0*/  FMUL.FTZ R73, R73, UR4 ;  /* 0x0000000449497c20 */ /* 0x000fe20008410000 */
[----:B------:R-:W-:Y:S02]  /*4a00*/  IMAD.MOV.U32 R7, RZ, RZ, R43 ;  /* 0x000000ffff077224 */ /* 0x000fe400078e002b */
        /* <DEDUP_REMOVED lines=46> */
.L_x_760:
[----:B------:R-:W-:Y:S05]  /*4cf0*/  @P0 BRA `(.L_x_755) ;  /* 0x0000004000800947 */ /* 0x000fea0003800000 */
[----:B------:R-:W-:Y:S01]  /*4d00*/  ULDC.64 UR4, c[0x0][0x878] ;  /* 0x00021e0000047ab9 */ /* 0x000fe20000000a00 */
[----:B------:R-:W1:Y:S01]  /*4d10*/  S2R R8, SR_TID.X ;  /* 0x0000000000087919 */ /* 0x000e620000002100 */
[----:B------:R-:W-:Y:S01]  /*4d20*/  UISETP.NE.U32.AND UP0, UPT, UR4, URZ, UPT ;  /* 0x0000003f0400728c */ /* 0x000fe2000bf05070 */
[----:B------:R-:W2:Y:S08]  /*4d30*/  S2UR UR10, SR_CTAID.Y ;  /* 0x00000000000a79c3 */ /* 0x000eb00000002600 */
[----:B------:R-:W-:Y:S01]  /*4d40*/  S2UR UR8, SR_CTAID.X ;  /* 0x00000000000879c3 */ /* 0x000fe20000002500 */
[----:B------:R-:W-:Y:S01]  /*4d50*/  UISETP.NE.AND.EX UP0, UPT, UR5, URZ, UPT, UP0 ;  /* 0x0000003f0500728c */ /* 0x000fe2000bf05300 */
[----:B------:R-:W-:Y:S01]  /*4d60*/  UMOV UR9, 0x400 ;  /* 0x0000040000097882 */ /* 0x000fe20000000000 */
[----:B------:R-:W-:Y:S01]  /*4d70*/  ULDC.64 UR12, c[0x0][0x818] ;  /* 0x00020600000c7ab9 */ /* 0x000fe20000000a00 */
[----:B------:R-:W-:-:S03]  /*4d80*/  ULDC.64 UR14, c[0x0][0x840] ;  /* 0x00021000000e7ab9 */ /* 0x000fc60000000a00 */
[----:B------:R-:W-:-:S05]  /*4d90*/  PLOP3.LUT P0, PT, PT, PT, UP0, 0x80, 0x0 ;  /* 0x000000000000781c */ /* 0x000fca0003f0f008 */
[----:B------:R-:W-:Y:S02]  /*4da0*/  @UP0 ULDC.64 UR4, c[0x0][0x878] ;  /* 0x00021e0000040ab9 */ /* 0x000fe40000000a00 */
[----:B------:R-:W-:-:S06]  /*4db0*/  @UP0 UIMAD.WIDE UR4, UR36, 0x4, UR4 ;  /* 0x00000004240408a5 */ /* 0x000fcc000f8e0204 */
[----:B------:R-:W-:Y:S02]  /*4dc0*/  IMAD.U32 R2, RZ, RZ, UR4 ;  /* 0x00000004ff027e24 */ /* 0x000fe4000f8e00ff */
[----:B------:R-:W-:Y:S01]  /*4dd0*/  IMAD.U32 R3, RZ, RZ, UR5 ;  /* 0x00000005ff037e24 */ /* 0x000fe2000f8e00ff */
[----:B------:R-:W3:Y:S01]  /*4de0*/  S2UR UR11, SR_CgaCtaId ;  /* 0x00000000000b79c3 */ /* 0x000ee20000008800 */
[----:B------:R-:W-:-:S03]  /*4df0*/  ULDC UR5, c[0x0][0x850] ;  /* 0x0002140000057ab9 */ /* 0x000fc60000000800 */
[----:B------:R1:W4:Y:S01]  /*4e00*/  @P0 LDG.E R2, desc[UR46][R2.64] ;  /* 0x0000002e02020981 */ /* 0x000322000c1e1900 */
[----:B------:R-:W-:Y:S01]  /*4e10*/  UISETP.NE.AND UP1, UPT, UR5, 0x1, UPT ;  /* 0x000000010500788c */ /* 0x000fe2000bf25270 */
[----:B------:R-:W-:Y:S01]  /*4e20*/  BSSY B0, `(.L_x_780) ;  /* 0x0000059000007945 */ /* 0x000fe20003800000 */
[----:B-1----:R-:W-:-:S09]  /*4e30*/  VIADD R3, R8, 0xffffff80 ;  /* 0xffffff8008037836 */ /* 0x002fd20000000000 */
[----:B------:R-:W-:Y:S01]  /*4e40*/  @UP1 ULDC UR16, c[0x0][0x858] ;  /* 0x0002160000101ab9 */ /* 0x000fe20000000800 */
[----:B------:R-:W-:Y:S01]  /*4e50*/  SHF.R.S32.HI R0, RZ, 0x1f, R3 ;  /* 0x0000001fff007819 */ /* 0x000fe20000011403 */
[----:B------:R-:W-:Y:S01]  /*4e60*/  BAR.SYNC.DEFER_BLOCKING 0x1, 0x100 ;  /* 0x0044000000007b1d */ /* 0x000fe20000010000 */
[----:B----4-:R-:W-:Y:S02]  /*4e70*/  @P0 R2UR UR4, R2 ;  /* 0x00000000020402ca */ /* 0x010fe400000e0000 */
[----:B------:R-:W-:Y:S02]  /*4e80*/  LEA.HI R2, R0, R3, RZ, 0x7 ;  /* 0x0000000300027211 */ /* 0x000fe400078f38ff */
[----:B------:R-:W-:Y:S02]  /*4e90*/  ISETP.NE.AND P0, PT, R3, RZ, PT ;  /* 0x000000ff0300720c */ /* 0x000fe40003f05270 */
[----:B------:R-:W-:Y:S02]  /*4ea0*/  LOP3.LUT R0, R2, 0x3fffff80, RZ, 0xc0, !PT ;  /* 0x3fffff8002007812 */ /* 0x000fe400078ec0ff */
[----:B------:R-:W-:-:S03]  /*4eb0*/  SHF.R.S32.HI R9, RZ, 0x7, R2 ;  /* 0x00000007ff097819 */ /* 0x000fc60000011402 */
[----:B------:R-:W-:Y:S02]  /*4ec0*/  IMAD.IADD R0, R3, 0x1, -R0 ;  /* 0x0000000103007824 */ /* 0x000fe400078e0a00 */
[----:B------:R-:W-:Y:S02]  /*4ed0*/  @UP0 ULEA UR6, UR36, UR4, 0x7 ;  /* 0x0000000424060291 */ /* 0x000fe4000f8e383f */
[----:B------:R-:W-:Y:S01]  /*4ee0*/  IMAD R0, R9, 0x600, R0 ;  /* 0x0000060009007824 */ /* 0x000fe200078e0200 */
[----:B------:R-:W-:Y:S01]  /*4ef0*/  @UP1 ULDC UR4, c[0x0][0x854] ;  /* 0x0002150000041ab9 */ /* 0x000fe20000000800 */
[----:B------:R-:W-:Y:S02]  /*4f00*/  @UP0 USHF.R.S32.HI UR7, URZ, 0x1f, UR6 ;  /* 0x0000001f3f070899 */ /* 0x000fe40008011406 */
[----:B--2---:R-:W-:Y:S01]  /*4f10*/  UIMAD.WIDE.U32 UR4, UR10, UR4, URZ ;  /* 0x000000040a0472a5 */ /* 0x004fe2000f8e003f */
[----:B------:R-:W-:Y:S01]  /*4f20*/  IMAD.SHL.U32 R0, R0, 0x4, RZ ;  /* 0x0000000400007824 */ /* 0x000fe200078e00ff */
[----:B------:R-:W-:-:S02]  /*4f30*/  @UP0 ULEA.HI UR7, UR7, UR6, URZ, 0x7 ;  /* 0x0000000607070291 */ /* 0x000fc4000f8f383f */
[----:B------:R-:W-:Y:S02]  /*4f40*/  @UP1 USHF.R.U32.HI UR10, URZ, UR16, UR5 ;  /* 0x000000103f0a1299 */ /* 0x000fe40008011605 */
[----:B------:R-:W-:Y:S02]  /*4f50*/  @UP0 USHF.R.S32.HI UR7, URZ, 0x7, UR7 ;  /* 0x000000073f070899 */ /* 0x000fe40008011407 */
[----:B---3--:R-:W-:Y:S02]  /*4f60*/  ULEA UR4, UR11, UR9, 0x18 ;  /* 0x000000090b047291 */ /* 0x008fe4000f8ec03f */
[----:B------:R-:W-:Y:S02]  /*4f70*/  @UP0 UIMAD UR6, UR7, 0x3000, URZ ;  /* 0x00003000070608a4 */ /* 0x000fe4000f8e023f */
[----:B------:R-:W-:Y:S02]  /*4f80*/  UIMAD UR5, UR8, 0x3000, URZ ;  /* 0x00003000080578a4 */ /* 0x000fe4000f8e023f */
[----:B------:R-:W-:Y:S01]  /*4f90*/  @UP0 USHF.R.S32.HI UR7, URZ, 0x1f, UR6 ;  /* 0x0000001f3f070899 */ /* 0x000fe20008011406 */
[----:B------:R-:W-:Y:S01]  /*4fa0*/  LEA R0, R0, UR4, 0x2 ;  /* 0x0000000400007c11 */ /* 0x000fe2000f8e10ff */
[----:B------:R-:W-:Y:S01]  /*4fb0*/  USHF.R.S32.HI UR11, URZ, 0x1f, UR10 ;  /* 0x0000001f3f0b7899 */ /* 0x000fe2000801140a */
[----:B------:R-:W-:Y:S01]  /*4fc0*/  @!UP0 UMOV UR6, URZ ;  /* 0x0000003f00068c82 */ /* 0x000fe20008000000 */
[----:B------:R-:W-:Y:S01]  /*4fd0*/  ULDC.64 UR16, c[0x0][0x848] ;  /* 0x0002120000107ab9 */ /* 0x000fe20000000a00 */
[----:B------:R-:W-:Y:S01]  /*4fe0*/  UIADD3 UR8, UP1, UR5, UR6, URZ ;  /* 0x0000000605087290 */ /* 0x000fe2000ff3e03f */
[----:B------:R1:W-:Y:S01]  /*4ff0*/  STS.128 [R0], R24 ;  /* 0x0000001800007388 */ /* 0x0003e20000000c00 */
[----:B------:R-:W-:Y:S01]  /*5000*/  @!UP0 UMOV UR7, URZ ;  /* 0x0000003f00078c82 */ /* 0x000fe20008000000 */
[----:B------:R-:W-:-:S02]  /*5010*/  UIMAD UR6, UR11, UR12, URZ ;  /* 0x0000000c0b0672a4 */ /* 0x000fc4000f8e023f */
[----:B------:R-:W-:Y:S01]  /*5020*/  ULEA.HI.X.SX32 UR9, UR5, UR7, 0x1, UP1 ;  /* 0x0000000705097291 */ /* 0x000fe200088f0e3f */
[----:B------:R1:W-:Y:S01]  /*5030*/  STS.128 [R0+0x800], R28 ;  /* 0x0008001c00007388 */ /* 0x0003e20000000c00 */
[----:B------:R-:W-:Y:S02]  /*5040*/  UIMAD UR5, UR11, UR14, URZ ;  /* 0x0000000e0b0572a4 */ /* 0x000fe4000f8e023f */
[----:B------:R-:W-:Y:S01]  /*5050*/  UIMAD UR11, UR10, UR13, UR6 ;  /* 0x0000000d0a0b72a4 */ /* 0x000fe2000f8e0206 */
[----:B------:R1:W-:Y:S01]  /*5060*/  STS.128 [R0+0x1000], R32 ;  /* 0x0010002000007388 */ /* 0x0003e20000000c00 */
[----:B------:R-:W-:Y:S02]  /*5070*/  UIMAD.WIDE.U32 UR6, UR10, UR12, UR8 ;  /* 0x0000000c0a0672a5 */ /* 0x000fe4000f8e0008 */
[----:B------:R-:W-:Y:S01]  /*5080*/  UIMAD UR12, UR10, UR15, UR5 ;  /* 0x0000000f0a0c72a4 */ /* 0x000fe2000f8e0205 */
[----:B------:R1:W-:Y:S01]  /*5090*/  STS.128 [R0+0x1800], R36 ;  /* 0x0018002400007388 */ /* 0x0003e20000000c00 */
[----:B------:R-:W-:-:S02]  /*50a0*/  USHF.R.S32.HI UR5, URZ, 0x1f, UR36 ;  /* 0x0000001f3f057899 */ /* 0x000fc40008011424 */
[----:B------:R-:W-:Y:S01]  /*50b0*/  UIMAD.WIDE.U32 UR8, UR10, UR14, UR8 ;  /* 0x0000000e0a0872a5 */ /* 0x000fe2000f8e0008 */
[----:B------:R1:W-:Y:S01]  /*50c0*/  STS.128 [R0+0x2000], R4 ;  /* 0x0020000400007388 */ /* 0x0003e20000000c00 */
[----:B------:R-:W-:Y:S01]  /*50d0*/  USEL UR5, UR5, URZ, !UP0 ;  /* 0x0000003f05057287 */ /* 0x000fe2000c000000 */
[----:B------:R-:W-:Y:S02]  /*50e0*/  ULDC.64 UR14, c[0x0][0x820] ;  /* 0x00020800000e7ab9 */ /* 0x000fe40000000a00 */
[----:B------:R1:W-:Y:S01]  /*50f0*/  STS.128 [R0+0x2800], R44 ;  /* 0x0028002c00007388 */ /* 0x0003e20000000c00 */
[----:B------:R-:W-:Y:S02]  /*5100*/  USEL UR36, UR36, URZ, !UP0 ;  /* 0x0000003f24247287 */ /* 0x000fe4000c000000 */
[----:B------:R-:W-:Y:S01]  /*5110*/  UIMAD UR10, UR5, UR14, URZ ;  /* 0x0000000e050a72a4 */ /* 0x000fe2000f8e023f */
[----:B------:R1:W-:Y:S01]  /*5120*/  STS.128 [R0+0x3000], R48 ;  /* 0x0030003000007388 */ /* 0x0003e20000000c00 */
[----:B------:R-:W-:-:S02]  /*5130*/  UIADD3 UR7, UR7, UR11, URZ ;  /* 0x0000000b07077290 */ /* 0x000fc4000fffe03f */
[----:B------:R-:W-:Y:S01]  /*5140*/  UIMAD UR5, UR5, UR16, URZ ;  /* 0x00000010050572a4 */ /* 0x000fe2000f8e023f */
[----:B------:R1:W-:Y:S01]  /*5150*/  STS.128 [R0+0x3800], R52 ;  /* 0x0038003400007388 */ /* 0x0003e20000000c00 */
[----:B------:R-:W-:Y:S02]  /*5160*/  UIADD3 UR9, UR9, UR12, URZ ;  /* 0x0000000c09097290 */ /* 0x000fe4000fffe03f */
[----:B------:R-:W-:Y:S01]  /*5170*/  UIMAD UR10, UR36, UR15, UR10 ;  /* 0x0000000f240a72a4 */ /* 0x000fe2000f8e020a */
[----:B------:R1:W-:Y:S01]  /*5180*/  STS.128 [R0+0x4000], R56 ;  /* 0x0040003800007388 */ /* 0x0003e20000000c00 */
[----:B------:R-:W-:Y:S02]  /*5190*/  UIMAD.WIDE.U32 UR6, UR36, UR14, UR6 ;  /* 0x0000000e240672a5 */ /* 0x000fe4000f8e0006 */
[----:B------:R-:W-:Y:S01]  /*51a0*/  UIMAD UR5, UR36, UR17, UR5 ;  /* 0x00000011240572a4 */ /* 0x000fe2000f8e0205 */
[----:B------:R1:W-:Y:S01]  /*51b0*/  STS.128 [R0+0x4800], R60 ;  /* 0x0048003c00007388 */ /* 0x0003e20000000c00 */
[----:B------:R-:W-:Y:S01]  /*51c0*/  UIMAD.WIDE.U32 UR8, UR36, UR16, UR8 ;  /* 0x00000010240872a5 */ /* 0x000fe2000f8e0008 */
[----:B------:R-:W-:-:S02]  /*51d0*/  ULDC.64 UR12, c[0x0][0x800] ;  /* 0x00020000000c7ab9 */ /* 0x000fc40000000a00 */
[----:B------:R1:W-:Y:S01]  /*51e0*/  STS.128 [R0+0x5000], R64 ;  /* 0x0050004000007388 */ /* 0x0003e20000000c00 */
[----:B------:R-:W-:Y:S01]  /*51f0*/  ULDC.64 UR14, c[0x0][0x828] ;  /* 0x00020a00000e7ab9 */ /* 0x000fe20000000a00 */
[----:B------:R-:W-:Y:S02]  /*5200*/  UIADD3 UR7, UR7, UR10, URZ ;  /* 0x0000000a07077290 */ /* 0x000fe4000fffe03f */
[----:B------:R1:W-:Y:S01]  /*5210*/  STS.128 [R0+0x5800], R68 ;  /* 0x0058004400007388 */ /* 0x0003e20000000c00 */
[----:B------:R-:W-:Y:S02]  /*5220*/  ULEA UR12, UP0, UR6, UR12, 0x2 ;  /* 0x0000000c060c7291 */ /* 0x000fe4000f80103f */
[----:B------:R-:W-:Y:S01]  /*5230*/  UIADD3 UR5, UR9, UR5, URZ ;  /* 0x0000000509057290 */ /* 0x000fe2000fffe03f */
[----:B------:R-:W-:Y:S01]  /*5240*/  @!PT LDS RZ, [RZ] ;  /* 0x00000000fffff984 */ /* 0x000fe20000000800 */
[----:B------:R-:W-:Y:S01]  /*5250*/  @!PT LDS RZ, [RZ] ;  /* 0x00000000fffff984 */ /* 0x000fe20000000800 */
[----:B------:R-:W-:Y:S01]  /*5260*/  @!PT LDS RZ, [RZ] ;  /* 0x00000000fffff984 */ /* 0x000fe20000000800 */
[----:B------:R-:W-:Y:S01]  /*5270*/  @!PT LDS RZ, [RZ] ;  /* 0x00000000fffff984 */ /* 0x000fe20000000800 */
[----:B------:R2:W-:Y:S06]  /*5280*/  MEMBAR.ALL.CTA ;  /* 0x0000000000007992 */ /* 0x0005ec0000008000 */
[----:B--2---:R-:W2:Y:S01]  /*5290*/  FENCE.VIEW.ASYNC.S ;  /* 0x00000000000073c6 */ /* 0x004ea20000000000 */
[----:B------:R-:W-:-:S02]  /*52a0*/  ULEA UR14, UP1, UR8, UR14, 0x2 ;  /* 0x0000000e080e7291 */ /* 0x000fc4000f82103f */
[----:B------:R-:W-:Y:S02]  /*52b0*/  ULEA.HI.X UR13, UR6, UR13, UR7, 0x2, UP0 ;  /* 0x0000000d060d7291 */ /* 0x000fe400080f1407 */
[----:B------:R-:W-:Y:S01]  /*52c0*/  ULEA.HI.X UR7, UR8, UR15, UR5, 0x2, UP1 ;  /* 0x0000000f08077291 */ /* 0x000fe200088f1405 */
[----:B--2---:R-:W-:Y:S06]  /*52d0*/  BAR.SYNC.DEFER_BLOCKING 0x1, 0x100 ;  /* 0x0044000000007b1d */ /* 0x004fec0000010000 */
[----:B------:R-:W-:Y:S05]  /*52e0*/  @P0 BRA `(.L_x_781) ;  /* 0x0000000000300947 */ /* 0x000fea0003800000 */
[----:B------:R-:W-:Y:S01]  /*52f0*/  PLOP3.LUT P0, PT, PT, PT, PT, 0x80, 0x0 ;  /* 0x000000000000781c */ /* 0x000fe20003f0f070 */
[----:B------:R-:W-:Y:S01]  /*5300*/  UMOV UR5, 0xc00 ;  /* 0x00000c0000057882 */ /* 0x000fe20000000000 */
[----:B------:R-:W-:Y:S01]  /*5310*/  UMOV UR8, 0x0 ;  /* 0x0000000000087882 */ /* 0x000fe20000000000 */
[----:B------:R-:W-:Y:S01]  /*5320*/  UMOV UR9, 0x14f00000 ;  /* 0x14f0000000097882 */ /* 0x000fe20000000000 */
[----:B------:R-:W-:-:S09]  /*5330*/  UMOV UR6, UR14 ;  /* 0x0000000e00067c82 */ /* 0x000fd20008000000 */
.L_x_782:
[----:B------:R-:W-:Y:S01]  /*5340*/  @P0 ELECT P1, URZ, PT ;  /* 0x00000000003f082f */ /* 0x000fe20003820000 */
[----:B------:R2:W-:-:S12]  /*5350*/  UBLKRED.G.S.ADD.F32.RN [UR6], [UR4], UR5, desc[UR8] ;  /* 0x00000806040073bb */ /* 0x0005d800080a1405 */
[----:B------:R-:W-:Y:S02]  /*5360*/  @P1 PLOP3.LUT P0, PT, P1, PT, PT, 0x8, 0x0 ;  /* 0x000000000000181c */ /* 0x000fe40000f0e170 */
[----:B------:R-:W-:-:S11]  /*5370*/  PLOP3.LUT P1, PT, PT, PT, PT, 0x8, 0x0 ;  /* 0x000000000000781c */ /* 0x000fd60003f2e170 */
[----:B--2---:R-:W-:Y:S05]  /*5380*/  @P0 BRA.U.ANY `(.L_x_782) ;  /* 0xfffffffd00ec0947 */ /* 0x004fea000393ffff */
[----:B------:R0:W-:Y:S01]  /*5390*/  UTMACMDFLUSH ;  /* 0x00000000000079b7 */ /* 0x0001e20000000000 */
[----:B------:R-:W-:-:S04]  /*53a0*/  DEPBAR.LE SB0, 0x0 ;  /* 0x000080000000791a */ /* 0x000fc80000000000 */
.L_x_781:
[----:B------:R-:W-:Y:S05]  /*53b0*/  BSYNC B0 ;  /* 0x0000000000007941 */ /* 0x000fea0003800000 */
.L_x_780:
[----:B------:R-:W-:Y:S01]  /*53c0*/  BAR.SYNC.DEFER_BLOCKING 0x1, 0x100 ;  /* 0x0044000000007b1d */ /* 0x000fe20000010000 */
[----:B------:R-:W-:-:S05]  /*53d0*/  ISETP.NE.AND P0, PT, R8, 0x80, PT ;  /* 0x000000800800780c */ /* 0x000fca0003f05270 */
        /* <DEDUP_REMOVED lines=20> */
[----:B------:R-:W-:Y:S01]  /*5520*/  PLOP3.LUT P0, PT, PT, PT, PT, 0x80, 0x0 ;  /* 0x000000000000781c */ /* 0x000fe20003f0f070 */
[----:B------:R-:W-:Y:S01]  /*5530*/  UMOV UR5, 0xc00 ;  /* 0x00000c0000057882 */ /* 0x000fe20000000000 */
[----:B------:R-:W-:Y:S01]  /*5540*/  UMOV UR8, 0x0 ;  /* 0x0000000000087882 */ /* 0x000fe20000000000 */
[----:B------:R-:W-:Y:S01]  /*5550*/  UMOV UR9, 0x14f00000 ;  /* 0x14f0000000097882 */ /* 0x000fe20000000000 */
[----:B------:R-:W-:Y:S01]  /*5560*/  UMOV UR6, UR12 ;  /* 0x0000000c00067c82 */ /* 0x000fe20008000000 */
[----:B------:R-:W-:-:S08]  /*5570*/  UMOV UR7, UR13 ;  /* 0x0000000d00077c82 */ /* 0x000fd00008000000 */
.L_x_783:
        /* <DEDUP_REMOVED lines=8> */
.L_x_750:
        /* <DEDUP_REMOVED lines=20> */
.L_x_785:
        /* <DEDUP_REMOVED lines=13> */
.L_x_787:
[----:B------:R-:W-:-:S05]  /*5810*/  ULDC UR5, c[0x0][0x8c4] ;  /* 0x0002310000057ab9 */ /* 0x000fca0000000800 */
.L_x_786:
        /* <DEDUP_REMOVED lines=40> */
.L_x_788:
        /* <DEDUP_REMOVED lines=49> */
.L_x_802:
        /* <DEDUP_REMOVED lines=21> */
.L_x_791:
[----:B------:R-:W-:Y:S05]  /*5f00*/  BSYNC B0 ;  /* 0x0000000000007941 */ /* 0x000fea0003800000 */
.L_x_790:
        /* <DEDUP_REMOVED lines=13> */
.L_x_793:
[----:B------:R-:W-:Y:S05]  /*5fe0*/  BSYNC B0 ;  /* 0x0000000000007941 */ /* 0x000fea0003800000 */
.L_x_792:
[----:B------:R-:W-:Y:S06]  /*5ff0*/  BAR.ARV 0xa, 0xa0 ;  /* 0x0282800000007b1d */ /* 0x000fec0000002000 */
[----:B------:R-:W-:Y:S04]  /*6000*/  BSSY B0, `(.L_x_794) ;  /* 0x0000003000007945 */ /* 0x000fe80003800000 */
[----:B------:R-:W-:Y:S05]  /*6010*/  @!P0 BRA `(.L_x_795) ;  /* 0x0000000000048947 */ /* 0x000fea0003800000 */
[----:B------:R-:W-:-:S04]  /*6020*/  DEPBAR.LE SB0, 0x0 ;  /* 0x000080000000791a */ /* 0x000fc80000000000 */
.L_x_795:
[----:B------:R-:W-:Y:S05]  /*6030*/  BSYNC B0 ;  /* 0x0000000000007941 */ /* 0x000fea0003800000 */
.L_x_794:
        /* <DEDUP_REMOVED lines=13> */
.L_x_797:
[----:B------:R-:W-:Y:S05]  /*6110*/  BSYNC B0 ;  /* 0x0000000000007941 */ /* 0x000fea0003800000 */
.L_x_796:
        /* <DEDUP_REMOVED lines=13> */
.L_x_799:
[----:B------:R-:W-:Y:S05]  /*61f0*/  BSYNC B0 ;  /* 0x0000000000007941 */ /* 0x000fea0003800000 */
.L_x_798:
[----:B------:R-:W-:Y:S01]  /*6200*/  VIADD R0, R0, 0xfffffffe ;  /* 0xfffffffe00007836 */ /* 0x000fe20000000000 */
[----:B------:R-:W-:Y:S06]  /*6210*/  BAR.ARV 0xa, 0xa0 ;  /* 0x0282800000007b1d */ /* 0x000fec0000002000 */
[----:B------:R-:W-:Y:S01]  /*6220*/  BSSY B0, `(.L_x_800) ;  /* 0x0000004000007945 */ /* 0x000fe20003800000 */
[----:B------:R-:W-:-:S03]  /*6230*/  ISETP.NE.AND P1, PT, R0, RZ, PT ;  /* 0x000000ff0000720c */ /* 0x000fc60003f25270 */
[----:B------:R-:W-:Y:S10]  /*6240*/  @!P0 BRA `(.L_x_801) ;  /* 0x0000000000048947 */ /* 0x000ff40003800000 */
[----:B------:R-:W-:-:S04]  /*6250*/  DEPBAR.LE SB0, 0x0 ;  /* 0x000080000000791a */ /* 0x000fc80000000000 */
.L_x_801:
[----:B------:R-:W-:Y:S05]  /*6260*/  BSYNC B0 ;  /* 0x0000000000007941 */ /* 0x000fea0003800000 */
.L_x_800:
[----:B------:R-:W-:Y:S06]  /*6270*/  BAR.ARV 0xb, 0xa0 ;  /* 0x02c2800000007b1d */ /* 0x000fec0000002000 */
[----:B------:R-:W-:Y:S02]  /*6280*/  UIADD3 UR5, UR5, 0x2, URZ ;  /* 0x0000000205057890 */ /* 0x000fe4000fffe03f */
[----:B------:R-:W-:Y:S01]  /*6290*/  UIADD3 UR4, UR4, 0x1, URZ ;  /* 0x0000000104047890 */ /* 0x000fe2000fffe03f */
[----:B------:R-:W-:Y:S11]  /*62a0*/  @P1 BRA `(.L_x_802) ;  /* 0xfffffff800c01947 */ /* 0x000ff6000383ffff */
[----:B------:R-:W-:-:S12]  /*62b0*/  UIADD3 UR6, UR16, 0x3000, URZ ;  /* 0x0000300010067890 */ /* 0x000fd8000fffe03f */
.L_x_789:
        /* <DEDUP_REMOVED lines=19> */
.L_x_804:
[----:B------:R-:W-:Y:S05]  /*63f0*/  BSYNC B0 ;  /* 0x0000000000007941 */ /* 0x000fea0003800000 */
.L_x_803:
        /* <DEDUP_REMOVED lines=19> */
.L_x_806:
[----:B------:R-:W-:Y:S05]  /*6530*/  BSYNC B0 ;  /* 0x0000000000007941 */ /* 0x000fea0003800000 */
.L_x_805:
[----:B------:R-:W-:Y:S06]  /*6540*/  BAR.ARV 0xa, 0xa0 ;  /* 0x0282800000007b1d */ /* 0x000fec0000002000 */
[----:B------:R-:W-:Y:S04]  /*6550*/  BSSY B0, `(.L_x_807) ;  /* 0x0000003000007945 */ /* 0x000fe80003800000 */
[----:B------:R-:W-:Y:S05]  /*6560*/  @!P0 BRA `(.L_x_808) ;  /* 0x0000000000048947 */ /* 0x000fea0003800000 */
[----:B------:R-:W-:-:S04]  /*6570*/  DEPBAR.LE SB0, 0x0 ;  /* 0x000080000000791a */ /* 0x000fc80000000000 */
.L_x_808:
[----:B------:R-:W-:Y:S05]  /*6580*/  BSYNC B0 ;  /* 0x0000000000007941 */ /* 0x000fea0003800000 */
.L_x_807:
[----:B------:R-:W-:Y:S06]  /*6590*/  BAR.ARV 0xb, 0xa0 ;  /* 0x02c2800000007b1d */ /* 0x000fec0000002000 */
[----:B------:R-:W-:Y:S05]  /*65a0*/  BRA `(.L_x_755) ;  /* 0x0000002800547947 */ /* 0x000fea0003800000 */
.L_x_784:
        /* <DEDUP_REMOVED lines=13> */
.L_x_809:
        /* <DEDUP_REMOVED lines=14> */
.L_x_811:
[----:B------:R-:W-:-:S05]  /*6760*/  ULDC UR4, c[0x0][0x8c4] ;  /* 0x0002310000047ab9 */ /* 0x000fca0000000800 */
.L_x_810:
        /* <DEDUP_REMOVED lines=56> */
.L_x_813:
        /* <DEDUP_REMOVED lines=63> */
.L_x_843:
        /* <DEDUP_REMOVED lines=13> */
.L_x_816:
        /* <DEDUP_REMOVED lines=125> */
.L_x_827:
[----:B------:R-:W-:-:S04]  /*7780*/  SHF.L.U32 R21, R9, 0x1f, RZ ;  /* 0x0000001f09157819 */ /* 0x000fc800000006ff */
[----:B-1----:R-:W1:Y:S02]  /*7790*/  SYNCS.PHASECHK.TRANS64.TRYWAIT P1, [R0+URZ+0x26840], R21 ;  /* 0x02684015000075a7 */ /* 0x002e64000802017f */
[----:B-12---:R-:W-:Y:S05]  /*77a0*/  @!P1 BRA `(.L_x_819) ;  /* 0x0000001800549947 */ /* 0x006fea0003800000 */
.L_x_844:
[----:B------:R-:W-:Y:S05]  /*77b0*/  @P0 BRA `(.L_x_820) ;  /* 0x0000000000140947 */ /* 0x000fea0003800000 */
[----:B------:R-:W-:Y:S01]  /*77c0*/  ISETP.NE.AND P1, PT, R16, RZ, PT ;  /* 0x000000ff1000720c */ /* 0x000fe20003f25270 */
[----:B------:R-:W-:-:S04]  /*77d0*/  IMAD.MOV.U32 R3, RZ, RZ, 0x3100 ;  /* 0x00003100ff037424 */ /* 0x000fc800078e00ff */
[----:B------:R2:W-:Y:S08]  /*77e0*/  SYNCS.ARRIVE.TRANS64 RZ, [R0+URZ+0x26830], R3 ;  /* 0x0268300300ff79a7 */ /* 0x0005f0000800003f */
[----:B------:R-:W-:Y:S05]  /*77f0*/  @!P1 BRA `(.L_x_820) ;  /* 0x0000000000049947 */ /* 0x000fea0003800000 */
[----:B------:R-:W-:Y:S01]  /*7800*/  BPT.TRAP 0x1 ;  /* 0x000000040000795c */ /* 0x000fe20000300000 */
.L_x_820:
        /* <DEDUP_REMOVED lines=43> */
.L_x_845:
[----:B------:R-:W-:Y:S05]  /*7ac0*/  @P0 BRA `(.L_x_822) ;  /* 0x0000000000140947 */ /* 0x000fea0003800000 */
[----:B------:R-:W-:Y:S01]  /*7ad0*/  ISETP.NE.AND P1, PT, R16, RZ, PT ;  /* 0x000000ff1000720c */ /* 0x000fe20003f25270 */
[----:B------:R-:W-:-:S04]  /*7ae0*/  IMAD.MOV.U32 R3, RZ, RZ, 0x3100 ;  /* 0x00003100ff037424 */ /* 0x000fc800078e00ff */
[----:B------:R3:W-:Y:S08]  /*7af0*/  SYNCS.ARRIVE.TRANS64 RZ, [R0+URZ+0x26818], R3 ;  /* 0x0268180300ff79a7 */ /* 0x0007f0000800003f */
[----:B------:R-:W-:Y:S05]  /*7b00*/  @!P1 BRA `(.L_x_822) ;  /* 0x0000000000049947 */ /* 0x000fea0003800000 */
[----:B------:R-:W-:Y:S01]  /*7b10*/  BPT.TRAP 0x1 ;  /* 0x000000040000795c */ /* 0x000fe20000300000 */
.L_x_822:
        /* <DEDUP_REMOVED lines=36> */
.L_x_846:
        /* <DEDUP_REMOVED lines=9> */
.L_x_824:
        /* <DEDUP_REMOVED lines=38> */
.L_x_848:
[----:B------:R-:W-:Y:S05]  /*8050*/  @P0 BRA `(.L_x_826) ;  /* 0x0000000000140947 */ /* 0x000fea0003800000 */
[----:B------:R-:W-:Y:S01]  /*8060*/  ISETP.NE.AND P1, PT, R16, RZ, PT ;  /* 0x000000ff1000720c */ /* 0x000fe20003f25270 */
[----:B-1----:R-:W-:-:S04]  /*8070*/  IMAD.MOV.U32 R5, RZ, RZ, 0x3100 ;  /* 0x00003100ff057424 */ /* 0x002fc800078e00ff */
[----:B------:R2:W-:Y:S08]  /*8080*/  SYNCS.ARRIVE.TRANS64 RZ, [R0+URZ+0x26810], R5 ;  /* 0x0268100500ff79a7 */ /* 0x0005f0000800003f */
[----:B------:R-:W-:Y:S05]  /*8090*/  @!P1 BRA `(.L_x_826) ;  /* 0x0000000000049947 */ /* 0x000fea0003800000 */
[----:B------:R-:W-:Y:S01]  /*80a0*/  BPT.TRAP 0x1 ;  /* 0x000000040000795c */ /* 0x000fe20000300000 */
.L_x_826:
        /* <DEDUP_REMOVED lines=37> */
.L_x_818:
[----:B------:R-:W-:-:S13]  /*8300*/  ISETP.NE.AND P1, PT, R13, RZ, PT ;  /* 0x000000ff0d00720c */ /* 0x000fda0003f25270 */
[----:B------:R-:W-:Y:S05]  /*8310*/  @!P1 BRA `(.L_x_817) ;  /* 0x0000000400689947 */ /* 0x000fea0003800000 */
[----:B------:R-:W-:-:S04]  /*8320*/  SHF.L.U32 R7, R9, 0x1f, RZ ;  /* 0x0000001f09077819 */ /* 0x000fc800000006ff */
[----:B------:R-:W1:Y:S02]  /*8330*/  SYNCS.PHASECHK.TRANS64.TRYWAIT P1, [R0+URZ+0x26840], R7 ;  /* 0x02684007000075a7 */ /* 0x000e64000802017f */
[----:B-1----:R-:W-:Y:S05]  /*8340*/  @!P1 BRA `(.L_x_828) ;  /* 0x0000000c00c09947 */ /* 0x002fea0003800000 */
.L_x_849:
[----:B------:R-:W-:Y:S05]  /*8350*/  @P0 BRA `(.L_x_829) ;  /* 0x0000000000140947 */ /* 0x000fea0003800000 */
[----:B------:R-:W-:Y:S01]  /*8360*/  ISETP.NE.AND P1, PT, R16, RZ, PT ;  /* 0x000000ff1000720c */ /* 0x000fe20003f25270 */
[----:B------:R-:W-:-:S04]  /*8370*/  IMAD.MOV.U32 R5, RZ, RZ, 0x3100 ;  /* 0x00003100ff057424 */ /* 0x000fc800078e00ff */
[----:B------:R2:W-:Y:S08]  /*8380*/  SYNCS.ARRIVE.TRANS64 RZ, [R0+URZ+0x26830], R5 ;  /* 0x0268300500ff79a7 */ /* 0x0005f0000800003f */
[----:B------:R-:W-:Y:S05]  /*8390*/  @!P1 BRA `(.L_x_829) ;  /* 0x0000000000049947 */ /* 0x000fea0003800000 */
[----:B------:R-:W-:Y:S01]  /*83a0*/  BPT.TRAP 0x1 ;  /* 0x000000040000795c */ /* 0x000fe20000300000 */
.L_x_829:
        /* <DEDUP_REMOVED lines=41> */
.L_x_850:
[----:B------:R-:W-:Y:S05]  /*8640*/  @P0 BRA `(.L_x_831) ;  /* 0x0000000000140947 */ /* 0x000fea0003800000 */
[----:B------:R-:W-:Y:S01]  /*8650*/  ISETP.NE.AND P0, PT, R16, RZ, PT ;  /* 0x000000ff1000720c */ /* 0x000fe20003f05270 */
[----:B------:R-:W-:-:S04]  /*8660*/  IMAD.MOV.U32 R5, RZ, RZ, 0x3100 ;  /* 0x00003100ff057424 */ /* 0x000fc800078e00ff */
[----:B------:R3:W-:Y:S08]  /*8670*/  SYNCS.ARRIVE.TRANS64 RZ, [R0+URZ+0x26818], R5 ;  /* 0x0268180500ff79a7 */ /* 0x0007f0000800003f */
[----:B------:R-:W-:Y:S05]  /*8680*/  @!P0 BRA `(.L_x_831) ;  /* 0x0000000000048947 */ /* 0x000fea0003800000 */
[----:B------:R-:W-:Y:S01]  /*8690*/  BPT.TRAP 0x1 ;  /* 0x000000040000795c */ /* 0x000fe20000300000 */
.L_x_831:
        /* <DEDUP_REMOVED lines=34> */
.L_x_817:
[----:B------:R-:W3:Y:S01]  /*88c0*/  S2R R2, SR_TID.X ;  /* 0x0000000000027919 */ /* 0x000ee20000002100 */
[----:B------:R-:W-:Y:S01]  /*88d0*/  IMAD R3, R12, 0x8, R0 ;  /* 0x000000080c037824 */ /* 0x000fe200078e0200 */
[----:B---3--:R-:W-:Y:S02]  /*88e0*/  LOP3.LUT R4, R2, 0x7f, RZ, 0xc0, !PT ;  /* 0x0000007f02047812 */ /* 0x008fe400078ec0ff */
[----:B------:R-:W-:Y:S02]  /*88f0*/  SHF.L.U32 R2, R9, 0x1f, RZ ;  /* 0x0000001f09027819 */ /* 0x000fe400000006ff */
[----:B------:R-:W-:Y:S02]  /*8900*/  ISETP.NE.AND P1, PT, R4, RZ, PT ;  /* 0x000000ff0400720c */ /* 0x000fe40003f25270 */
[----:B------:R-:W3:Y:S02]  /*8910*/  SYNCS.PHASECHK.TRANS64.TRYWAIT P0, [R3+URZ+0x26840], R2 ;  /* 0x02684002030075a7 */ /* 0x000ee4000800017f */
[----:B---3--:R-:W-:Y:S09]  /*8920*/  @!P0 BRA `(.L_x_832) ;  /* 0x0000000800708947 */ /* 0x008ff20003800000 */
.L_x_851:
[----:B------:R-:W-:Y:S05]  /*8930*/  @P1 BRA `(.L_x_833) ;  /* 0x0000000000181947 */ /* 0x000fea0003800000 */
[----:B------:R-:W4:Y:S01]  /*8940*/  S2R R4, SR_TID.X ;  /* 0x0000000000047919 */ /* 0x000f220000002100 */
[----:B---3--:R-:W-:-:S04]  /*8950*/  IMAD.MOV.U32 R2, RZ, RZ, 0x3100 ;  /* 0x00003100ff027424 */ /* 0x008fc800078e00ff */
[----:B------:R3:W-:Y:S01]  /*8960*/  SYNCS.ARRIVE.TRANS64 RZ, [R3+URZ+0x26830], R2 ;  /* 0x0268300203ff79a7 */ /* 0x0007e2000800003f */
[----:B----4-:R-:W-:-:S13]  /*8970*/  LOP3.LUT P0, RZ, R4, 0x1f, RZ, 0xc0, !PT ;  /* 0x0000001f04ff7812 */ /* 0x010fda000780c0ff */
[----:B---3--:R-:W-:Y:S05]  /*8980*/  @!P0 BRA `(.L_x_833) ;  /* 0x0000000000048947 */ /* 0x008fea0003800000 */
[----:B------:R-:W-:Y:S01]  /*8990*/  BPT.TRAP 0x1 ;  /* 0x000000040000795c */ /* 0x000fe20000300000 */
.L_x_833:
        /* <DEDUP_REMOVED lines=48> */
.L_x_814:
[----:B------:R-:W-:Y:S05]  /*8ca0*/  BSYNC B0 ;  /* 0x0000000000007941 */ /* 0x000fea0003800000 */
.L_x_812:
[----:B------:R-:W-:-:S03]  /*8cb0*/  UMOV UR8, 0xffffffff ;  /* 0xffffffff00087882 */ /* 0x000fc60000000000 */
[----:B------:R-:W-:Y:S05]  /*8cc0*/  BRA.DIV UR8, `(.L_x_834) ;  /* 0x00000006089c7947 */ /* 0x000fea000b800000 */
[----:B------:R-:W-:-:S13]  /*8cd0*/  ELECT P0, URZ, PT ;  /* 0x00000000003f782f */ /* 0x000fda0003800000 */
.L_x_854:
[----:B------:R-:W-:Y:S05]  /*8ce0*/  @!P0 BRA `(.L_x_755) ;  /* 0x0000000000848947 */ /* 0x000fea0003800000 */
[----:B------:R-:W-:-:S06]  /*8cf0*/  ULOP3.LUT UR8, UR38, 0x2, URZ, 0xfc, !UPT ;  /* 0x0000000226087892 */ /* 0x000fcc000f8efc3f */
[----:B------:R-:W-:-:S05]  /*8d00*/  IMAD.U32 R2, RZ, RZ, UR8 ;  /* 0x00000008ff027e24 */ /* 0x000fca000f8e00ff */
[----:B------:R-:W-:-:S13]  /*8d10*/  ISETP.NE.AND P0, PT, R2, 0x3, PT ;  /* 0x000000030200780c */ /* 0x000fda0003f05270 */
[----:B------:R-:W-:Y:S05]  /*8d20*/  @!P0 BRA `(.L_x_835) ;  /* 0x0000000000048947 */ /* 0x000fea0003800000 */
[----:B--2---:R-:W-:Y:S01]  /*8d30*/  BPT.TRAP 0x1 ;  /* 0x000000040000795c */ /* 0x004fe20000300000 */
.L_x_835:
        /* <DEDUP_REMOVED lines=15> */
.L_x_855:
[----:B------:R-:W3:Y:S02]  /*8e30*/  SYNCS.PHASECHK.TRANS64.TRYWAIT P1, [R3+URZ], R2 ;  /* 0x00000002030075a7 */ /* 0x000ee4000802017f */
[----:B---3--:R-:W-:Y:S05]  /*8e40*/  @!P1 BRA `(.L_x_837) ;  /* 0x0000000400749947 */ /* 0x008fea0003800000 */
.L_x_856:
[----:B------:R-:W-:Y:S05]  /*8e50*/  @!P0 BRA `(.L_x_838) ;  /* 0x0000000000048947 */ /* 0x000fea0003800000 */
[----:B--2---:R-:W-:Y:S01]  /*8e60*/  BPT.TRAP 0x1 ;  /* 0x000000040000795c */ /* 0x004fe20000300000 */
.L_x_838:
[----:B---3--:R-:W-:-:S04]  /*8e70*/  VIADD R3, R7, 0x26840 ;  /* 0x0002684007037836 */ /* 0x008fc80000000000 */
[----:B------:R-:W-:-:S04]  /*8e80*/  IMAD R0, R0, 0x8, R3 ;  /* 0x0000000800007824 */ /* 0x000fc800078e0203 */
[----:B------:R-:W3:Y:S02]  /*8e90*/  SYNCS.PHASECHK.TRANS64.TRYWAIT P0, [R0+URZ], R5 ;  /* 0x00000005000075a7 */ /* 0x000ee4000800017f */
[----:B---3--:R-:W-:Y:S05]  /*8ea0*/  @!P0 BRA `(.L_x_839) ;  /* 0x0000000400708947 */ /* 0x008fea0003800000 */
.L_x_857:
[----:B------:R-:W-:-:S07]  /*8eb0*/  IMAD R3, R4, 0x8, R3 ;  /* 0x0000000804037824 */ /* 0x000fce00078e0203 */
.L_x_840:
[----:B----4-:R4:W1:Y:S02]  /*8ec0*/  SYNCS.PHASECHK.TRANS64.TRYWAIT P0, [R3+URZ], R2 ;  /* 0x00000002030075a7 */ /* 0x010864000800017f */
[----:B-1----:R-:W-:Y:S05]  /*8ed0*/  @!P0 NANOSLEEP.SYNCS 0x989680 ;  /* 0x009896800000895d */ /* 0x002fea0003900000 */
[----:B------:R-:W1:Y:S02]  /*8ee0*/  @!P0 SYNCS.PHASECHK.TRANS64 P0, [R3+URZ], R2 ;  /* 0x00000002030085a7 */ /* 0x000e64000800007f */
[----:B-1----:R-:W-:Y:S05]  /*8ef0*/  @!P0 BRA `(.L_x_840) ;  /* 0xfffffffc00f08947 */ /* 0x002fea000383ffff */
.L_x_755:
[----:B--2---:R-:W-:Y:S05]  /*8f00*/  BSYNC B6 ;  /* 0x0000000000067941 */ /* 0x004fea0003800000 */
.L_x_749:
[----:B------:R-:W-:Y:S05]  /*8f10*/  EXIT ;  /* 0x000000000000794d */ /* 0x000fea0003800000 */
.L_x_765:
[----:B------:R-:W-:Y:S02]  /*8f20*/  IMAD.MOV.U32 R13, RZ, RZ, R16 ;  /* 0x000000ffff0d7224 */ /* 0x000fe400078e0010 */
[----:B------:R-:W-:Y:S02]  /*8f30*/  IMAD.MOV.U32 R12, RZ, RZ, RZ ;  /* 0x000000ffff0c7224 */ /* 0x000fe400078e00ff */
[----:B------:R-:W-:Y:S02]  /*8f40*/  IMAD.MOV.U32 R11, RZ, RZ, 0x1f ;  /* 0x0000001fff0b7424 */ /* 0x000fe400078e00ff */
[----:B------:R-:W-:-:S07]  /*8f50*/  IMAD.MOV.U32 R15, RZ, RZ, -0x1 ;  /* 0xffffffffff0f7424 */ /* 0x000fce00078e00ff */
[----:B-----5:R-:W-:Y:S05]  /*8f60*/  WARPSYNC.COLLECTIVE R15, `(.L_x_841) ;  /* 0x000000000f087348 */ /* 0x020fea0003c00000 */
[----:B------:R1:W2:Y:S02]  /*8f70*/  SHFL.IDX P6, R14, R13, R12, R11 ;  /* 0x0000000c0d0e7389 */ /* 0x0002a400000c000b */
[----:B-12--5:R-:W-:Y:S01]  /*8f80*/  ENDCOLLECTIVE ;  /* 0x000000000000791b */ /* 0x026fe20003800000 */
.L_x_841:
[----:B------:R-:W-:Y:S05]  /*8f90*/  BRA `(.L_x_842) ;  /* 0xffffff8000f07947 */ /* 0x000fea000383ffff */
.L_x_767:
[----:B--2---:R2:W3:Y:S02]  /*8fa0*/  SYNCS.PHASECHK.TRANS64.TRYWAIT P1, [R18+URZ+0x26800], R5 ;  /* 0x02680005120075a7 */ /* 0x0044e4000802017f */
[----:B---3--:R-:W-:Y:S05]  /*8fb0*/  @!P1 NANOSLEEP.SYNCS 0x989680 ;  /* 0x009896800000995d */ /* 0x008fea0003900000 */
[----:B------:R-:W3:Y:S02]  /*8fc0*/  @!P1 SYNCS.PHASECHK.TRANS64 P1, [R18+URZ+0x26800], R5 ;  /* 0x02680005120095a7 */ /* 0x000ee4000802007f */
[----:B---3--:R-:W-:Y:S05]  /*8fd0*/  @!P1 BRA `(.L_x_767) ;  /* 0xfffffffc00f09947 */ /* 0x008fea000383ffff */
[----:B------:R-:W-:Y:S05]  /*8fe0*/  BRA `(.L_x_766) ;  /* 0xffffff8400147947 */ /* 0x000fea000383ffff */
.L_x_772:
[----:B--2---:R-:W-:-:S04]  /*8ff0*/  IMAD.U32 R5, RZ, RZ, UR10 ;  /* 0x0000000aff057e24 */ /* 0x004fc8000f8e00ff */
[----:B------:R2:W3:Y:S03]  /*9000*/  SYNCS.PHASECHK.TRANS64.TRYWAIT P1, [R5+URZ+0x26810], R16 ;  /* 0x02681010050075a7 */ /* 0x0004e6000802017f */
[----:B---3--:R-:W-:Y:S05]  /*9010*/  @!P1 NANOSLEEP.SYNCS 0x989680 ;  /* 0x009896800000995d */ /* 0x008fea0003900000 */
[----:B------:R-:W3:Y:S02]  /*9020*/  @!P1 SYNCS.PHASECHK.TRANS64 P1, [R5+URZ+0x26810], R16 ;  /* 0x02681010050095a7 */ /* 0x000ee4000802007f */
[----:B---3--:R-:W-:Y:S05]  /*9030*/  @!P1 BRA `(.L_x_772) ;  /* 0xfffffffc00ec9947 */ /* 0x008fea000383ffff */
[----:B------:R-:W-:Y:S05]  /*9040*/  BRA `(.L_x_771) ;  /* 0xffffff8c00787947 */ /* 0x000fea000383ffff */
.L_x_776:
[----:B------:R-:W-:-:S04]  /*9050*/  IMAD.U32 R121, RZ, RZ, UR10 ;  /* 0x0000000aff797e24 */ /* 0x000fc8000f8e00ff */
[----:B------:R1:W1:Y:S03]  /*9060*/  SYNCS.PHASECHK.TRANS64.TRYWAIT P1, [R121+URZ+0x26830], R16 ;  /* 0x02683010790075a7 */ /* 0x000266000802017f */
[----:B-1----:R-:W-:Y:S05]  /*9070*/  @!P1 NANOSLEEP.SYNCS 0x989680 ;  /* 0x009896800000995d */ /* 0x002fea0003900000 */
[----:B------:R-:W1:Y:S02]  /*9080*/  @!P1 SYNCS.PHASECHK.TRANS64 P1, [R121+URZ+0x26830], R16 ;  /* 0x02683010790095a7 */ /* 0x000e64000802007f */
[----:B-1----:R-:W-:Y:S05]  /*9090*/  @!P1 BRA `(.L_x_776) ;  /* 0xfffffffc00ec9947 */ /* 0x002fea000383ffff */
[----:B------:R-:W-:Y:S05]  /*90a0*/  BRA `(.L_x_775) ;  /* 0xffffff9000847947 */ /* 0x000fea000383ffff */
.L_x_815:
[----:B-1----:R1:W2:Y:S02]  /*90b0*/  SYNCS.PHASECHK.TRANS64.TRYWAIT P0, [R0+URZ+0x26820], R3 ;  /* 0x02682003000075a7 */ /* 0x0022a4000800017f */
[----:B--2---:R-:W-:Y:S05]  /*90c0*/  @!P0 NANOSLEEP.SYNCS 0x989680 ;  /* 0x009896800000895d */ /* 0x004fea0003900000 */
[----:B------:R-:W2:Y:S02]  /*90d0*/  @!P0 SYNCS.PHASECHK.TRANS64 P0, [R0+URZ+0x26820], R3 ;  /* 0x02682003000085a7 */ /* 0x000ea4000800007f */
[----:B--2---:R-:W-:Y:S05]  /*90e0*/  @!P0 BRA `(.L_x_815) ;  /* 0xfffffffc00f08947 */ /* 0x004fea000383ffff */
[----:B------:R-:W-:Y:S05]  /*90f0*/  BRA `(.L_x_843) ;  /* 0xffffffdc00787947 */ /* 0x000fea000383ffff */
.L_x_819:
[----:B-1----:R1:W2:Y:S02]  /*9100*/  SYNCS.PHASECHK.TRANS64.TRYWAIT P1, [R0+URZ+0x26840], R21 ;  /* 0x02684015000075a7 */ /* 0x0022a4000802017f */
[----:B--2---:R-:W-:Y:S05]  /*9110*/  @!P1 NANOSLEEP.SYNCS 0x989680 ;  /* 0x009896800000995d */ /* 0x004fea0003900000 */
[----:B------:R-:W2:Y:S02]  /*9120*/  @!P1 SYNCS.PHASECHK.TRANS64 P1, [R0+URZ+0x26840], R21 ;  /* 0x02684015000095a7 */ /* 0x000ea4000802007f */
[----:B--2---:R-:W-:Y:S05]  /*9130*/  @!P1 BRA `(.L_x_819) ;  /* 0xfffffffc00f09947 */ /* 0x004fea000383ffff */
[----:B------:R-:W-:Y:S05]  /*9140*/  BRA `(.L_x_844) ;  /* 0xffffffe400987947 */ /* 0x000fea000383ffff */
.L_x_821:
[----:B--2---:R2:W3:Y:S02]  /*9150*/  SYNCS.PHASECHK.TRANS64.TRYWAIT P1, [R0+URZ+0x26828], R21 ;  /* 0x02682815000075a7 */ /* 0x0044e4000802017f */
[----:B---3--:R-:W-:Y:S05]  /*9160*/  @!P1 NANOSLEEP.SYNCS 0x989680 ;  /* 0x009896800000995d */ /* 0x008fea0003900000 */
[----:B------:R-:W3:Y:S02]  /*9170*/  @!P1 SYNCS.PHASECHK.TRANS64 P1, [R0+URZ+0x26828], R21 ;  /* 0x02682815000095a7 */ /* 0x000ee4000802007f */
[----:B---3--:R-:W-:Y:S05]  /*9180*/  @!P1 BRA `(.L_x_821) ;  /* 0xfffffffc00f09947 */ /* 0x008fea000383ffff */
[----:B------:R-:W-:Y:S05]  /*9190*/  BRA `(.L_x_845) ;  /* 0xffffffe800487947 */ /* 0x000fea000383ffff */
.L_x_823:
[----:B---3--:R3:W4:Y:S02]  /*91a0*/  SYNCS.PHASECHK.TRANS64.TRYWAIT P1, [R0+URZ+0x26848], R21 ;  /* 0x02684815000075a7 */ /* 0x008724000802017f */
[----:B----4-:R-:W-:Y:S05]  /*91b0*/  @!P1 NANOSLEEP.SYNCS 0x989680 ;  /* 0x009896800000995d */ /* 0x010fea0003900000 */
[----:B------:R-:W4:Y:S02]  /*91c0*/  @!P1 SYNCS.PHASECHK.TRANS64 P1, [R0+URZ+0x26848], R21 ;  /* 0x02684815000095a7 */ /* 0x000f24000802007f */
[----:B----4-:R-:W-:Y:S05]  /*91d0*/  @!P1 BRA `(.L_x_823) ;  /* 0xfffffffc00f09947 */ /* 0x010fea000383ffff */
[----:B------:R-:W-:Y:S05]  /*91e0*/  BRA `(.L_x_846) ;  /* 0xffffffe800dc7947 */ /* 0x000fea000383ffff */
.L_x_825:
[----:B------:R-:W-:-:S07]  /*91f0*/  SHF.L.U32 R5, R9, 0x1f, RZ ;  /* 0x0000001f09057819 */ /* 0x000fce00000006ff */
.L_x_847:
[----:B-1----:R1:W2:Y:S02]  /*9200*/  SYNCS.PHASECHK.TRANS64.TRYWAIT P1, [R0+URZ+0x26820], R5 ;  /* 0x02682005000075a7 */ /* 0x0022a4000802017f */
[----:B--2---:R-:W-:Y:S05]  /*9210*/  @!P1 NANOSLEEP.SYNCS 0x989680 ;  /* 0x009896800000995d */ /* 0x004fea0003900000 */
[----:B------:R-:W2:Y:S02]  /*9220*/  @!P1 SYNCS.PHASECHK.TRANS64 P1, [R0+URZ+0x26820], R5 ;  /* 0x02682005000095a7 */ /* 0x000ea4000802007f */
[----:B--2---:R-:W-:Y:S05]  /*9230*/  @!P1 BRA `(.L_x_847) ;  /* 0xfffffffc00f09947 */ /* 0x004fea000383ffff */
[----:B------:R-:W-:Y:S05]  /*9240*/  BRA `(.L_x_848) ;  /* 0xffffffec00807947 */ /* 0x000fea000383ffff */
.L_x_828:
[----:B-1----:R1:W2:Y:S02]  /*9250*/  SYNCS.PHASECHK.TRANS64.TRYWAIT P1, [R0+URZ+0x26840], R7 ;  /* 0x02684007000075a7 */ /* 0x0022a4000802017f */
[----:B--2---:R-:W-:Y:S05]  /*9260*/  @!P1 NANOSLEEP.SYNCS 0x989680 ;  /* 0x009896800000995d */ /* 0x004fea0003900000 */
[----:B------:R-:W2:Y:S02]  /*9270*/  @!P1 SYNCS.PHASECHK.TRANS64 P1, [R0+URZ+0x26840], R7 ;  /* 0x02684007000095a7 */ /* 0x000ea4000802007f */
[----:B--2---:R-:W-:Y:S05]  /*9280*/  @!P1 BRA `(.L_x_828) ;  /* 0xfffffffc00f09947 */ /* 0x004fea000383ffff */
[----:B------:R-:W-:Y:S05]  /*9290*/  BRA `(.L_x_849) ;  /* 0xfffffff0002c7947 */ /* 0x000fea000383ffff */
.L_x_830:
[----:B--2---:R2:W3:Y:S02]  /*92a0*/  SYNCS.PHASECHK.TRANS64.TRYWAIT P1, [R0+URZ+0x26828], R7 ;  /* 0x02682807000075a7 */ /* 0x0044e4000802017f */
[----:B---3--:R-:W-:Y:S05]  /*92b0*/  @!P1 NANOSLEEP.SYNCS 0x989680 ;  /* 0x009896800000995d */ /* 0x008fea0003900000 */
[----:B------:R-:W3:Y:S02]  /*92c0*/  @!P1 SYNCS.PHASECHK.TRANS64 P1, [R0+URZ+0x26828], R7 ;  /* 0x02682807000095a7 */ /* 0x000ee4000802007f */
[----:B---3--:R-:W-:Y:S05]  /*92d0*/  @!P1 BRA `(.L_x_830) ;  /* 0xfffffffc00f09947 */ /* 0x008fea000383ffff */
[----:B------:R-:W-:Y:S05]  /*92e0*/  BRA `(.L_x_850) ;  /* 0xfffffff000d47947 */ /* 0x000fea000383ffff */
.L_x_832:
[----:B---3--:R3:W4:Y:S02]  /*92f0*/  SYNCS.PHASECHK.TRANS64.TRYWAIT P0, [R3+URZ+0x26840], R2 ;  /* 0x02684002030075a7 */ /* 0x008724000800017f */
[----:B----4-:R-:W-:Y:S05]  /*9300*/  @!P0 NANOSLEEP.SYNCS 0x989680 ;  /* 0x009896800000895d */ /* 0x010fea0003900000 */
[----:B------:R-:W4:Y:S02]  /*9310*/  @!P0 SYNCS.PHASECHK.TRANS64 P0, [R3+URZ+0x26840], R2 ;  /* 0x02684002030085a7 */ /* 0x000f24000800007f */
[----:B----4-:R-:W-:Y:S05]  /*9320*/  @!P0 BRA `(.L_x_832) ;  /* 0xfffffffc00f08947 */ /* 0x010fea000383ffff */
[----:B------:R-:W-:Y:S05]  /*9330*/  BRA `(.L_x_851) ;  /* 0xfffffff4007c7947 */ /* 0x000fea000383ffff */
.L_x_834:
[----:B------:R-:W-:Y:S01]  /*9340*/  BSSY B0, `(.L_x_852) ;  /* 0x0000006000007945 */ /* 0x000fe20003800000 */
[----:B------:R-:W-:-:S07]  /*9350*/  IMAD.MOV.U32 R15, RZ, RZ, -0x1 ;  /* 0xffffffffff0f7424 */ /* 0x000fce00078e00ff */
[----:B--2---:R-:W-:Y:S05]  /*9360*/  WARPSYNC.COLLECTIVE R15, `(.L_x_853) ;  /* 0x000000000f0c7348 */ /* 0x004fea0003c00000 */
[----:B------:R-:W-:Y:S02]  /*9370*/  ELECT P6, UR62, PT ;  /* 0x00000000003e782f */ /* 0x000fe400038c0000 */
[----:B------:R-:W-:Y:S01]  /*9380*/  MOV R14, UR62 ;  /* 0x0000003e000e7c02 */ /* 0x000fe20008000f00 */
[----:B--2---:R-:W-:Y:S10]  /*9390*/  ENDCOLLECTIVE ;  /* 0x000000000000791b */ /* 0x004ff40003800000 */
.L_x_853:
[----:B------:R-:W-:Y:S05]  /*93a0*/  BSYNC B0 ;  /* 0x0000000000007941 */ /* 0x000fea0003800000 */
.L_x_852:
[----:B------:R-:W-:Y:S01]  /*93b0*/  PLOP3.LUT P0, PT, P6, PT, PT, 0x80, 0x0 ;  /* 0x000000000000781c */ /* 0x000fe2000370f070 */
[----:B------:R-:W-:-:S12]  /*93c0*/  BRA `(.L_x_854) ;  /* 0xfffffff800447947 */ /* 0x000fd8000383ffff */
.L_x_836:
[----:B-1----:R1:W3:Y:S02]  /*93d0*/  SYNCS.PHASECHK.TRANS64.TRYWAIT P1, [R6+URZ], R5 ;  /* 0x00000005060075a7 */ /* 0x0022e4000802017f */
[----:B---3--:R-:W-:Y:S05]  /*93e0*/  @!P1 NANOSLEEP.SYNCS 0x989680 ;  /* 0x009896800000995d */ /* 0x008fea0003900000 */
[----:B------:R-:W3:Y:S02]  /*93f0*/  @!P1 SYNCS.PHASECHK.TRANS64 P1, [R6+URZ], R5 ;  /* 0x00000005060095a7 */ /* 0x000ee4000802007f */
[----:B---3--:R-:W-:Y:S05]  /*9400*/  @!P1 BRA `(.L_x_836) ;  /* 0xfffffffc00f09947 */ /* 0x008fea000383ffff */
[----:B------:R-:W-:Y:S05]  /*9410*/  BRA `(.L_x_855) ;  /* 0xfffffff800847947 */ /* 0x000fea000383ffff */
.L_x_837:
[----:B---3--:R3:W4:Y:S02]  /*9420*/  SYNCS.PHASECHK.TRANS64.TRYWAIT P1, [R3+URZ], R2 ;  /* 0x00000002030075a7 */ /* 0x008724000802017f */
[----:B----4-:R-:W-:Y:S05]  /*9430*/  @!P1 NANOSLEEP.SYNCS 0x989680 ;  /* 0x009896800000995d */ /* 0x010fea0003900000 */
[----:B------:R-:W4:Y:S02]  /*9440*/  @!P1 SYNCS.PHASECHK.TRANS64 P1, [R3+URZ], R2 ;  /* 0x00000002030095a7 */ /* 0x000f24000802007f */
[----:B----4-:R-:W-:Y:S05]  /*9450*/  @!P1 BRA `(.L_x_837) ;  /* 0xfffffffc00f09947 */ /* 0x010fea000383ffff */
[----:B------:R-:W-:Y:S05]  /*9460*/  BRA `(.L_x_856) ;  /* 0xfffffff800787947 */ /* 0x000fea000383ffff */
.L_x_839:
[----:B---3--:R3:W4:Y:S02]  /*9470*/  SYNCS.PHASECHK.TRANS64.TRYWAIT P0, [R0+URZ], R5 ;  /* 0x00000005000075a7 */ /* 0x008724000800017f */
[----:B----4-:R-:W-:Y:S05]  /*9480*/  @!P0 NANOSLEEP.SYNCS 0x989680 ;  /* 0x009896800000895d */ /* 0x010fea0003900000 */
[----:B------:R-:W4:Y:S02]  /*9490*/  @!P0 SYNCS.PHASECHK.TRANS64 P0, [R0+URZ], R5 ;  /* 0x00000005000085a7 */ /* 0x000f24000800007f */
[----:B----4-:R-:W-:Y:S05]  /*94a0*/  @!P0 BRA `(.L_x_839) ;  /* 0xfffffffc00f08947 */ /* 0x010fea000383ffff */
[----:B------:R-:W-:Y:S05]  /*94b0*/  BRA `(.L_x_857) ;  /* 0xfffffff8007c7947 */ /* 0x000fea000383ffff */
.L_x_858:
        /* <DEDUP_REMOVED lines=12> */
.L_x_3301:


//--------------------- .text._ZN7cutlass13device_kernelIN5flash11enable_sm90INS1_16FlashAttnBwdSm90INS1_25CollectiveMainloopBwdSm90ILi2ELi2ELi2EN4cute5tupleIJNS5_1CILi1EEES8_S8_EEENS6_IJNS7_ILi64EEENS7_ILi128EEENS7_ILi96EEEEEENS_6half_tEfNS_4arch4Sm90ELb0ELb0ELb1ELb1ELb1ELb1ELb0ELb0ELi2ELi1ELi2ELi1ELb1EEENS1_24CollectiveEpilogueBwdGQAISD_fSG_Li256ELb1ELb1EEENS1_19SingleTileSchedulerILb1ELb0ELb0ELi128EEEEEEEEEvNT_6ParamsE --------------------------
	.section	.text._ZN7cutlass13device_kernelIN5flash11enable_sm90INS1_16FlashAttnBwdSm90INS1_25CollectiveMainloopBwdSm90ILi2ELi2ELi2EN4cute5tupleIJNS5_1CILi1EEES8_S8_EEENS6_IJNS7_ILi64EEENS7_ILi128EEENS7_ILi96EEEEEENS_6half_tEfNS_4arch4Sm90ELb0ELb0ELb1ELb1ELb1ELb1ELb0ELb0ELi2ELi1ELi2ELi1ELb1EEENS1_24CollectiveEpilogueBwdGQAISD_fSG_Li256ELb1ELb1EEENS1_19SingleTileSchedulerILb1ELb0ELb0ELi128EEEEEEEEEvNT_6ParamsE,"ax",@progbits
	.align	128
.text._ZN7cutlass13device_kernelIN5flash11enable_sm90INS1_16FlashAttnBwdSm90INS1_25CollectiveMainloopBwdSm90ILi2ELi2ELi2EN4cute5tupleIJNS5_1CILi1EEES8_S8_EEENS6_IJNS7_ILi64EEENS7_ILi128EEENS7_ILi96EEEEEENS_6half_tEfNS_4arch4Sm90ELb0ELb0ELb1ELb1ELb1ELb1ELb0ELb0ELi2ELi1ELi2ELi1ELb1EEENS1_24CollectiveEpilogueBwdGQAISD_fSG_Li256ELb1ELb1EEENS1_19SingleTileSchedulerILb1ELb0ELb0ELi128EEEEEEEEEvNT_6ParamsE:
        .type           _ZN7cutlass13device_kernelIN5flash11enable_sm90INS1_16FlashAttnBwdSm90INS1_25CollectiveMainloopBwdSm90ILi2ELi2ELi2EN4cute5tupleIJNS5_1CILi1EEES8_S8_EEENS6_IJNS7_ILi64EEENS7_ILi128EEENS7_ILi96EEEEEENS_6half_tEfNS_4arch4Sm90ELb0ELb0ELb1ELb1ELb1ELb1ELb0ELb0ELi2ELi1ELi2ELi1ELb1EEENS1_24CollectiveEpilogueBwdGQAISD_fSG_Li256ELb1ELb1EEENS1_19SingleTileSchedulerILb1ELb0ELb0ELi128EEEEEEEEEvNT_6ParamsE,@function
        .size           _ZN7cutlass13device_kernelIN5flash11enable_sm90INS1_16FlashAttnBwdSm90INS1_25CollectiveMainloopBwdSm90ILi2ELi2ELi2EN4cute5tupleIJNS5_1CILi1EEES8_S8_EEENS6_IJNS7_ILi64EEENS7_ILi128EEENS7_ILi96EEEEEENS_6half_tEfNS_4arch4Sm90ELb0ELb0ELb1ELb1ELb1ELb1ELb0ELb0ELi2ELi1ELi2ELi1ELb1EEENS1_24CollectiveEpilogueBwdGQAISD_fSG_Li256ELb1ELb1EEENS1_19SingleTileSchedulerILb1ELb0ELb0ELi128EEEEEEEEEvNT_6ParamsE,(.L_x_3302 - _ZN7cutlass13device_kernelIN5flash11enable_sm90INS1_16FlashAttnBwdSm90INS1_25CollectiveMainloopBwdSm90ILi2ELi2ELi2EN4cute5tupleIJNS5_1CILi1EEES8_S8_EEENS6_IJNS7_ILi64EEENS7_ILi128EEENS7_ILi96EEEEEENS_6half_tEfNS_4arch4Sm90ELb0ELb0ELb1ELb1ELb1ELb1ELb0ELb0ELi2ELi1ELi2ELi1ELb1EEENS1_24CollectiveEpilogueBwdGQAISD_fSG_Li256ELb1ELb1EEENS1_19SingleTileSchedulerILb1ELb0ELb0ELi128EEEEEEEEEvNT_6ParamsE)
        .other          _ZN7cutlass13device_kernelIN5flash11enable_sm90INS1_16FlashAttnBwdSm90INS1_25CollectiveMainloopBwdSm90ILi2ELi2ELi2EN4cute5tupleIJNS5_1CILi1EEES8_S8_EEENS6_IJNS7_ILi64EEENS7_ILi128EEENS7_ILi96EEEEEENS_6half_tEfNS_4arch4Sm90ELb0ELb0ELb1ELb1ELb1ELb1ELb0ELb0ELi2ELi1ELi2ELi1ELb1EEENS1_24CollectiveEpilogueBwdGQAISD_fSG_Li256ELb1ELb1EEENS1_19SingleTileSchedulerILb1ELb0ELb0ELi128EEEEEEEEEvNT_6ParamsE,@"STO_CUDA_ENTRY STV_DEFAULT"
_ZN7cutlass13device_kernelIN5flash11enable_sm90INS1_16FlashAttnBwdSm90INS1_25CollectiveMainloopBwdSm90ILi2ELi2ELi2EN4cute5tupleIJNS5_1CILi1EEES8_S8_EEENS6_IJNS7_ILi64EEENS7_ILi128EEENS7_ILi96EEEEEENS_6half_tEfNS_4arch4Sm90ELb0ELb0ELb1ELb1ELb1ELb1ELb0ELb0ELi2ELi1ELi2ELi1ELb1EEENS1_24CollectiveEpilogueBwdGQAISD_fSG_Li256ELb1ELb1EEENS1_19SingleTileSchedulerILb1ELb0ELb0ELi128EEEEEEEEEvNT_6ParamsE:
        /* <DEDUP_REMOVED lines=23> */
.L_x_860:
[----:B------:R-:W-:Y:S05]  /*0170*/  BSYNC B0 ;  /* 0x0000000000007941 */ /* 0x000fea0003800000 */
.L_x_859:
        /* <DEDUP_REMOVED lines=37> */
.L_x_861:
        /* <DEDUP_REMOVED lines=22> */
.L_x_862:
[----:B------:R-:W-:Y:S01]  /*0530*/  PLOP3.LUT P0, PT, PT, PT, UP0, 0x80, 0x0 ;  /* 0x000000000000781c */ /* 0x000fe20003f0f008 */
[----:B------:R-:W-:Y:S01]  /*0540*/  NOP ;  /* 0x0000000000007918 */ /* 0x000fe20000000000 */
[----:B------:R-:W-:Y:S01]  /*0550*/  ULDC.64 UR46, c[0x0][0x208] ;  /* 0x00008200002e7ab9 */ /* 0x000fe20000000a00 */
[----:B------:R-:W-:Y:S01]  /*0560*/  BSSY B6, `(.L_x_863) ;  /* 0x000096e000067945 */ /* 0x000fe20003800000 */
[----:B-12-4-:R-:W-:Y:S09]  /*0570*/  BAR.SYNC.DEFER_BLOCKING 0x0 ;  /* 0x0000000000007b1d */ /* 0x016ff20000010000 */
[----:B------:R-:W-:Y:S05]  /*0580*/  @!P0 BRA `(.L_x_864) ;  /* 0x0000005400588947 */ /* 0x000fea0003800000 */
.L_x_865:
        /* <DEDUP_REMOVED lines=21> */
.L_x_866:
        /* <DEDUP_REMOVED lines=14> */
.L_x_868:
[----:B------:R-:W-:-:S05]  /*07c0*/  ULDC UR4, c[0x0][0x8c4] ;  /* 0x0002310000047ab9 */ /* 0x000fca0000000800 */
.L_x_867:
        /* <DEDUP_REMOVED lines=21> */
.L_x_870:
        /* <DEDUP_REMOVED lines=14> */
.L_x_871:
        /* <DEDUP_REMOVED lines=10> */
.L_x_872:
        /* <DEDUP_REMOVED lines=11> */
.L_x_873:
        /* <DEDUP_REMOVED lines=71> */
.L_x_876:
        /* <DEDUP_REMOVED lines=15> */
.L_x_875:
        /* <DEDUP_REMOVED lines=22> */
.L_x_878:
        /* <DEDUP_REMOVED lines=15> */
.L_x_877:
[----:B------:R-:W-:Y:S01]  /*1300*/  SHF.R.S32.HI R25, RZ, 0x1f, R22 ;  /* 0x0000001fff197819 */ /* 0x000fe20000011416 */
[----:B------:R-:W-:-:S03]  /*1310*/  UMOV UR4, 0xffffffff ;  /* 0xffffffff00047882 */ /* 0x000fc60000000000 */
[----:B------:R-:W-:-:S04]  /*1320*/  LEA.HI R0, R25, R22, RZ, 0x7 ;  /* 0x0000001619007211 */ /* 0x000fc800078f38ff */
[----:B------:R-:W-:Y:S01]  /*1330*/  SHF.R.S32.HI R16, RZ, 0x7, R0 ;  /* 0x00000007ff107819 */ /* 0x000fe20000011400 */
[----:B------:R-:W-:Y:S06]  /*1340*/  BRA.DIV UR4, `(.L_x_879) ;  /* 0x0000008a04447947 */ /* 0x000fec000b800000 */
[----:B------:R1:W2:Y:S02]  /*1350*/  SHFL.IDX PT, R14, R16, RZ, 0x1f ;  /* 0x00001fff100e7589 */ /* 0x0002a400000e0000 */
.L_x_984:
        /* <DEDUP_REMOVED lines=14> */
.L_x_880:
        /* <DEDUP_REMOVED lines=19> */
.L_x_882:
        /* <DEDUP_REMOVED lines=126> */
.L_x_893:
[----:B------:R-:W-:-:S06]  /*1d50*/  UISETP.NE.AND UP0, UPT, UR20, 0x3, UPT ;  /* 0x000000031400788c */ /* 0x000fcc000bf05270 */
[----:B------:R-:W-:-:S13]  /*1d60*/  PLOP3.LUT P0, PT, PT, PT, UP0, 0x80, 0x0 ;  /* 0x000000000000781c */ /* 0x000fda0003f0f008 */
[----:B-1----:R-:W-:Y:S05]  /*1d70*/  @!P0 BRA `(.L_x_883) ;  /* 0x0000000000048947 */ /* 0x002fea0003800000 */
[----:B------:R-:W-:Y:S01]  /*1d80*/  BPT.TRAP 0x1 ;  /* 0x000000040000795c */ /* 0x000fe20000300000 */
.L_x_883:
[----:B------:R-:W-:Y:S01]  /*1d90*/  R2UR UR10, R18 ;  /* 0x00000000120a72ca */ /* 0x000fe200000e0000 */
[----:B------:R-:W-:-:S05]  /*1da0*/  IMAD.U32 R16, RZ, RZ, UR5 ;  /* 0x00000005ff107e24 */ /* 0x000fca000f8e00ff */
[----:B------:R-:W-:-:S07]  /*1db0*/  SHF.L.U32 R16, R16, 0x1f, RZ ;  /* 0x0000001f10107819 */ /* 0x000fce00000006ff */
[----:B------:R-:W-:-:S09]  /*1dc0*/  ULEA UR10, UR6, UR10, 0x3 ;  /* 0x0000000a060a7291 */ /* 0x000fd2000f8e183f */
[----:B------:R1:W2:Y:S01]  /*1dd0*/  SYNCS.PHASECHK.TRANS64.TRYWAIT P1, [UR10+0x26810], R16 ;  /* 0x02681010ff0075a7 */ /* 0x0002a2000802014a */
[----:B------:R-:W-:Y:S05]  /*1de0*/  @!P0 BRA `(.L_x_884) ;  /* 0x0000000000048947 */ /* 0x000fea0003800000 */
[----:B------:R-:W-:Y:S01]  /*1df0*/  BPT.TRAP 0x1 ;  /* 0x000000040000795c */ /* 0x000fe20000300000 */
.L_x_884:
[----:B--2---:R-:W-:Y:S05]  /*1e00*/  @P1 BRA `(.L_x_885) ;  /* 0x0000000000081947 */ /* 0x004fea0003800000 */
[----:B------:R-:W2:Y:S02]  /*1e10*/  SYNCS.PHASECHK.TRANS64.TRYWAIT P1, [UR10+0x26810], R16 ;  /* 0x02681010ff0075a7 */ /* 0x000ea4000802014a */
[----:B--2---:R-:W-:Y:S05]  /*1e20*/  @!P1 BRA `(.L_x_886) ;  /* 0x0000007c00c09947 */ /* 0x004fea0003800000 */
.L_x_885:
        /* <DEDUP_REMOVED lines=67> */
.L_x_887:
[----:B------:R1:W1:Y:S01]  /*2260*/  SYNCS.PHASECHK.TRANS64.TRYWAIT P1, [UR10+0x26830], R16 ;  /* 0x02683010ff0075a7 */ /* 0x000262000802014a */
[----:B------:R-:W-:Y:S05]  /*2270*/  @!P0 BRA `(.L_x_888) ;  /* 0x0000000000048947 */ /* 0x000fea0003800000 */
[----:B------:R-:W-:Y:S01]  /*2280*/  BPT.TRAP 0x1 ;  /* 0x000000040000795c */ /* 0x000fe20000300000 */
.L_x_888:
[----:B-1----:R-:W-:Y:S05]  /*2290*/  @P1 BRA `(.L_x_889) ;  /* 0x0000000000081947 */ /* 0x002fea0003800000 */
[----:B------:R-:W1:Y:S02]  /*22a0*/  SYNCS.PHASECHK.TRANS64.TRYWAIT P1, [UR10+0x26830], R16 ;  /* 0x02683010ff0075a7 */ /* 0x000e64000802014a */
[----:B-1----:R-:W-:Y:S05]  /*22b0*/  @!P1 BRA `(.L_x_890) ;  /* 0x0000007800b49947 */ /* 0x002fea0003800000 */
.L_x_889:
        /* <DEDUP_REMOVED lines=565> */
.L_x_891:
        /* <DEDUP_REMOVED lines=44> */
.L_x_892:
        /* <DEDUP_REMOVED lines=66> */
.L_x_874:
[----:B------:R-:W-:Y:S05]  /*4cf0*/  @P0 BRA `(.L_x_869) ;  /* 0x0000004c00d00947 */ /* 0x000fea0003800000 */
[----:B------:R-:W-:Y:S01]  /*4d00*/  ULDC.64 UR4, c[0x0][0x878] ;  /* 0x00021e0000047ab9 */ /* 0x000fe20000000a00 */
[----:B------:R-:W1:Y:S01]  /*4d10*/  S2R R8, SR_TID.X ;  /* 0x0000000000087919 */ /* 0x000e620000002100 */
[----:B------:R-:W-:Y:S01]  /*4d20*/  UISETP.NE.U32.AND UP0, UPT, UR4, URZ, UPT ;  /* 0x0000003f0400728c */ /* 0x000fe2000bf05070 */
[----:B------:R-:W2:Y:S01]  /*4d30*/  S2UR UR15, SR_CTAID.X ;  /* 0x00000000000f79c3 */ /* 0x000ea20000002500 */
[----:B------:R-:W-:Y:S01]  /*4d40*/  ULDC UR13, c[0x0][0x870] ;  /* 0x00021c00000d7ab9 */ /* 0x000fe20000000800 */
[----:B------:R-:W-:Y:S01]  /*4d50*/  ULDC UR14, c[0x0][0x80c] ;  /* 0x00020300000e7ab9 */ /* 0x000fe20000000800 */
[----:B------:R-:W-:Y:S01]  /*4d60*/  UISETP.NE.AND.EX UP0, UPT, UR5, URZ, UPT, UP0 ;  /* 0x0000003f0500728c */ /* 0x000fe2000bf05300 */
[----:B------:R-:W-:Y:S01]  /*4d70*/  ULDC.64 UR10, c[0x0][0x868] ;  /* 0x00021a00000a7ab9 */ /* 0x000fe20000000a00 */
[----:B------:R-:W-:Y:S01]  /*4d80*/  ULDC.64 UR18, c[0x0][0x818] ;  /* 0x0002060000127ab9 */ /* 0x000fe20000000a00 */
[----:B------:R-:W-:Y:S02]  /*4d90*/  ULDC.64 UR20, c[0x0][0x840] ;  /* 0x0002100000147ab9 */ /* 0x000fe40000000a00 */
[----:B------:R-:W-:Y:S01]  /*4da0*/  S2UR UR17, SR_CgaCtaId ;  /* 0x00000000001179c3 */ /* 0x000fe20000008800 */
[----:B------:R-:W-:Y:S01]  /*4db0*/  PLOP3.LUT P0, PT, PT, PT, UP0, 0x80, 0x0 ;  /* 0x000000000000781c */ /* 0x000fe20003f0f008 */
[----:B------:R-:W-:-:S04]  /*4dc0*/  ULDC.64 UR22, c[0x0][0x848] ;  /* 0x0002120000167ab9 */ /* 0x000fc80000000a00 */
[----:B------:R-:W-:Y:S02]  /*4dd0*/  @UP0 ULDC.64 UR4, c[0x0][0x878] ;  /* 0x00021e0000040ab9 */ /* 0x000fe40000000a00 */
[----:B------:R-:W-:-:S06]  /*4de0*/  @UP0 UIMAD.WIDE UR4, UR36, 0x4, UR4 ;  /* 0x00000004240408a5 */ /* 0x000fcc000f8e0204 */
[----:B------:R-:W-:Y:S02]  /*4df0*/  IMAD.U32 R2, RZ, RZ, UR4 ;  /* 0x00000004ff027e24 */ /* 0x000fe4000f8e00ff */
[----:B------:R-:W-:Y:S01]  /*4e00*/  IMAD.U32 R3, RZ, RZ, UR5 ;  /* 0x00000005ff037e24 */ /* 0x000fe2000f8e00ff */
[----:B------:R-:W-:-:S04]  /*4e10*/  ULDC UR5, c[0x0][0x850] ;  /* 0x0002140000057ab9 */ /* 0x000fc80000000800 */
[----:B------:R3:W4:Y:S01]  /*4e20*/  @P0 LDG.E R2, desc[UR46][R2.64] ;  /* 0x0000002e02020981 */ /* 0x000722000c1e1900 */
[----:B------:R-:W3:Y:S01]  /*4e30*/  S2UR UR4, SR_CTAID.Y ;  /* 0x00000000000479c3 */ /* 0x000ee20000002600 */
[----:B------:R-:W-:Y:S01]  /*4e40*/  UISETP.NE.AND UP1, UPT, UR5, 0x1, UPT ;  /* 0x000000010500788c */ /* 0x000fe2000bf25270 */
[----:B------:R-:W-:Y:S01]  /*4e50*/  BSSY B0, `(.L_x_894) ;  /* 0x000005c000007945 */ /* 0x000fe20003800000 */
[----:B--2---:R-:W-:Y:S01]  /*4e60*/  UIMAD UR13, UR15, UR13, URZ ;  /* 0x0000000d0f0d72a4 */ /* 0x004fe2000f8e023f */
[C---:B-1----:R-:W-:Y:S01]  /*4e70*/  ISETP.NE.AND P1, PT, R8.reuse, 0x80, PT ;  /* 0x000000800800780c */ /* 0x042fe20003f25270 */
[----:B------:R-:W-:Y:S02]  /*4e80*/  UIMAD UR12, UR36, UR14, URZ ;  /* 0x0000000e240c72a4 */ /* 0x000fe4000f8e023f */
[----:B------:R-:W-:Y:S01]  /*4e90*/  UIMAD UR13, UR13, UR14, URZ ;  /* 0x0000000e0d0d72a4 */ /* 0x000fe2000f8e023f */
[----:B---3--:R-:W-:Y:S01]  /*4ea0*/  VIADD R3, R8, 0xffffff80 ;  /* 0xffffff8008037836 */ /* 0x008fe20000000000 */
[----:B------:R-:W-:-:S03]  /*4eb0*/  UIMAD UR15, UR15, 0x3000, URZ ;  /* 0x000030000f0f78a4 */ /* 0x000fc6000f8e023f */
[----:B------:R-:W-:Y:S01]  /*4ec0*/  @UP1 ULDC UR8, c[0x0][0x854] ;  /* 0x0002150000081ab9 */ /* 0x000fe20000000800 */
[----:B------:R-:W-:Y:S01]  /*4ed0*/  @UP1 ULDC UR16, c[0x0][0x858] ;  /* 0x0002160000101ab9 */ /* 0x000fe20000000800 */
[----:B------:R-:W-:Y:S01]  /*4ee0*/  USHF.R.S32.HI UR14, URZ, 0x1f, UR13 ;  /* 0x0000001f3f0e7899 */ /* 0x000fe2000801140d */
[----:B------:R-:W-:Y:S01]  /*4ef0*/  SHF.R.S32.HI R0, RZ, 0x1f, R3 ;  /* 0x0000001fff007819 */ /* 0x000fe20000011403 */
[----:B------:R-:W-:Y:S02]  /*4f00*/  UIMAD.WIDE.U32 UR8, UR4, UR8, URZ ;  /* 0x00000008040872a5 */ /* 0x000fe4000f8e003f */
[----:B------:R-:W-:Y:S02]  /*4f10*/  UMOV UR6, UR4 ;  /* 0x0000000400067c82 */ /* 0x000fe40008000000 */
[----:B------:R-:W-:Y:S02]  /*4f20*/  @UP1 USHF.R.U32.HI UR6, URZ, UR16, UR9 ;  /* 0x000000103f061299 */ /* 0x000fe40008011609 */
[----:B------:R-:W-:-:S02]  /*4f30*/  USHF.R.S32.HI UR9, URZ, 0x1f, UR12 ;  /* 0x0000001f3f097899 */ /* 0x000fc4000801140c */
[----:B------:R-:W-:Y:S02]  /*4f40*/  USHF.R.S32.HI UR16, URZ, 0x1f, UR6 ;  /* 0x0000001f3f107899 */ /* 0x000fe40008011406 */
[----:B------:R-:W-:-:S04]  /*4f50*/  UIADD3 UR12, UP1, UP2, UR13, UR12, UR6 ;  /* 0x0000000c0d0c7290 */ /* 0x000fc8000fa3e006 */
[----:B------:R-:W-:Y:S01]  /*4f60*/  UIADD3.X UR14, UR14, UR9, UR16, UP1, UP2 ;  /* 0x000000090e0e7290 */ /* 0x000fe20008fe4410 */
        /* <DEDUP_REMOVED lines=8> */
[----:B------:R-:W-:Y:S02]  /*4ff0*/  IMAD R0, R9, 0x600, R0 ;  /* 0x0000060009007824 */ /* 0x000fe400078e0200 */
[----:B------:R-:W-:Y:S02]  /*5000*/  @UP0 USHF.R.S32.HI UR8, URZ, 0x1f, UR7 ;  /* 0x0000001f3f080899 */ /* 0x000fe40008011407 */
[----:B------:R-:W-:Y:S02]  /*5010*/  IMAD.SHL.U32 R0, R0, 0x4, RZ ;  /* 0x0000000400007824 */ /* 0x000fe400078e00ff */
[----:B------:R-:W-:-:S02]  /*5020*/  @UP0 ULEA.HI UR9, UR8, UR7, URZ, 0x7 ;  /* 0x0000000708090291 */ /* 0x000fc4000f8f383f */
[----:B------:R-:W-:Y:S02]  /*5030*/  USHF.L.U32 UR7, UR12, 0x2, URZ ;  /* 0x000000020c077899 */ /* 0x000fe4000800063f */
[----:B------:R-:W-:Y:S02]  /*5040*/  @UP0 USHF.R.S32.HI UR9, URZ, 0x7, UR9 ;  /* 0x000000073f090899 */ /* 0x000fe40008011409 */
[----:B------:R-:W-:Y:S02]  /*5050*/  USHF.L.U64.HI UR8, UR12, 0x2, UR14 ;  /* 0x000000020c087899 */ /* 0x000fe4000801020e */
[----:B------:R-:W-:Y:S02]  /*5060*/  @UP0 UIMAD UR12, UR9, 0x3000, URZ ;  /* 0x00003000090c08a4 */ /* 0x000fe4000f8e023f */
[----:B------:R-:W-:Y:S02]  /*5070*/  UIADD3 UR10, UP1, UR7, UR10, URZ ;  /* 0x0000000a070a7290 */ /* 0x000fe4000ff3e03f */
[----:B------:R-:W-:Y:S01]  /*5080*/  @UP0 USHF.R.S32.HI UR13, URZ, 0x1f, UR12 ;  /* 0x0000001f3f0d0899 */ /* 0x000fe2000801140c */
[----:B------:R-:W-:-:S02]  /*5090*/  UMOV UR9, 0x400 ;  /* 0x0000040000097882 */ /* 0x000fc40000000000 */
[----:B------:R-:W-:Y:S01]  /*50a0*/  @!UP0 UMOV UR12, URZ ;  /* 0x0000003f000c8c82 */ /* 0x000fe20008000000 */
[----:B------:R-:W-:Y:S01]  /*50b0*/  UIADD3.X UR11, UR8, UR11, URZ, UP1, !UPT ;  /* 0x0000000b080b7290 */ /* 0x000fe20008ffe43f */
[----:B------:R-:W-:Y:S01]  /*50c0*/  IMAD.U32 R2, RZ, RZ, UR10 ;  /* 0x0000000aff027e24 */ /* 0x000fe2000f8e00ff */
[----:B------:R-:W-:Y:S02]  /*50d0*/  UIADD3 UR14, UP1, UR15, UR12, URZ ;  /* 0x0000000c0f0e7290 */ /* 0x000fe4000ff3e03f */
[----:B------:R-:W-:Y:S02]  /*50e0*/  ULEA UR9, UR17, UR9, 0x18 ;  /* 0x0000000911097291 */ /* 0x000fe4000f8ec03f */
[----:B------:R-:W-:Y:S01]  /*50f0*/  UIMAD UR12, UR16, UR18, URZ ;  /* 0x00000012100c72a4 */ /* 0x000fe2000f8e023f */
[----:B------:R-:W-:Y:S01]  /*5100*/  IMAD.U32 R3, RZ, RZ, UR11 ;  /* 0x0000000bff037e24 */ /* 0x000fe2000f8e00ff */
[----:B------:R-:W-:Y:S01]  /*5110*/  UIMAD UR16, UR16, UR20, URZ ;  /* 0x00000014101072a4 */ /* 0x000fe2000f8e023f */
[----:B------:R-:W-:Y:S01]  /*5120*/  @!UP0 UMOV UR13, URZ ;  /* 0x0000003f000d8c82 */ /* 0x000fe20008000000 */
[----:B------:R-:W-:Y:S01]  /*5130*/  UIMAD UR17, UR6, UR19, UR12 ;  /* 0x00000013061172a4 */ /* 0x000fe2000f8e020c */
[----:B------:R-:W-:Y:S01]  /*5140*/  LEA R0, R0, UR9, 0x2 ;  /* 0x0000000900007c11 */ /* 0x000fe2000f8e10ff */
[----:B------:R-:W-:-:S02]  /*5150*/  UIMAD UR19, UR6, UR21, UR16 ;  /* 0x00000015061372a4 */ /* 0x000fc4000f8e0210 */
[----:B------:R-:W-:Y:S02]  /*5160*/  ULEA.HI.X.SX32 UR15, UR15, UR13, 0x1, UP1 ;  /* 0x0000000d0f0f7291 */ /* 0x000fe400088f0e3f */
[----:B------:R-:W-:Y:S01]  /*5170*/  USHF.R.S32.HI UR16, URZ, 0x1f, UR36 ;  /* 0x0000001f3f107899 */ /* 0x000fe20008011424 */
[----:B------:R1:W-:Y:S01]  /*5180*/  STS.128 [R0], R24 ;  /* 0x0000001800007388 */ /* 0x0003e20000000c00 */
[----:B------:R-:W-:Y:S02]  /*5190*/  UIMAD.WIDE.U32 UR12, UR6, UR18, UR14 ;  /* 0x00000012060c72a5 */ /* 0x000fe4000f8e000e */
[----:B------:R-:W-:Y:S01]  /*51a0*/  USEL UR16, UR16, URZ, !UP0 ;  /* 0x0000003f10107287 */ /* 0x000fe2000c000000 */
[----:B------:R1:W-:Y:S01]  /*51b0*/  STS.128 [R0+0x800], R28 ;  /* 0x0008001c00007388 */ /* 0x0003e20000000c00 */
[----:B------:R-:W-:Y:S02]  /*51c0*/  UIMAD.WIDE.U32 UR14, UR6, UR20, UR14 ;  /* 0x00000014060e72a5 */ /* 0x000fe4000f8e000e */
[----:B------:R-:W-:Y:S01]  /*51d0*/  USEL UR36, UR36, URZ, !UP0 ;  /* 0x0000003f24247287 */ /* 0x000fe2000c000000 */
[----:B------:R1:W-:Y:S01]  /*51e0*/  STS.128 [R0+0x1000], R32 ;  /* 0x0010002000007388 */ /* 0x0003e20000000c00 */
[----:B------:R-:W-:Y:S01]  /*51f0*/  ULDC.64 UR20, c[0x0][0x820] ;  /* 0x0002080000147ab9 */ /* 0x000fe20000000a00 */
[----:B------:R-:W-:-:S02]  /*5200*/  UIADD3 UR13, UR13, UR17, URZ ;  /* 0x000000110d0d7290 */ /* 0x000fc4000fffe03f */
[----:B------:R1:W-:Y:S01]  /*5210*/  STS.128 [R0+0x1800], R36 ;  /* 0x0018002400007388 */ /* 0x0003e20000000c00 */
[----:B------:R-:W-:Y:S02]  /*5220*/  UIMAD UR18, UR16, UR20, URZ ;  /* 0x00000014101272a4 */ /* 0x000fe4000f8e023f */
        /* <DEDUP_REMOVED lines=12> */
[----:B------:R-:W-:Y:S02]  /*52f0*/  UIADD3 UR17, -UR6, URZ, URZ ;  /* 0x0000003f06117290 */ /* 0x000fe4000fffe13f */
[----:B------:R1:W-:Y:S01]  /*5300*/  STS.128 [R0+0x4000], R56 ;  /* 0x0040003800007388 */ /* 0x0003e20000000c00 */
[----:B------:R-:W-:Y:S02]  /*5310*/  UIADD3 UR13, UR13, UR18, URZ ;  /* 0x000000120d0d7290 */ /* 0x000fe4000fffe03f */
[----:B------:R-:W-:Y:S01]  /*5320*/  UIADD3 UR6, UR15, UR16, URZ ;  /* 0x000000100f067290 */ /* 0x000fe2000fffe03f */
[----:B------:R1:W-:Y:S01]  /*5330*/  STS.128 [R0+0x4800], R60 ;  /* 0x0048003c00007388 */ /* 0x0003e20000000c00 */
[----:B------:R-:W-:Y:S02]  /*5340*/  ULEA UR20, UP0, UR12, UR20, 0x2 ;  /* 0x000000140c147291 */ /* 0x000fe4000f80103f */
[----:B------:R-:W-:Y:S01]  /*5350*/  ULEA UR22, UP1, UR14, UR22, 0x2 ;  /* 0x000000160e167291 */ /* 0x000fe2000f82103f */
[----:B------:R1:W-:Y:S01]  /*5360*/  STS.128 [R0+0x5000], R64 ;  /* 0x0050004000007388 */ /* 0x0003e20000000c00 */
[----:B------:R-:W-:-:S02]  /*5370*/  ULEA.HI.X UR21, UR12, UR21, UR13, 0x2, UP0 ;  /* 0x000000150c157291 */ /* 0x000fc400080f140d */
[----:B------:R-:W-:Y:S01]  /*5380*/  ULEA.HI.X UR23, UR14, UR23, UR6, 0x2, UP1 ;  /* 0x000000170e177291 */ /* 0x000fe200088f1406 */
[----:B------:R1:W-:Y:S01]  /*5390*/  STS.128 [R0+0x5800], R68 ;  /* 0x0058004400007388 */ /* 0x0003e20000000c00 */
[----:B------:R-:W-:Y:S01]  /*53a0*/  UIMAD UR17, UR5, UR17, UR4 ;  /* 0x00000011051172a4 */ /* 0x000fe2000f8e0204 */
[----:B------:R-:W-:Y:S11]  /*53b0*/  @P0 BRA `(.L_x_895) ;  /* 0x0000000000140947 */ /* 0x000ff60003800000 */
.L_x_896:
[----:B-1----:R-:W2:Y:S04]  /*53c0*/  LDG.E.STRONG.GPU R4, desc[UR46][R2.64] ;  /* 0x0000002e02047981 */ /* 0x002ea8000c1ef900 */
[----:B--2---:R-:W-:Y:S01]  /*53d0*/  CCTL.IVALL ;  /* 0x00000000ff00798f */ /* 0x004fe20002000000 */
[----:B------:R-:W-:Y:S05]  /*53e0*/  YIELD ;  /* 0x0000000000007946 */ /* 0x000fea0003800000 */
[----:B------:R-:W-:-:S13]  /*53f0*/  ISETP.NE.AND P0, PT, R4, UR17, PT ;  /* 0x0000001104007c0c */ /* 0x000fda000bf05270 */
[----:B------:R-:W-:Y:S05]  /*5400*/  @P0 BRA `(.L_x_896) ;  /* 0xfffffffc00ec0947 */ /* 0x000fea000383ffff */
.L_x_895:
[----:B------:R-:W-:Y:S05]  /*5410*/  BSYNC B0 ;  /* 0x0000000000007941 */ /* 0x000fea0003800000 */
.L_x_894:
[----:B------:R-:W-:-:S03]  /*5420*/  UMOV UR4, 0xffffffff ;  /* 0xffffffff00047882 */ /* 0x000fc60000000000 */
[----:B------:R-:W-:Y:S05]  /*5430*/  BRA.DIV UR4, `(.L_x_897) ;  /* 0x0000004a046c7947 */ /* 0x000fea000b800000 */
[----:B------:R-:W-:Y:S01]  /*5440*/  NOP ;  /* 0x0000000000007918 */ /* 0x000fe20000000000 */
.L_x_987:
        /* <DEDUP_REMOVED lines=10> */
[----:B------:R-:W-:Y:S01]  /*54f0*/  PLOP3.LUT P0, PT, PT, PT, PT, 0x80, 0x0 ;  /* 0x000000000000781c */ /* 0x000fe20003f0f070 */
[----:B------:R-:W-:Y:S01]  /*5500*/  UMOV UR6, 0xc00 ;  /* 0x00000c0000067882 */ /* 0x000fe20000000000 */
[----:B------:R-:W-:Y:S01]  /*5510*/  UMOV UR10, 0x0 ;  /* 0x00000000000a7882 */ /* 0x000fe20000000000 */
[----:B------:R-:W-:Y:S01]  /*5520*/  UMOV UR11, 0x14f00000 ;  /* 0x14f00000000b7882 */ /* 0x000fe20000000000 */
[----:B------:R-:W-:Y:S01]  /*5530*/  UMOV UR4, UR22 ;  /* 0x0000001600047c82 */ /* 0x000fe20008000000 */
[----:B------:R-:W-:-:S08]  /*5540*/  UMOV UR5, UR23 ;  /* 0x0000001700057c82 */ /* 0x000fd00008000000 */
.L_x_900:
[----:B------:R-:W-:Y:S01]  /*5550*/  @P0 ELECT P2, URZ, PT ;  /* 0x00000000003f082f */ /* 0x000fe20003840000 */
[----:B------:R2:W-:-:S12]  /*5560*/  UBLKRED.G.S.ADD.F32.RN [UR4], [UR9], UR6, desc[UR10] ;  /* 0x00000a04090073bb */ /* 0x0005d800080a1406 */
[----:B------:R-:W-:Y:S02]  /*5570*/  @P2 PLOP3.LUT P0, PT, P2, PT, PT, 0x8, 0x0 ;  /* 0x000000000000281c */ /* 0x000fe4000170e170 */
[----:B------:R-:W-:-:S11]  /*5580*/  PLOP3.LUT P2, PT, PT, PT, PT, 0x8, 0x0 ;  /* 0x000000000000781c */ /* 0x000fd60003f4e170 */
[----:B--2---:R-:W-:Y:S05]  /*5590*/  @P0 BRA.U.ANY `(.L_x_900) ;  /* 0xfffffffd00ec0947 */ /* 0x004fea000393ffff */
[----:B------:R0:W-:Y:S01]  /*55a0*/  UTMACMDFLUSH ;  /* 0x00000000000079b7 */ /* 0x0001e20000000000 */
[----:B------:R-:W-:-:S04]  /*55b0*/  DEPBAR.LE SB0, 0x0 ;  /* 0x000080000000791a */ /* 0x000fc80000000000 */
.L_x_899:
[----:B------:R-:W-:Y:S05]  /*55c0*/  BSYNC B0 ;  /* 0x0000000000007941 */ /* 0x000fea0003800000 */
.L_x_898:
        /* <DEDUP_REMOVED lines=12> */
[----:B-1----:R-:W-:-:S05]  /*5690*/  IMAD.MOV.U32 R5, RZ, RZ, 0x1 ;  /* 0x00000001ff057424 */ /* 0x002fca00078e00ff */
[----:B------:R2:W-:Y:S02]  /*56a0*/  REDG.E.ADD.S32.STRONG.GPU desc[UR46][R2.64], R5 ;  /* 0x000000050200798e */ /* 0x0005e4000c10e3ae */
.L_x_902:
[----:B------:R-:W-:Y:S05]  /*56b0*/  BSYNC B0 ;  /* 0x0000000000007941 */ /* 0x000fea0003800000 */
.L_x_901:
        /* <DEDUP_REMOVED lines=20> */
.L_x_905:
[----:B-12---:R-:W2:Y:S04]  /*5800*/  LDG.E.STRONG.GPU R0, desc[UR46][R2.64] ;  /* 0x0000002e02007981 */ /* 0x006ea8000c1ef900 */
[----:B--2---:R-:W-:Y:S01]  /*5810*/  CCTL.IVALL ;  /* 0x00000000ff00798f */ /* 0x004fe20002000000 */
[----:B------:R-:W-:Y:S05]  /*5820*/  YIELD ;  /* 0x0000000000007946 */ /* 0x000fea0003800000 */
[----:B------:R-:W-:-:S13]  /*5830*/  ISETP.NE.AND P0, PT, R0, UR17, PT ;  /* 0x0000001100007c0c */ /* 0x000fda000bf05270 */
[----:B------:R-:W-:Y:S05]  /*5840*/  @P0 BRA `(.L_x_905) ;  /* 0xfffffffc00ec0947 */ /* 0x000fea000383ffff */
.L_x_904:
[----:B------:R-:W-:Y:S05]  /*5850*/  BSYNC B0 ;  /* 0x0000000000007941 */ /* 0x000fea0003800000 */
.L_x_903:
[----:B------:R-:W-:-:S03]  /*5860*/  UMOV UR4, 0xffffffff ;  /* 0xffffffff00047882 */ /* 0x000fc60000000000 */
[----:B------:R-:W-:Y:S05]  /*5870*/  BRA.DIV UR4, `(.L_x_906) ;  /* 0x0000004604787947 */ /* 0x000fea000b800000 */
[----:B------:R-:W-:Y:S01]  /*5880*/  NOP ;  /* 0x0000000000007918 */ /* 0x000fe20000000000 */
.L_x_990:
        /* <DEDUP_REMOVED lines=16> */
.L_x_909:
[----:B------:R-:W-:Y:S01]  /*5990*/  @P0 ELECT P2, URZ, PT ;  /* 0x00000000003f082f */ /* 0x000fe20003840000 */
[----:B------:R3:W-:-:S12]  /*59a0*/  UBLKRED.G.S.ADD.F32.RN [UR4], [UR9], UR6, desc[UR10] ;  /* 0x00000a04090073bb */ /* 0x0007d800080a1406 */
[----:B------:R-:W-:Y:S02]  /*59b0*/  @P2 PLOP3.LUT P0, PT, P2, PT, PT, 0x8, 0x0 ;  /* 0x000000000000281c */ /* 0x000fe4000170e170 */
[----:B------:R-:W-:-:S11]  /*59c0*/  PLOP3.LUT P2, PT, PT, PT, PT, 0x8, 0x0 ;  /* 0x000000000000781c */ /* 0x000fd60003f4e170 */
[----:B---3--:R-:W-:Y:S05]  /*59d0*/  @P0 BRA.U.ANY `(.L_x_909) ;  /* 0xfffffffd00ec0947 */ /* 0x008fea000393ffff */
[----:B------:R0:W-:Y:S01]  /*59e0*/  UTMACMDFLUSH ;  /* 0x00000000000079b7 */ /* 0x0001e20000000000 */
[----:B------:R-:W-:-:S04]  /*59f0*/  DEPBAR.LE SB0, 0x0 ;  /* 0x000080000000791a */ /* 0x000fc80000000000 */
.L_x_908:
[----:B------:R-:W-:Y:S05]  /*5a00*/  BSYNC B0 ;  /* 0x0000000000007941 */ /* 0x000fea0003800000 */
.L_x_907:
[----:B------:R-:W-:Y:S01]  /*5a10*/  NOP ;  /* 0x0000000000007918 */ /* 0x000fe20000000000 */
[----:B------:R-:W-:Y:S05]  /*5a20*/  @P1 BRA `(.L_x_869) ;  /* 0x0000004000841947 */ /* 0x000fea0003800000 */
[----:B-1----:R-:W-:Y:S01]  /*5a30*/  IMAD.MOV.U32 R5, RZ, RZ, 0x1 ;  /* 0x00000001ff057424 */ /* 0x002fe200078e00ff */
        /* <DEDUP_REMOVED lines=8> */
[----:B012345:R-:W-:Y:S04]  /*5ac0*/  CCTL.IVALL ;  /* 0x00000000ff00798f */ /* 0x03ffe80002000000 */
[----:B------:R1:W-:Y:S01]  /*5ad0*/  REDG.E.ADD.S32.STRONG.GPU desc[UR46][R2.64], R5 ;  /* 0x000000050200798e */ /* 0x0003e2000c10e3ae */
[----:B------:R-:W-:Y:S05]  /*5ae0*/  BRA `(.L_x_869) ;  /* 0x0000004000547947 */ /* 0x000fea0003800000 */
.L_x_864:
        /* <DEDUP_REMOVED lines=21> */
.L_x_911:
        /* <DEDUP_REMOVED lines=13> */
.L_x_913:
[----:B------:R-:W-:-:S05]  /*5d10*/  ULDC UR4, c[0x0][0x8c4] ;  /* 0x0002310000047ab9 */ /* 0x000fca0000000800 */
.L_x_912:
        /* <DEDUP_REMOVED lines=39> */
.L_x_914:
        /* <DEDUP_REMOVED lines=20> */
[----:B------:R-:W-:Y:S01]  /*60d0*/  ULEA.HI UR4, UR4, UR5, URZ, 0x6 ;  /* 0x0000000504047291 */ /* 0x000fe2000f8f303f */
[----:B------:R-:W-:Y:S01]  /*60e0*/  ULDC UR10, c[0x0][0x288] ;  /* 0x0000a200000a7ab9 */ /* 0x000fe20000000800 */
[----:B------:R-:W-:Y:S02]  /*60f0*/  USEL UR19, UR12, URZ, !UP0 ;  /* 0x0000003f0c137287 */ /* 0x000fe4000c000000 */
[----:B------:R-:W-:Y:S02]  /*6100*/  USEL UR18, UR8, URZ, !UP0 ;  /* 0x0000003f08127287 */ /* 0x000fe4000c000000 */
[----:B------:R-:W-:-:S02]  /*6110*/  UIMAD UR12, UR12, UR10, URZ ;  /* 0x0000000a0c0c72a4 */ /* 0x000fc4000f8e023f */
[----:B------:R-:W-:Y:S02]  /*6120*/  UIADD3 UR8, UP2, UR6, UR14, URZ ;  /* 0x0000000e06087290 */ /* 0x000fe4000ff5e03f */
[----:B------:R-:W-:Y:S01]  /*6130*/  UIADD3 UR5, UR15, UR9, URZ ;  /* 0x000000090f057290 */ /* 0x000fe2000fffe03f */
[----:B------:R-:W-:Y:S01]  /*6140*/  ULDC UR11, c[0x0][0x760] ;  /* 0x0001d800000b7ab9 */ /* 0x000fe20000000800 */
[----:B------:R-:W-:Y:S01]  /*6150*/  USHF.R.S32.HI UR4, URZ, 0x6, UR4 ;  /* 0x000000063f047899 */ /* 0x000fe20008011404 */
[----:B------:R-:W-:Y:S01]  /*6160*/  ULDC.64 UR16, c[0x0][0x2e0] ;  /* 0x0000b80000107ab9 */ /* 0x000fe20000000a00 */
[----:B------:R-:W-:Y:S01]  /*6170*/  UIMAD UR10, UR10, UR11, URZ ;  /* 0x0000000b0a0a72a4 */ /* 0x000fe2000f8e023f */
[----:B-1----:R-:W-:Y:S01]  /*6180*/  LOP3.LUT R0, R0, 0x1f, RZ, 0xc0, !PT ;  /* 0x0000001f00007812 */ /* 0x002fe200078ec0ff */
[----:B------:R-:W-:Y:S02]  /*6190*/  UIADD3 UR11, UP0, UR12, UR20, URZ ;  /* 0x000000140c0b7290 */ /* 0x000fe4000ff1e03f */
[----:B------:R-:W-:-:S02]  /*61a0*/  UIADD3.X UR9, UR7, UR5, URZ, UP2, !UPT ;  /* 0x0000000507097290 */ /* 0x000fc400097fe43f */
[----:B------:R-:W-:Y:S02]  /*61b0*/  UIMAD UR18, UR18, UR16, URZ ;  /* 0x00000010121272a4 */ /* 0x000fe4000f8e023f */
[----:B------:R-:W-:Y:S02]  /*61c0*/  UISETP.LT.AND UP2, UPT, UR4, 0x1, UPT ;  /* 0x000000010400788c */ /* 0x000fe4000bf41270 */
[----:B------:R-:W-:Y:S02]  /*61d0*/  ULEA.HI.X.SX32 UR12, UR12, UR13, 0x1, UP0 ;  /* 0x0000000d0c0c7291 */ /* 0x000fe400080f0e3f */
[----:B------:R-:W-:Y:S02]  /*61e0*/  UIMAD UR18, UR19, UR17, UR18 ;  /* 0x00000011131272a4 */ /* 0x000fe4000f8e0212 */
[----:B------:R-:W-:Y:S02]  /*61f0*/  USEL UR13, UR4, 0x1, !UP2 ;  /* 0x00000001040d7887 */ /* 0x000fe4000d000000 */
[----:B------:R-:W-:Y:S01]  /*6200*/  UIMAD.WIDE.U32 UR8, UR19, UR16, UR8 ;  /* 0x00000010130872a5 */ /* 0x000fe2000f8e0008 */
[----:B------:R-:W-:Y:S01]  /*6210*/  ELECT P0, URZ, PT ;  /* 0x00000000003f782f */ /* 0x000fe20003800000 */
[----:B------:R-:W-:-:S02]  /*6220*/  ULOP3.LUT UR32, UR13, 0x1, URZ, 0xc0, !UPT ;  /* 0x000000010d207892 */ /* 0x000fc4000f8ec03f */
[----:B------:R-:W-:Y:S01]  /*6230*/  UIADD3 UR27, UR9, UR18, URZ ;  /* 0x00000012091b7290 */ /* 0x000fe2000fffe03f */
[----:B------:R-:W-:Y:S01]  /*6240*/  UMOV UR4, URZ ;  /* 0x0000003f00047c82 */ /* 0x000fe20008000000 */
[----:B------:R-:W-:Y:S10]  /*6250*/  @!P1 BRA `(.L_x_915) ;  /* 0x0000000800bc9947 */ /* 0x000ff40003800000 */
[----:B------:R-:W-:Y:S01]  /*6260*/  UMOV UR15, UR5 ;  /* 0x00000005000f7c82 */ /* 0x000fe20008000000 */
[----:B------:R-:W-:Y:S01]  /*6270*/  ULDC.64 UR4, c[0x0][0x2c0] ;  /* 0x0000b00000047ab9 */ /* 0x000fe20000000a00 */
[----:B------:R-:W-:Y:S02]  /*6280*/  UIMAD.WIDE.U32 UR16, UR19, UR16, UR14 ;  /* 0x00000010131072a5 */ /* 0x000fe4000f8e000e */
[----:B------:R-:W-:Y:S02]  /*6290*/  UIADD3 UR13, UR13, -UR32, URZ ;  /* 0x800000200d0d7290 */ /* 0x000fe4000fffe03f */
[----:B------:R-:W-:-:S04]  /*62a0*/  UIADD3 UR23, UP0, UR6, UR16, URZ ;  /* 0x0000001006177290 */ /* 0x000fc8000ff1e03f */
[----:B------:R-:W-:Y:S02]  /*62b0*/  UIADD3.X UR6, UR7, UR18, UR17, UP0, !UPT ;  /* 0x0000001207067290 */ /* 0x000fe400087fe411 */
[----:B------:R-:W-:-:S03]  /*62c0*/  ULEA UR22, UP0, UR23, UR4, 0x2 ;  /* 0x0000000417167291 */ /* 0x000fc6000f80103f */
[----:B------:R-:W-:Y:S01]  /*62d0*/  UMOV UR4, URZ ;  /* 0x0000003f00047c82 */ /* 0x000fe20008000000 */
        /* <DEDUP_REMOVED lines=8> */
.L_x_940:
        /* <DEDUP_REMOVED lines=17> */
.L_x_918:
[----:B------:R-:W2:Y:S04]  /*6470*/  LDG.E.STRONG.GPU R4, desc[UR46][R2.64] ;  /* 0x0000002e02047981 */ /* 0x000ea8000c1ef900 */
[----:B--2---:R-:W-:Y:S01]  /*6480*/  CCTL.IVALL ;  /* 0x00000000ff00798f */ /* 0x004fe20002000000 */
[----:B------:R-:W-:Y:S05]  /*6490*/  YIELD ;  /* 0x0000000000007946 */ /* 0x000fea0003800000 */
[----:B------:R-:W-:-:S13]  /*64a0*/  ISETP.NE.AND P3, PT, R4, UR25, PT ;  /* 0x0000001904007c0c */ /* 0x000fda000bf65270 */
[----:B------:R-:W-:Y:S05]  /*64b0*/  @P3 BRA `(.L_x_918) ;  /* 0xfffffffc00ec3947 */ /* 0x000fea000383ffff */
.L_x_917:
[----:B------:R-:W-:Y:S05]  /*64c0*/  BSYNC B0 ;  /* 0x0000000000007941 */ /* 0x000fea0003800000 */
.L_x_916:
[----:B------:R-:W-:-:S03]  /*64d0*/  UMOV UR16, 0xffffffff ;  /* 0xffffffff00107882 */ /* 0x000fc60000000000 */
[----:B------:R-:W-:Y:S05]  /*64e0*/  BRA.DIV UR16, `(.L_x_919) ;  /* 0x0000003a10787947 */ /* 0x000fea000b800000 */
[----:B------:R-:W-:Y:S01]  /*64f0*/  NOP ;  /* 0x0000000000007918 */ /* 0x000fe20000000000 */
.L_x_993:
        /* <DEDUP_REMOVED lines=19> */
.L_x_921:
[----:B------:R-:W-:Y:S05]  /*6630*/  BSYNC B0 ;  /* 0x0000000000007941 */ /* 0x000fea0003800000 */
.L_x_920:
        /* <DEDUP_REMOVED lines=13> */
.L_x_923:
[----:B------:R-:W-:Y:S05]  /*6710*/  BSYNC B0 ;  /* 0x0000000000007941 */ /* 0x000fea0003800000 */
.L_x_922:
[----:B------:R-:W-:Y:S06]  /*6720*/  BAR.ARV 0xa, 0xa0 ;  /* 0x0282800000007b1d */ /* 0x000fec0000002000 */
[----:B------:R-:W-:Y:S04]  /*6730*/  BSSY B0, `(.L_x_924) ;  /* 0x0000003000007945 */ /* 0x000fe80003800000 */
[----:B------:R-:W-:Y:S05]  /*6740*/  @!P0 BRA `(.L_x_925) ;  /* 0x0000000000048947 */ /* 0x000fea0003800000 */
[----:B------:R-:W-:-:S04]  /*6750*/  DEPBAR.LE SB0, 0x0 ;  /* 0x000080000000791a */ /* 0x000fc80000000000 */
.L_x_925:
[----:B------:R-:W-:Y:S05]  /*6760*/  BSYNC B0 ;  /* 0x0000000000007941 */ /* 0x000fea0003800000 */
.L_x_924:
        /* <DEDUP_REMOVED lines=19> */
.L_x_927:
[----:B------:R-:W-:Y:S05]  /*68a0*/  BSYNC B0 ;  /* 0x0000000000007941 */ /* 0x000fea0003800000 */
.L_x_926:
        /* <DEDUP_REMOVED lines=9> */
.L_x_930:
[----:B------:R-:W2:Y:S04]  /*6940*/  LDG.E.STRONG.GPU R4, desc[UR46][R2.64] ;  /* 0x0000002e02047981 */ /* 0x000ea8000c1ef900 */
[----:B--2---:R-:W-:Y:S01]  /*6950*/  CCTL.IVALL ;  /* 0x00000000ff00798f */ /* 0x004fe20002000000 */
[----:B------:R-:W-:Y:S05]  /*6960*/  YIELD ;  /* 0x0000000000007946 */ /* 0x000fea0003800000 */
[----:B------:R-:W-:-:S13]  /*6970*/  ISETP.NE.AND P3, PT, R4, UR25, PT ;  /* 0x0000001904007c0c */ /* 0x000fda000bf65270 */
[----:B------:R-:W-:Y:S05]  /*6980*/  @P3 BRA `(.L_x_930) ;  /* 0xfffffffc00ec3947 */ /* 0x000fea000383ffff */
.L_x_929:
[----:B------:R-:W-:Y:S05]  /*6990*/  BSYNC B0 ;  /* 0x0000000000007941 */ /* 0x000fea0003800000 */
.L_x_928:
[----:B------:R-:W-:-:S03]  /*69a0*/  UMOV UR6, 0xffffffff ;  /* 0xffffffff00067882 */ /* 0x000fc60000000000 */
[----:B------:R-:W-:Y:S05]  /*69b0*/  BRA.DIV UR6, `(.L_x_931) ;  /* 0x0000003606607947 */ /* 0x000fea000b800000 */
[----:B------:R-:W-:Y:S01]  /*69c0*/  NOP ;  /* 0x0000000000007918 */ /* 0x000fe20000000000 */
.L_x_996:
        /* <DEDUP_REMOVED lines=13> */
.L_x_933:
[----:B------:R-:W-:Y:S05]  /*6aa0*/  BSYNC B0 ;  /* 0x0000000000007941 */ /* 0x000fea0003800000 */
.L_x_932:
        /* <DEDUP_REMOVED lines=13> */
.L_x_935:
[----:B------:R-:W-:Y:S05]  /*6b80*/  BSYNC B0 ;  /* 0x0000000000007941 */ /* 0x000fea0003800000 */
.L_x_934:
[----:B------:R-:W-:Y:S06]  /*6b90*/  BAR.ARV 0xa, 0xa0 ;  /* 0x0282800000007b1d */ /* 0x000fec0000002000 */
[----:B------:R-:W-:Y:S04]  /*6ba0*/  BSSY B0, `(.L_x_936) ;  /* 0x0000003000007945 */ /* 0x000fe80003800000 */
[----:B------:R-:W-:Y:S05]  /*6bb0*/  @!P0 BRA `(.L_x_937) ;  /* 0x0000000000048947 */ /* 0x000fea0003800000 */
[----:B------:R-:W-:-:S04]  /*6bc0*/  DEPBAR.LE SB0, 0x0 ;  /* 0x000080000000791a */ /* 0x000fc80000000000 */
.L_x_937:
[----:B------:R-:W-:Y:S05]  /*6bd0*/  BSYNC B0 ;  /* 0x0000000000007941 */ /* 0x000fea0003800000 */
.L_x_936:
        /* <DEDUP_REMOVED lines=19> */
.L_x_939:
[----:B------:R-:W-:Y:S05]  /*6d10*/  BSYNC B0 ;  /* 0x0000000000007941 */ /* 0x000fea0003800000 */
.L_x_938:
[----:B------:R-:W-:Y:S02]  /*6d20*/  UIADD3 UR4, UR4, 0x2, URZ ;  /* 0x0000000204047890 */ /* 0x000fe4000fffe03f */
[----:B------:R-:W-:Y:S01]  /*6d30*/  UIADD3 UR5, UR5, 0x1, URZ ;  /* 0x0000000105057890 */ /* 0x000fe2000fffe03f */
[----:B------:R-:W-:Y:S11]  /*6d40*/  @P2 BRA `(.L_x_940) ;  /* 0xfffffff400842947 */ /* 0x000ff6000383ffff */
.L_x_915:
        /* <DEDUP_REMOVED lines=13> */
.L_x_943:
[----:B------:R-:W2:Y:S04]  /*6e20*/  LDG.E.STRONG.GPU R0, desc[UR46][R2.64] ;  /* 0x0000002e02007981 */ /* 0x000ea8000c1ef900 */
[----:B--2---:R-:W-:Y:S01]  /*6e30*/  CCTL.IVALL ;  /* 0x00000000ff00798f */ /* 0x004fe20002000000 */
[----:B------:R-:W-:Y:S05]  /*6e40*/  YIELD ;  /* 0x0000000000007946 */ /* 0x000fea0003800000 */
[----:B------:R-:W-:-:S13]  /*6e50*/  ISETP.NE.AND P2, PT, R0, UR25, PT ;  /* 0x0000001900007c0c */ /* 0x000fda000bf45270 */
[----:B------:R-:W-:Y:S05]  /*6e60*/  @P2 BRA `(.L_x_943) ;  /* 0xfffffffc00ec2947 */ /* 0x000fea000383ffff */
.L_x_942:
[----:B------:R-:W-:Y:S05]  /*6e70*/  BSYNC B0 ;  /* 0x0000000000007941 */ /* 0x000fea0003800000 */
.L_x_941:
[----:B------:R-:W-:-:S03]  /*6e80*/  UMOV UR5, 0xffffffff ;  /* 0xffffffff00057882 */ /* 0x000fc60000000000 */
[----:B------:R-:W-:Y:S05]  /*6e90*/  BRA.DIV UR5, `(.L_x_944) ;  /* 0x0000003205447947 */ /* 0x000fea000b800000 */
[----:B------:R-:W-:Y:S01]  /*6ea0*/  NOP ;  /* 0x0000000000007918 */ /* 0x000fe20000000000 */
.L_x_999:
        /* <DEDUP_REMOVED lines=22> */
.L_x_946:
[----:B------:R-:W-:Y:S05]  /*7010*/  BSYNC B0 ;  /* 0x0000000000007941 */ /* 0x000fea0003800000 */
.L_x_945:
        /* <DEDUP_REMOVED lines=20> */
.L_x_948:
[----:B------:R-:W-:Y:S05]  /*7160*/  BSYNC B0 ;  /* 0x0000000000007941 */ /* 0x000fea0003800000 */
.L_x_947:
[----:B------:R-:W-:Y:S06]  /*7170*/  BAR.ARV 0xa, 0xa0 ;  /* 0x0282800000007b1d */ /* 0x000fec0000002000 */
[----:B------:R-:W-:Y:S04]  /*7180*/  BSSY B0, `(.L_x_949) ;  /* 0x0000003000007945 */ /* 0x000fe80003800000 */
[----:B------:R-:W-:Y:S05]  /*7190*/  @!P0 BRA `(.L_x_950) ;  /* 0x0000000000048947 */ /* 0x000fea0003800000 */
[----:B------:R-:W-:-:S04]  /*71a0*/  DEPBAR.LE SB0, 0x0 ;  /* 0x000080000000791a */ /* 0x000fc80000000000 */
.L_x_950:
[----:B------:R-:W-:Y:S05]  /*71b0*/  BSYNC B0 ;  /* 0x0000000000007941 */ /* 0x000fea0003800000 */
.L_x_949:
        /* <DEDUP_REMOVED lines=19> */
.L_x_910:
        /* <DEDUP_REMOVED lines=13> */
.L_x_951:
        /* <DEDUP_REMOVED lines=14> */
.L_x_953:
[----:B------:R-:W-:-:S05]  /*74a0*/  ULDC UR4, c[0x0][0x8c4] ;  /* 0x0002310000047ab9 */ /* 0x000fca0000000800 */
.L_x_952:
        /* <DEDUP_REMOVED lines=56> */
.L_x_955:
        /* <DEDUP_REMOVED lines=63> */
.L_x_1000:
        /* <DEDUP_REMOVED lines=13> */
.L_x_958:
        /* <DEDUP_REMOVED lines=125> */
.L_x_969:
[----:B------:R-:W-:-:S04]  /*84c0*/  SHF.L.U32 R21, R9, 0x1f, RZ ;  /* 0x0000001f09157819 */ /* 0x000fc800000006ff */
[----:B-1----:R-:W1:Y:S02]  /*84d0*/  SYNCS.PHASECHK.TRANS64.TRYWAIT P1, [R0+URZ+0x26840], R21 ;  /* 0x02684015000075a7 */ /* 0x002e64000802017f */
[----:B-12---:R-:W-:Y:S05]  /*84e0*/  @!P1 BRA `(.L_x_961) ;  /* 0x0000001800e09947 */ /* 0x006fea0003800000 */
.L_x_1001:
[----:B------:R-:W-:Y:S05]  /*84f0*/  @P0 BRA `(.L_x_962) ;  /* 0x0000000000140947 */ /* 0x000fea0003800000 */
[----:B------:R-:W-:Y:S01]  /*8500*/  ISETP.NE.AND P1, PT, R16, RZ, PT ;  /* 0x000000ff1000720c */ /* 0x000fe20003f25270 */
[----:B------:R-:W-:-:S04]  /*8510*/  IMAD.MOV.U32 R3, RZ, RZ, 0x3100 ;  /* 0x00003100ff037424 */ /* 0x000fc800078e00ff */
[----:B------:R2:W-:Y:S08]  /*8520*/  SYNCS.ARRIVE.TRANS64 RZ, [R0+URZ+0x26830], R3 ;  /* 0x0268300300ff79a7 */ /* 0x0005f0000800003f */
[----:B------:R-:W-:Y:S05]  /*8530*/  @!P1 BRA `(.L_x_962) ;  /* 0x0000000000049947 */ /* 0x000fea0003800000 */
[----:B------:R-:W-:Y:S01]  /*8540*/  BPT.TRAP 0x1 ;  /* 0x000000040000795c */ /* 0x000fe20000300000 */
.L_x_962:
        /* <DEDUP_REMOVED lines=43> */
.L_x_1002:
[----:B------:R-:W-:Y:S05]  /*8800*/  @P0 BRA `(.L_x_964) ;  /* 0x0000000000140947 */ /* 0x000fea0003800000 */
[----:B------:R-:W-:Y:S01]  /*8810*/  ISETP.NE.AND P1, PT, R16, RZ, PT ;  /* 0x000000ff1000720c */ /* 0x000fe20003f25270 */
[----:B------:R-:W-:-:S04]  /*8820*/  IMAD.MOV.U32 R3, RZ, RZ, 0x3100 ;  /* 0x00003100ff037424 */ /* 0x000fc800078e00ff */
[----:B------:R3:W-:Y:S08]  /*8830*/  SYNCS.ARRIVE.TRANS64 RZ, [R0+URZ+0x26818], R3 ;  /* 0x0268180300ff79a7 */ /* 0x0007f0000800003f */
[----:B------:R-:W-:Y:S05]  /*8840*/  @!P1 BRA `(.L_x_964) ;  /* 0x0000000000049947 */ /* 0x000fea0003800000 */
[----:B------:R-:W-:Y:S01]  /*8850*/  BPT.TRAP 0x1 ;  /* 0x000000040000795c */ /* 0x000fe20000300000 */
.L_x_964:
        /* <DEDUP_REMOVED lines=36> */
.L_x_1003:
        /* <DEDUP_REMOVED lines=9> */
.L_x_966:
        /* <DEDUP_REMOVED lines=38> */
.L_x_1005:
[----:B------:R-:W-:Y:S05]  /*8d90*/  @P0 BRA `(.L_x_968) ;  /* 0x0000000000140947 */ /* 0x000fea0003800000 */
[----:B------:R-:W-:Y:S01]  /*8da0*/  ISETP.NE.AND P1, PT, R16, RZ, PT ;  /* 0x000000ff1000720c */ /* 0x000fe20003f25270 */
[----:B-1----:R-:W-:-:S04]  /*8db0*/  IMAD.MOV.U32 R5, RZ, RZ, 0x3100 ;  /* 0x00003100ff057424 */ /* 0x002fc800078e00ff */
[----:B------:R2:W-:Y:S08]  /*8dc0*/  SYNCS.ARRIVE.TRANS64 RZ, [R0+URZ+0x26810], R5 ;  /* 0x0268100500ff79a7 */ /* 0x0005f0000800003f */
[----:B------:R-:W-:Y:S05]  /*8dd0*/  @!P1 BRA `(.L_x_968) ;  /* 0x0000000000049947 */ /* 0x000fea0003800000 */
[----:B------:R-:W-:Y:S01]  /*8de0*/  BPT.TRAP 0x1 ;  /* 0x000000040000795c */ /* 0x000fe20000300000 */
.L_x_968:
        /* <DEDUP_REMOVED lines=37> */
.L_x_960:
[----:B------:R-:W-:-:S13]  /*9040*/  ISETP.NE.AND P1, PT, R13, RZ, PT ;  /* 0x000000ff0d00720c */ /* 0x000fda0003f25270 */
[----:B------:R-:W-:Y:S05]  /*9050*/  @!P1 BRA `(.L_x_959) ;  /* 0x0000000400689947 */ /* 0x000fea0003800000 */
[----:B------:R-:W-:-:S04]  /*9060*/  SHF.L.U32 R7, R9, 0x1f, RZ ;  /* 0x0000001f09077819 */ /* 0x000fc800000006ff */
[----:B------:R-:W1:Y:S02]  /*9070*/  SYNCS.PHASECHK.TRANS64.TRYWAIT P1, [R0+URZ+0x26840], R7 ;  /* 0x02684007000075a7 */ /* 0x000e64000802017f */
[----:B-1----:R-:W-:Y:S05]  /*9080*/  @!P1 BRA `(.L_x_970) ;  /* 0x00000010004c9947 */ /* 0x002fea0003800000 */
.L_x_1006:
[----:B------:R-:W-:Y:S05]  /*9090*/  @P0 BRA `(.L_x_971) ;  /* 0x0000000000140947 */ /* 0x000fea0003800000 */
[----:B------:R-:W-:Y:S01]  /*90a0*/  ISETP.NE.AND P1, PT, R16, RZ, PT ;  /* 0x000000ff1000720c */ /* 0x000fe20003f25270 */
[----:B------:R-:W-:-:S04]  /*90b0*/  IMAD.MOV.U32 R5, RZ, RZ, 0x3100 ;  /* 0x00003100ff057424 */ /* 0x000fc800078e00ff */
[----:B------:R2:W-:Y:S08]  /*90c0*/  SYNCS.ARRIVE.TRANS64 RZ, [R0+URZ+0x26830], R5 ;  /* 0x0268300500ff79a7 */ /* 0x0005f0000800003f */
[----:B------:R-:W-:Y:S05]  /*90d0*/  @!P1 BRA `(.L_x_971) ;  /* 0x0000000000049947 */ /* 0x000fea0003800000 */
[----:B------:R-:W-:Y:S01]  /*90e0*/  BPT.TRAP 0x1 ;  /* 0x000000040000795c */ /* 0x000fe20000300000 */
.L_x_971:
        /* <DEDUP_REMOVED lines=41> */
.L_x_1007:
[----:B------:R-:W-:Y:S05]  /*9380*/  @P0 BRA `(.L_x_973) ;  /* 0x0000000000140947 */ /* 0x000fea0003800000 */
[----:B------:R-:W-:Y:S01]  /*9390*/  ISETP.NE.AND P0, PT, R16, RZ, PT ;  /* 0x000000ff1000720c */ /* 0x000fe20003f05270 */
[----:B------:R-:W-:-:S04]  /*93a0*/  IMAD.MOV.U32 R5, RZ, RZ, 0x3100 ;  /* 0x00003100ff057424 */ /* 0x000fc800078e00ff */
[----:B------:R3:W-:Y:S08]  /*93b0*/  SYNCS.ARRIVE.TRANS64 RZ, [R0+URZ+0x26818], R5 ;  /* 0x0268180500ff79a7 */ /* 0x0007f0000800003f */
[----:B------:R-:W-:Y:S05]  /*93c0*/  @!P0 BRA `(.L_x_973) ;  /* 0x0000000000048947 */ /* 0x000fea0003800000 */
[----:B------:R-:W-:Y:S01]  /*93d0*/  BPT.TRAP 0x1 ;  /* 0x000000040000795c */ /* 0x000fe20000300000 */
.L_x_973:
        /* <DEDUP_REMOVED lines=34> */
.L_x_959:
[----:B------:R-:W3:Y:S01]  /*9600*/  S2R R2, SR_TID.X ;  /* 0x0000000000027919 */ /* 0x000ee20000002100 */
[----:B------:R-:W-:Y:S01]  /*9610*/  IMAD R3, R12, 0x8, R0 ;  /* 0x000000080c037824 */ /* 0x000fe200078e0200 */
[----:B---3--:R-:W-:Y:S02]  /*9620*/  LOP3.LUT R4, R2, 0x7f, RZ, 0xc0, !PT ;  /* 0x0000007f02047812 */ /* 0x008fe400078ec0ff */
[----:B------:R-:W-:Y:S02]  /*9630*/  SHF.L.U32 R2, R9, 0x1f, RZ ;  /* 0x0000001f09027819 */ /* 0x000fe400000006ff */
[----:B------:R-:W-:Y:S02]  /*9640*/  ISETP.NE.AND P1, PT, R4, RZ, PT ;  /* 0x000000ff0400720c */ /* 0x000fe40003f25270 */
[----:B------:R-:W3:Y:S02]  /*9650*/  SYNCS.PHASECHK.TRANS64.TRYWAIT P0, [R3+URZ+0x26840], R2 ;  /* 0x02684002030075a7 */ /* 0x000ee4000800017f */
[----:B---3--:R-:W-:Y:S09]  /*9660*/  @!P0 BRA `(.L_x_974) ;  /* 0x0000000800fc8947 */ /* 0x008ff20003800000 */
.L_x_1008:
[----:B------:R-:W-:Y:S05]  /*9670*/  @P1 BRA `(.L_x_975) ;  /* 0x0000000000181947 */ /* 0x000fea0003800000 */
[----:B------:R-:W4:Y:S01]  /*9680*/  S2R R4, SR_TID.X ;  /* 0x0000000000047919 */ /* 0x000f220000002100 */
[----:B---3--:R-:W-:-:S04]  /*9690*/  IMAD.MOV.U32 R2, RZ, RZ, 0x3100 ;  /* 0x00003100ff027424 */ /* 0x008fc800078e00ff */
[----:B------:R3:W-:Y:S01]  /*96a0*/  SYNCS.ARRIVE.TRANS64 RZ, [R3+URZ+0x26830], R2 ;  /* 0x0268300203ff79a7 */ /* 0x0007e2000800003f */
[----:B----4-:R-:W-:-:S13]  /*96b0*/  LOP3.LUT P0, RZ, R4, 0x1f, RZ, 0xc0, !PT ;  /* 0x0000001f04ff7812 */ /* 0x010fda000780c0ff */
[----:B---3--:R-:W-:Y:S05]  /*96c0*/  @!P0 BRA `(.L_x_975) ;  /* 0x0000000000048947 */ /* 0x008fea0003800000 */
[----:B------:R-:W-:Y:S01]  /*96d0*/  BPT.TRAP 0x1 ;  /* 0x000000040000795c */ /* 0x000fe20000300000 */
.L_x_975:
        /* <DEDUP_REMOVED lines=48> */
.L_x_956:
[----:B------:R-:W-:Y:S05]  /*99e0*/  BSYNC B0 ;  /* 0x0000000000007941 */ /* 0x000fea0003800000 */
.L_x_954:
[----:B------:R-:W-:-:S03]  /*99f0*/  UMOV UR8, 0xffffffff ;  /* 0xffffffff00087882 */ /* 0x000fc60000000000 */
[----:B------:R-:W-:Y:S05]  /*9a00*/  BRA.DIV UR8, `(.L_x_976) ;  /* 0x0000000a08287947 */ /* 0x000fea000b800000 */
[----:B------:R-:W-:-:S13]  /*9a10*/  ELECT P0, URZ, PT ;  /* 0x00000000003f782f */ /* 0x000fda0003800000 */
.L_x_1011:
[----:B------:R-:W-:Y:S05]  /*9a20*/  @!P0 BRA `(.L_x_869) ;  /* 0x0000000000848947 */ /* 0x000fea0003800000 */
[----:B------:R-:W-:-:S06]  /*9a30*/  ULOP3.LUT UR8, UR38, 0x2, URZ, 0xfc, !UPT ;  /* 0x0000000226087892 */ /* 0x000fcc000f8efc3f */
[----:B------:R-:W-:-:S05]  /*9a40*/  IMAD.U32 R2, RZ, RZ, UR8 ;  /* 0x00000008ff027e24 */ /* 0x000fca000f8e00ff */
[----:B------:R-:W-:-:S13]  /*9a50*/  ISETP.NE.AND P0, PT, R2, 0x3, PT ;  /* 0x000000030200780c */ /* 0x000fda0003f05270 */
[----:B------:R-:W-:Y:S05]  /*9a60*/  @!P0 BRA `(.L_x_977) ;  /* 0x0000000000048947 */ /* 0x000fea0003800000 */
[----:B--2---:R-:W-:Y:S01]  /*9a70*/  BPT.TRAP 0x1 ;  /* 0x000000040000795c */ /* 0x004fe20000300000 */
.L_x_977:
        /* <DEDUP_REMOVED lines=15> */
.L_x_1012:
[----:B------:R-:W3:Y:S02]  /*9b70*/  SYNCS.PHASECHK.TRANS64.TRYWAIT P1, [R3+URZ], R2 ;  /* 0x00000002030075a7 */ /* 0x000ee4000802017f */
[----:B---3--:R-:W-:Y:S05]  /*9b80*/  @!P1 BRA `(.L_x_979) ;  /* 0x0000000800009947 */ /* 0x008fea0003800000 */
.L_x_1013:
[----:B------:R-:W-:Y:S05]  /*9b90*/  @!P0 BRA `(.L_x_980) ;  /* 0x0000000000048947 */ /* 0x000fea0003800000 */
[----:B--2---:R-:W-:Y:S01]  /*9ba0*/  BPT.TRAP 0x1 ;  /* 0x000000040000795c */ /* 0x004fe20000300000 */
.L_x_980:
[----:B---3--:R-:W-:-:S04]  /*9bb0*/  VIADD R3, R7, 0x26840 ;  /* 0x0002684007037836 */ /* 0x008fc80000000000 */
[----:B------:R-:W-:-:S04]  /*9bc0*/  IMAD R0, R0, 0x8, R3 ;  /* 0x0000000800007824 */ /* 0x000fc800078e0203 */
[----:B------:R-:W3:Y:S02]  /*9bd0*/  SYNCS.PHASECHK.TRANS64.TRYWAIT P0, [R0+URZ], R5 ;  /* 0x00000005000075a7 */ /* 0x000ee4000800017f */
[----:B---3--:R-:W-:Y:S05]  /*9be0*/  @!P0 BRA `(.L_x_981) ;  /* 0x0000000400fc8947 */ /* 0x008fea0003800000 */
.L_x_1014:
[----:B------:R-:W-:-:S07]  /*9bf0*/  IMAD R3, R4, 0x8, R3 ;  /* 0x0000000804037824 */ /* 0x000fce00078e0203 */
.L_x_982:
[----:B----4-:R4:W1:Y:S02]  /*9c00*/  SYNCS.PHASECHK.TRANS64.TRYWAIT P0, [R3+URZ], R2 ;  /* 0x00000002030075a7 */ /* 0x010864000800017f */
[----:B-1----:R-:W-:Y:S05]  /*9c10*/  @!P0 NANOSLEEP.SYNCS 0x989680 ;  /* 0x009896800000895d */ /* 0x002fea0003900000 */
[----:B------:R-:W1:Y:S02]  /*9c20*/  @!P0 SYNCS.PHASECHK.TRANS64 P0, [R3+URZ], R2 ;  /* 0x00000002030085a7 */ /* 0x000e64000800007f */
[----:B-1----:R-:W-:Y:S05]  /*9c30*/  @!P0 BRA `(.L_x_982) ;  /* 0xfffffffc00f08947 */ /* 0x002fea000383ffff */
.L_x_869:
[----:B--2---:R-:W-:Y:S05]  /*9c40*/  BSYNC B6 ;  /* 0x0000000000067941 */ /* 0x004fea0003800000 */
.L_x_863:
[----:B------:R-:W-:Y:S05]  /*9c50*/  EXIT ;  /* 0x000000000000794d */ /* 0x000fea0003800000 */
.L_x_879:
[----:B------:R-:W-:Y:S02]  /*9c60*/  IMAD.MOV.U32 R13, RZ, RZ, R16 ;  /* 0x000000ffff0d7224 */ /* 0x000fe400078e0010 */
[----:B------:R-:W-:Y:S02]  /*9c70*/  IMAD.MOV.U32 R12, RZ, RZ, RZ ;  /* 0x000000ffff0c7224 */ /* 0x000fe400078e00ff */
[----:B------:R-:W-:Y:S02]  /*9c80*/  IMAD.MOV.U32 R11, RZ, RZ, 0x1f ;  /* 0x0000001fff0b7424 */ /* 0x000fe400078e00ff */
[----:B------:R-:W-:-:S07]  /*9c90*/  IMAD.MOV.U32 R15, RZ, RZ, -0x1 ;  /* 0xffffffffff0f7424 */ /* 0x000fce00078e00ff */
[----:B-----5:R-:W-:Y:S05]  /*9ca0*/  WARPSYNC.COLLECTIVE R15, `(.L_x_983) ;  /* 0x000000000f087348 */ /* 0x020fea0003c00000 */
[----:B------:R1:W2:Y:S02]  /*9cb0*/  SHFL.IDX P6, R14, R13, R12, R11 ;  /* 0x0000000c0d0e7389 */ /* 0x0002a400000c000b */
[----:B-12--5:R-:W-:Y:S01]  /*9cc0*/  ENDCOLLECTIVE ;  /* 0x000000000000791b */ /* 0x026fe20003800000 */
.L_x_983:
[----:B------:R-:W-:Y:S05]  /*9cd0*/  BRA `(.L_x_984) ;  /* 0xffffff7400a07947 */ /* 0x000fea000383ffff */
.L_x_881:
[----:B--2---:R2:W3:Y:S02]  /*9ce0*/  SYNCS.PHASECHK.TRANS64.TRYWAIT P0, [R18+URZ+0x26800], R5 ;  /* 0x02680005120075a7 */ /* 0x0044e4000800017f */
[----:B---3--:R-:W-:Y:S05]  /*9cf0*/  @!P0 NANOSLEEP.SYNCS 0x989680 ;  /* 0x009896800000895d */ /* 0x008fea0003900000 */
[----:B------:R-:W3:Y:S02]  /*9d00*/  @!P0 SYNCS.PHASECHK.TRANS64 P0, [R18+URZ+0x26800], R5 ;  /* 0x02680005120085a7 */ /* 0x000ee4000800007f */
[----:B---3--:R-:W-:Y:S05]  /*9d10*/  @!P0 BRA `(.L_x_881) ;  /* 0xfffffffc00f08947 */ /* 0x008fea000383ffff */
[----:B------:R-:W-:Y:S05]  /*9d20*/  BRA `(.L_x_880) ;  /* 0xffffff7400c47947 */ /* 0x000fea000383ffff */
.L_x_886:
[----:B--2---:R-:W-:-:S04]  /*9d30*/  IMAD.U32 R5, RZ, RZ, UR10 ;  /* 0x0000000aff057e24 */ /* 0x004fc8000f8e00ff */
[----:B------:R2:W3:Y:S03]  /*9d40*/  SYNCS.PHASECHK.TRANS64.TRYWAIT P1, [R5+URZ+0x26810], R16 ;  /* 0x02681010050075a7 */ /* 0x0004e6000802017f */
[----:B---3--:R-:W-:Y:S05]  /*9d50*/  @!P1 NANOSLEEP.SYNCS 0x989680 ;  /* 0x009896800000995d */ /* 0x008fea0003900000 */
[----:B------:R-:W3:Y:S02]  /*9d60*/  @!P1 SYNCS.PHASECHK.TRANS64 P1, [R5+URZ+0x26810], R16 ;  /* 0x02681010050095a7 */ /* 0x000ee4000802007f */
[----:B---3--:R-:W-:Y:S05]  /*9d70*/  @!P1 BRA `(.L_x_886) ;  /* 0xfffffffc00ec9947 */ /* 0x008fea000383ffff */
[----:B------:R-:W-:Y:S05]  /*9d80*/  BRA `(.L_x_885) ;  /* 0xffffff8000287947 */ /* 0x000fea000383ffff */
.L_x_890:
[----:B------:R-:W-:-:S04]  /*9d90*/  IMAD.U32 R121, RZ, RZ, UR10 ;  /* 0x0000000aff797e24 */ /* 0x000fc8000f8e00ff */
[----:B------:R1:W1:Y:S03]  /*9da0*/  SYNCS.PHASECHK.TRANS64.TRYWAIT P1, [R121+URZ+0x26830], R16 ;  /* 0x02683010790075a7 */ /* 0x000266000802017f */
[----:B-1----:R-:W-:Y:S05]  /*9db0*/  @!P1 NANOSLEEP.SYNCS 0x989680 ;  /* 0x009896800000995d */ /* 0x002fea0003900000 */
[----:B------:R-:W1:Y:S02]  /*9dc0*/  @!P1 SYNCS.PHASECHK.TRANS64 P1, [R121+URZ+0x26830], R16 ;  /* 0x02683010790095a7 */ /* 0x000e64000802007f */
[----:B-1----:R-:W-:Y:S05]  /*9dd0*/  @!P1 BRA `(.L_x_890) ;  /* 0xfffffffc00ec9947 */ /* 0x002fea000383ffff */
[----:B------:R-:W-:Y:S05]  /*9de0*/  BRA `(.L_x_889) ;  /* 0xffffff8400347947 */ /* 0x000fea000383ffff */
.L_x_897:
[----:B------:R-:W-:Y:S01]  /*9df0*/  BSSY B0, `(.L_x_985) ;  /* 0x0000005000007945 */ /* 0x000fe20003800000 */
[----:B------:R-:W-:-:S07]  /*9e00*/  IMAD.MOV.U32 R15, RZ, RZ, -0x1 ;  /* 0xffffffffff0f7424 */ /* 0x000fce00078e00ff */
[----:B-1---5:R-:W-:Y:S05]  /*9e10*/  WARPSYNC.COLLECTIVE R15, `(.L_x_986) ;  /* 0x000000000f087348 */ /* 0x022fea0003c00000 */
[----:B------:R-:W-:Y:S01]  /*9e20*/  NOP ;  /* 0x0000000000007918 */ /* 0x000fe20000000000 */
[----:B-1---5:R-:W-:Y:S01]  /*9e30*/  ENDCOLLECTIVE ;  /* 0x000000000000791b */ /* 0x022fe20003800000 */
.L_x_986:
[----:B------:R-:W-:Y:S05]  /*9e40*/  BSYNC B0 ;  /* 0x0000000000007941 */ /* 0x000fea0003800000 */
.L_x_985:
[----:B------:R-:W-:Y:S05]  /*9e50*/  BRA `(.L_x_987) ;  /* 0xffffffb4007c7947 */ /* 0x000fea000383ffff */
.L_x_906:
[----:B------:R-:W-:Y:S01]  /*9e60*/  BSSY B0, `(.L_x_988) ;  /* 0x0000005000007945 */ /* 0x000fe20003800000 */
[----:B------:R-:W-:-:S07]  /*9e70*/  IMAD.MOV.U32 R15, RZ, RZ, -0x1 ;  /* 0xffffffffff0f7424 */ /* 0x000fce00078e00ff */
[----:B-12--5:R-:W-:Y:S05]  /*9e80*/  WARPSYNC.COLLECTIVE R15, `(.L_x_989) ;  /* 0x000000000f087348 */ /* 0x026fea0003c00000 */
[----:B------:R-:W-:Y:S01]  /*9e90*/  NOP ;  /* 0x0000000000007918 */ /* 0x000fe20000000000 */
[----:B-12--5:R-:W-:Y:S01]  /*9ea0*/  ENDCOLLECTIVE ;  /* 0x000000000000791b */ /* 0x026fe20003800000 */
.L_x_989:
[----:B------:R-:W-:Y:S05]  /*9eb0*/  BSYNC B0 ;  /* 0x0000000000007941 */ /* 0x000fea0003800000 */
.L_x_988:
[----:B------:R-:W-:Y:S05]  /*9ec0*/  BRA `(.L_x_990) ;  /* 0xffffffb800707947 */ /* 0x000fea000383ffff */
.L_x_919:
[----:B------:R-:W-:Y:S01]  /*9ed0*/  BSSY B0, `(.L_x_991) ;  /* 0x0000005000007945 */ /* 0x000fe20003800000 */
[----:B------:R-:W-:-:S07]  /*9ee0*/  IMAD.MOV.U32 R15, RZ, RZ, -0x1 ;  /* 0xffffffffff0f7424 */ /* 0x000fce00078e00ff */
[----:B------:R-:W-:Y:S05]  /*9ef0*/  WARPSYNC.COLLECTIVE R15, `(.L_x_992) ;  /* 0x000000000f087348 */ /* 0x000fea0003c00000 */
[----:B------:R-:W-:Y:S01]  /*9f00*/  NOP ;  /* 0x0000000000007918 */ /* 0x000fe20000000000 */
[----:B------:R-:W-:Y:S01]  /*9f10*/  ENDCOLLECTIVE ;  /* 0x000000000000791b */ /* 0x000fe20003800000 */
.L_x_992:
[----:B------:R-:W-:Y:S05]  /*9f20*/  BSYNC B0 ;  /* 0x0000000000007941 */ /* 0x000fea0003800000 */
.L_x_991:
[----:B------:R-:W-:Y:S05]  /*9f30*/  BRA `(.L_x_993) ;  /* 0xffffffc400707947 */ /* 0x000fea000383ffff */
.L_x_931:
[----:B------:R-:W-:Y:S01]  /*9f40*/  BSSY B0, `(.L_x_994) ;  /* 0x0000005000007945 */ /* 0x000fe20003800000 */
[----:B------:R-:W-:-:S07]  /*9f50*/  IMAD.MOV.U32 R15, RZ, RZ, -0x1 ;  /* 0xffffffffff0f7424 */ /* 0x000fce00078e00ff */
[----:B------:R-:W-:Y:S05]  /*9f60*/  WARPSYNC.COLLECTIVE R15, `(.L_x_995) ;  /* 0x000000000f087348 */ /* 0x000fea0003c00000 */
[----:B------:R-:W-:Y:S01]  /*9f70*/  NOP ;  /* 0x0000000000007918 */ /* 0x000fe20000000000 */
[----:B------:R-:W-:Y:S01]  /*9f80*/  ENDCOLLECTIVE ;  /* 0x000000000000791b */ /* 0x000fe20003800000 */
.L_x_995:
[----:B------:R-:W-:Y:S05]  /*9f90*/  BSYNC B0 ;  /* 0x0000000000007941 */ /* 0x000fea0003800000 */
.L_x_994:
[----:B------:R-:W-:Y:S05]  /*9fa0*/  BRA `(.L_x_996) ;  /* 0xffffffc800887947 */ /* 0x000fea000383ffff */
.L_x_944:
[----:B------:R-:W-:Y:S01]  /*9fb0*/  BSSY B0, `(.L_x_997) ;  /* 0x0000005000007945 */ /* 0x000fe20003800000 */
[----:B------:R-:W-:-:S07]  /*9fc0*/  IMAD.MOV.U32 R15, RZ, RZ, -0x1 ;  /* 0xffffffffff0f7424 */ /* 0x000fce00078e00ff */
[----:B------:R-:W-:Y:S05]  /*9fd0*/  WARPSYNC.COLLECTIVE R15, `(.L_x_998) ;  /* 0x000000000f087348 */ /* 0x000fea0003c00000 */
[----:B------:R-:W-:Y:S01]  /*9fe0*/  NOP ;  /* 0x0000000000007918 */ /* 0x000fe20000000000 */
[----:B------:R-:W-:Y:S01]  /*9ff0*/  ENDCOLLECTIVE ;  /* 0x000000000000791b */ /* 0x000fe20003800000 */
.L_x_998:
[----:B------:R-:W-:Y:S05]  /*a000*/  BSYNC B0 ;  /* 0x0000000000007941 */ /* 0x000fea0003800000 */
.L_x_997:
[----:B------:R-:W-:Y:S05]  /*a010*/  BRA `(.L_x_999) ;  /* 0xffffffcc00a47947 */ /* 0x000fea000383ffff */
.L_x_957:
[----:B-1----:R1:W2:Y:S02]  /*a020*/  SYNCS.PHASECHK.TRANS64.TRYWAIT P0, [R0+URZ+0x26820], R3 ;  /* 0x02682003000075a7 */ /* 0x0022a4000800017f */
[----:B--2---:R-:W-:Y:S05]  /*a030*/  @!P0 NANOSLEEP.SYNCS 0x989680 ;  /* 0x009896800000895d */ /* 0x004fea0003900000 */
[----:B------:R-:W2:Y:S02]  /*a040*/  @!P0 SYNCS.PHASECHK.TRANS64 P0, [R0+URZ+0x26820], R3 ;  /* 0x02682003000085a7 */ /* 0x000ea4000800007f */
[----:B--2---:R-:W-:Y:S05]  /*a050*/  @!P0 BRA `(.L_x_957) ;  /* 0xfffffffc00f08947 */ /* 0x004fea000383ffff */
[----:B------:R-:W-:Y:S05]  /*a060*/  BRA `(.L_x_1000) ;  /* 0xffffffd800ec7947 */ /* 0x000fea000383ffff */
.L_x_961:
[----:B-1----:R1:W2:Y:S02]  /*a070*/  SYNCS.PHASECHK.TRANS64.TRYWAIT P1, [R0+URZ+0x26840], R21 ;  /* 0x02684015000075a7 */ /* 0x0022a4000802017f */
[----:B--2---:R-:W-:Y:S05]  /*a080*/  @!P1 NANOSLEEP.SYNCS 0x989680 ;  /* 0x009896800000995d */ /* 0x004fea0003900000 */
[----:B------:R-:W2:Y:S02]  /*a090*/  @!P1 SYNCS.PHASECHK.TRANS64 P1, [R0+URZ+0x26840], R21 ;  /* 0x02684015000095a7 */ /* 0x000ea4000802007f */
[----:B--2---:R-:W-:Y:S05]  /*a0a0*/  @!P1 BRA `(.L_x_961) ;  /* 0xfffffffc00f09947 */ /* 0x004fea000383ffff */
[----:B------:R-:W-:Y:S05]  /*a0b0*/  BRA `(.L_x_1001) ;  /* 0xffffffe4000c7947 */ /* 0x000fea000383ffff */
.L_x_963:
[----:B--2---:R2:W3:Y:S02]  /*a0c0*/  SYNCS.PHASECHK.TRANS64.TRYWAIT P1, [R0+URZ+0x26828], R21 ;  /* 0x02682815000075a7 */ /* 0x0044e4000802017f */
[----:B---3--:R-:W-:Y:S05]  /*a0d0*/  @!P1 NANOSLEEP.SYNCS 0x989680 ;  /* 0x009896800000995d */ /* 0x008fea0003900000 */
[----:B------:R-:W3:Y:S02]  /*a0e0*/  @!P1 SYNCS.PHASECHK.TRANS64 P1, [R0+URZ+0x26828], R21 ;  /* 0x02682815000095a7 */ /* 0x000ee4000802007f */
[----:B---3--:R-:W-:Y:S05]  /*a0f0*/  @!P1 BRA `(.L_x_963) ;  /* 0xfffffffc00f09947 */ /* 0x008fea000383ffff */
[----:B------:R-:W-:Y:S05]  /*a100*/  BRA `(.L_x_1002) ;  /* 0xffffffe400bc7947 */ /* 0x000fea000383ffff */
.L_x_965:
[----:B---3--:R3:W4:Y:S02]  /*a110*/  SYNCS.PHASECHK.TRANS64.TRYWAIT P1, [R0+URZ+0x26848], R21 ;  /* 0x02684815000075a7 */ /* 0x008724000802017f */
[----:B----4-:R-:W-:Y:S05]  /*a120*/  @!P1 NANOSLEEP.SYNCS 0x989680 ;  /* 0x009896800000995d */ /* 0x010fea0003900000 */
[----:B------:R-:W4:Y:S02]  /*a130*/  @!P1 SYNCS.PHASECHK.TRANS64 P1, [R0+URZ+0x26848], R21 ;  /* 0x02684815000095a7 */ /* 0x000f24000802007f */
[----:B----4-:R-:W-:Y:S05]  /*a140*/  @!P1 BRA `(.L_x_965) ;  /* 0xfffffffc00f09947 */ /* 0x010fea000383ffff */
[----:B------:R-:W-:Y:S05]  /*a150*/  BRA `(.L_x_1003) ;  /* 0xffffffe800507947 */ /* 0x000fea000383ffff */
.L_x_967:
[----:B------:R-:W-:-:S07]  /*a160*/  SHF.L.U32 R5, R9, 0x1f, RZ ;  /* 0x0000001f09057819 */ /* 0x000fce00000006ff */
.L_x_1004:
[----:B-1----:R1:W2:Y:S02]  /*a170*/  SYNCS.PHASECHK.TRANS64.TRYWAIT P1, [R0+URZ+0x26820], R5 ;  /* 0x02682005000075a7 */ /* 0x0022a4000802017f */
[----:B--2---:R-:W-:Y:S05]  /*a180*/  @!P1 NANOSLEEP.SYNCS 0x989680 ;  /* 0x009896800000995d */ /* 0x004fea0003900000 */
[----:B------:R-:W2:Y:S02]  /*a190*/  @!P1 SYNCS.PHASECHK.TRANS64 P1, [R0+URZ+0x26820], R5 ;  /* 0x02682005000095a7 */ /* 0x000ea4000802007f */
[----:B--2---:R-:W-:Y:S05]  /*a1a0*/  @!P1 BRA `(.L_x_1004) ;  /* 0xfffffffc00f09947 */ /* 0x004fea000383ffff */
[----:B------:R-:W-:Y:S05]  /*a1b0*/  BRA `(.L_x_1005) ;  /* 0xffffffe800f47947 */ /* 0x000fea000383ffff */
.L_x_970:
[----:B-1----:R1:W2:Y:S02]  /*a1c0*/  SYNCS.PHASECHK.TRANS64.TRYWAIT P1, [R0+URZ+0x26840], R7 ;  /* 0x02684007000075a7 */ /* 0x0022a4000802017f */
[----:B--2---:R-:W-:Y:S05]  /*a1d0*/  @!P1 NANOSLEEP.SYNCS 0x989680 ;  /* 0x009896800000995d */ /* 0x004fea0003900000 */
[----:B------:R-:W2:Y:S02]  /*a1e0*/  @!P1 SYNCS.PHASECHK.TRANS64 P1, [R0+URZ+0x26840], R7 ;  /* 0x02684007000095a7 */ /* 0x000ea4000802007f */
[----:B--2---:R-:W-:Y:S05]  /*a1f0*/  @!P1 BRA `(.L_x_970) ;  /* 0xfffffffc00f09947 */ /* 0x004fea000383ffff */
[----:B------:R-:W-:Y:S05]  /*a200*/  BRA `(.L_x_1006) ;  /* 0xffffffec00a07947 */ /* 0x000fea000383ffff */
.L_x_972:
[----:B--2---:R2:W3:Y:S02]  /*a210*/  SYNCS.PHASECHK.TRANS64.TRYWAIT P1, [R0+URZ+0x26828], R7 ;  /* 0x02682807000075a7 */ /* 0x0044e4000802017f */
[----:B---3--:R-:W-:Y:S05]  /*a220*/  @!P1 NANOSLEEP.SYNCS 0x989680 ;  /* 0x009896800000995d */ /* 0x008fea0003900000 */
[----:B------:R-:W3:Y:S02]  /*a230*/  @!P1 SYNCS.PHASECHK.TRANS64 P1, [R0+URZ+0x26828], R7 ;  /* 0x02682807000095a7 */ /* 0x000ee4000802007f */
[----:B---3--:R-:W-:Y:S05]  /*a240*/  @!P1 BRA `(.L_x_972) ;  /* 0xfffffffc00f09947 */ /* 0x008fea000383ffff */
[----:B------:R-:W-:Y:S05]  /*a250*/  BRA `(.L_x_1007) ;  /* 0xfffffff000487947 */ /* 0x000fea000383ffff */
.L_x_974:
[----:B---3--:R3:W4:Y:S02]  /*a260*/  SYNCS.PHASECHK.TRANS64.TRYWAIT P0, [R3+URZ+0x26840], R2 ;  /* 0x02684002030075a7 */ /* 0x008724000800017f */
[----:B----4-:R-:W-:Y:S05]  /*a270*/  @!P0 NANOSLEEP.SYNCS 0x989680 ;  /* 0x009896800000895d */ /* 0x010fea0003900000 */
[----:B------:R-:W4:Y:S02]  /*a280*/  @!P0 SYNCS.PHASECHK.TRANS64 P0, [R3+URZ+0x26840], R2 ;  /* 0x02684002030085a7 */ /* 0x000f24000800007f */
[----:B----4-:R-:W-:Y:S05]  /*a290*/  @!P0 BRA `(.L_x_974) ;  /* 0xfffffffc00f08947 */ /* 0x010fea000383ffff */
[----:B------:R-:W-:Y:S05]  /*a2a0*/  BRA `(.L_x_1008) ;  /* 0xfffffff000f07947 */ /* 0x000fea000383ffff */
.L_x_976:
[----:B------:R-:W-:Y:S01]  /*a2b0*/  BSSY B0, `(.L_x_1009) ;  /* 0x0000006000007945 */ /* 0x000fe20003800000 */
[----:B------:R-:W-:-:S07]  /*a2c0*/  IMAD.MOV.U32 R15, RZ, RZ, -0x1 ;  /* 0xffffffffff0f7424 */ /* 0x000fce00078e00ff */
[----:B--2---:R-:W-:Y:S05]  /*a2d0*/  WARPSYNC.COLLECTIVE R15, `(.L_x_1010) ;  /* 0x000000000f0c7348 */ /* 0x004fea0003c00000 */
[----:B------:R-:W-:Y:S02]  /*a2e0*/  ELECT P6, UR62, PT ;  /* 0x00000000003e782f */ /* 0x000fe400038c0000 */
[----:B------:R-:W-:Y:S01]  /*a2f0*/  MOV R14, UR62 ;  /* 0x0000003e000e7c02 */ /* 0x000fe20008000f00 */
[----:B--2---:R-:W-:Y:S10]  /*a300*/  ENDCOLLECTIVE ;  /* 0x000000000000791b */ /* 0x004ff40003800000 */
.L_x_1010:
[----:B------:R-:W-:Y:S05]  /*a310*/  BSYNC B0 ;  /* 0x0000000000007941 */ /* 0x000fea0003800000 */
.L_x_1009:
[----:B------:R-:W-:Y:S01]  /*a320*/  PLOP3.LUT P0, PT, P6, PT, PT, 0x80, 0x0 ;  /* 0x000000000000781c */ /* 0x000fe2000370f070 */
[----:B------:R-:W-:-:S12]  /*a330*/  BRA `(.L_x_1011) ;  /* 0xfffffff400b87947 */ /* 0x000fd8000383ffff */
.L_x_978:
[----:B-1----:R1:W3:Y:S02]  /*a340*/  SYNCS.PHASECHK.TRANS64.TRYWAIT P1, [R6+URZ], R5 ;  /* 0x00000005060075a7 */ /* 0x0022e4000802017f */
[----:B---3--:R-:W-:Y:S05]  /*a350*/  @!P1 NANOSLEEP.SYNCS 0x989680 ;  /* 0x009896800000995d */ /* 0x008fea0003900000 */
[----:B------:R-:W3:Y:S02]  /*a360*/  @!P1 SYNCS.PHASECHK.TRANS64 P1, [R6+URZ], R5 ;  /* 0x00000005060095a7 */ /* 0x000ee4000802007f */
[----:B---3--:R-:W-:Y:S05]  /*a370*/  @!P1 BRA `(.L_x_978) ;  /* 0xfffffffc00f09947 */ /* 0x008fea000383ffff */
[----:B------:R-:W-:Y:S05]  /*a380*/  BRA `(.L_x_1012) ;  /* 0xfffffff400f87947 */ /* 0x000fea000383ffff */
.L_x_979:
[----:B---3--:R3:W4:Y:S02]  /*a390*/  SYNCS.PHASECHK.TRANS64.TRYWAIT P1, [R3+URZ], R2 ;  /* 0x00000002030075a7 */ /* 0x008724000802017f */
[----:B----4-:R-:W-:Y:S05]  /*a3a0*/  @!P1 NANOSLEEP.SYNCS 0x989680 ;  /* 0x009896800000995d */ /* 0x010fea0003900000 */
[----:B------:R-:W4:Y:S02]  /*a3b0*/  @!P1 SYNCS.PHASECHK.TRANS64 P1, [R3+URZ], R2 ;  /* 0x00000002030095a7 */ /* 0x000f24000802007f */
[----:B----4-:R-:W-:Y:S05]  /*a3c0*/  @!P1 BRA `(.L_x_979) ;  /* 0xfffffffc00f09947 */ /* 0x010fea000383ffff */
[----:B------:R-:W-:Y:S05]  /*a3d0*/  BRA `(.L_x_1013) ;  /* 0xfffffff400ec7947 */ /* 0x000fea000383ffff */
.L_x_981:
[----:B---3--:R3:W4:Y:S02]  /*a3e0*/  SYNCS.PHASECHK.TRANS64.TRYWAIT P0, [R0+URZ], R5 ;  /* 0x00000005000075a7 */ /* 0x008724000800017f */
[----:B----4-:R-:W-:Y:S05]  /*a3f0*/  @!P0 NANOSLEEP.SYNCS 0x989680 ;  /* 0x009896800000895d */ /* 0x010fea0003900000 */
[----:B------:R-:W4:Y:S02]  /*a400*/  @!P0 SYNCS.PHASECHK.TRANS64 P0, [R0+URZ], R5 ;  /* 0x00000005000085a7 */ /* 0x000f24000800007f */
[----:B----4-:R-:W-:Y:S05]  /*a410*/  @!P0 BRA `(.L_x_981) ;  /* 0xfffffffc00f08947 */ /* 0x010fea000383ffff */
[----:B------:R-:W-:Y:S05]  /*a420*/  BRA `(.L_x_1014) ;  /* 0xfffffff400f07947 */ /* 0x000fea000383ffff */
.L_x_1015:
        /* <DEDUP_REMOVED lines=13> */
.L_x_3302:


//--------------------- .text._ZN7cutlass13device_kernelIN5flash11enable_sm90INS1_16FlashAttnBwdSm90INS1_25CollectiveMainloopBwdSm90ILi2ELi2ELi2EN4cute5tupleIJNS5_1CILi1EEES8_S8_EEENS6_IJNS7_ILi64EEENS7_ILi128EEENS7_ILi96EEEEEENS_6half_tEfNS_4arch4Sm90ELb0ELb1ELb1ELb0ELb0ELb1ELb0ELb0ELi2ELi1ELi2ELi1ELb1EEENS1_21CollectiveEpilogueBwdISD_SE_SG_Li256ELb0ELb0ELi1EEENS1_19SingleTileSchedulerILb0ELb0ELb0ELi128EEEEEEEEEvNT_6ParamsE --------------------------
	.section	.text._ZN7cutlass13device_kernelIN5flash11enable_sm90INS1_16FlashAttnBwdSm90INS1_25CollectiveMainloopBwdSm90ILi2ELi2ELi2EN4cute5tupleIJNS5_1CILi1EEES8_S8_EEENS6_IJNS7_ILi64EEENS7_ILi128EEENS7_ILi96EEEEEENS_6half_tEfNS_4arch4Sm90ELb0ELb1ELb1ELb0ELb0ELb1ELb0ELb0ELi2ELi1ELi2ELi1ELb1EEENS1_21CollectiveEpilogueBwdISD_SE_SG_Li256ELb0ELb0ELi1EEENS1_19SingleTileSchedulerILb0ELb0ELb0ELi128EEEEEEEEEvNT_6ParamsE,"ax",@progbits
	.align	128
.text._ZN7cutlass13device_kernelIN5flash11enable_sm90INS1_16FlashAttnBwdSm90INS1_25CollectiveMainloopBwdSm90ILi2ELi2ELi2EN4cute5tupleIJNS5_1CILi1EEES8_S8_EEENS6_IJNS7_ILi64EEENS7_ILi128EEENS7_ILi96EEEEEENS_6half_tEfNS_4arch4Sm90ELb0ELb1ELb1ELb0ELb0ELb1ELb0ELb0ELi2ELi1ELi2ELi1ELb1EEENS1_21CollectiveEpilogueBwdISD_SE_SG_Li256ELb0ELb0ELi1EEENS1_19SingleTileSchedulerILb0ELb0ELb0ELi128EEEEEEEEEvNT_6ParamsE:
        .type           _ZN7cutlass13device_kernelIN5flash11enable_sm90INS1_16FlashAttnBwdSm90INS1_25CollectiveMainloopBwdSm90ILi2ELi2ELi2EN4cute5tupleIJNS5_1CILi1EEES8_S8_EEENS6_IJNS7_ILi64EEENS7_ILi128EEENS7_ILi96EEEEEENS_6half_tEfNS_4arch4Sm90ELb0ELb1ELb1ELb0ELb0ELb1ELb0ELb0ELi2ELi1ELi2ELi1ELb1EEENS1_21CollectiveEpilogueBwdISD_SE_SG_Li256ELb0ELb0ELi1EEENS1_19SingleTileSchedulerILb0ELb0ELb0ELi128EEEEEEEEEvNT_6ParamsE,@function
        .size           _ZN7cutlass13device_kernelIN5flash11enable_sm90INS1_16FlashAttnBwdSm90INS1_25CollectiveMainloopBwdSm90ILi2ELi2ELi2EN4cute5tupleIJNS5_1CILi1EEES8_S8_EEENS6_IJNS7_ILi64EEENS7_ILi128EEENS7_ILi96EEEEEENS_6half_tEfNS_4arch4Sm90ELb0ELb1ELb1ELb0ELb0ELb1ELb0ELb0ELi2ELi1ELi2ELi1ELb1EEENS1_21CollectiveEpilogueBwdISD_SE_SG_Li256ELb0ELb0ELi1EEENS1_19SingleTileSchedulerILb0ELb0ELb0ELi128EEEEEEEEEvNT_6ParamsE,(.L_x_3303 - _ZN7cutlass13device_kernelIN5flash11enable_sm90INS1_16FlashAttnBwdSm90INS1_25CollectiveMainloopBwdSm90ILi2ELi2ELi2EN4cute5tupleIJNS5_1CILi1EEES8_S8_EEENS6_IJNS7_ILi64EEENS7_ILi128EEENS7_ILi96EEEEEENS_6half_tEfNS_4arch4Sm90ELb0ELb1ELb1ELb0ELb0ELb1ELb0ELb0ELi2ELi1ELi2ELi1ELb1EEENS1_21CollectiveEpilogueBwdISD_SE_SG_Li256ELb0ELb0ELi1EEENS1_19SingleTileSchedulerILb0ELb0ELb0ELi128EEEEEEEEEvNT_6ParamsE)
        .other          _ZN7cutlass13device_kernelIN5flash11enable_sm90INS1_16FlashAttnBwdSm90INS1_25CollectiveMainloopBwdSm90ILi2ELi2ELi2EN4cute5tupleIJNS5_1CILi1EEES8_S8_EEENS6_IJNS7_ILi64EEENS7_ILi128EEENS7_ILi96EEEEEENS_6half_tEfNS_4arch4Sm90ELb0ELb1ELb1ELb0ELb0ELb1ELb0ELb0ELi2ELi1ELi2ELi1ELb1EEENS1_21CollectiveEpilogueBwdISD_SE_SG_Li256ELb0ELb0ELi1EEENS1_19SingleTileSchedulerILb0ELb0ELb0ELi128EEEEEEEEEvNT_6ParamsE,@"STO_CUDA_ENTRY STV_DEFAULT"
_ZN7cutlass13device_kernelIN5flash11enable_sm90INS1_16FlashAttnBwdSm90INS1_25CollectiveMainloopBwdSm90ILi2ELi2ELi2EN4cute5tupleIJNS5_1CILi1EEES8_S8_EEENS6_IJNS7_ILi64EEENS7_ILi128EEENS7_ILi96EEEEEENS_6half_tEfNS_4arch4Sm90ELb0ELb1ELb1ELb0ELb0ELb1ELb0ELb0ELi2ELi1ELi2ELi1ELb1EEENS1_21CollectiveEpilogueBwdISD_SE_SG_Li256ELb0ELb0ELi1EEENS1_19SingleTileSchedulerILb0ELb0ELb0ELi128EEEEEEEEEvNT_6ParamsE:
[----:B------:R-:W1:Y:S02]  /*0000*/  LDC R1, c[0x0][0x28] ;  /* 0x00000a00ff017b82 */ /* 0x000e640000000800 */
[----:B-1----:R-:W-:Y:S01]  /*0010*/  VIADD R1, R1, 0xfffffff8 ;  /* 0xfffffff801017836 */ /* 0x002fe20000000000 */
[----:B------:R-:W1:Y:S01]  /*0020*/  S2R R3, SR_TID.X ;  /* 0x0000000000037919 */ /* 0x000e620000002100 */
[----:B------:R-:W-:Y:S01]  /*0030*/  ELECT P0, URZ, PT ;  /* 0x00000000003f782f */ /* 0x000fe20003800000 */
[----:B------:R-:W-:Y:S01]  /*0040*/  BSSY B0, `(.L_x_1016) ;  /* 0x000001a000007945 */ /* 0x000fe20003800000 */
[--C-:B-1----:R-:W-:Y:S02]  /*0050*/  SHF.R.U32.HI R0, RZ, 0x5, R3.reuse ;  /* 0x00000005ff007819 */ /* 0x102fe40000011603 */
[----:B------:R-:W-:-:S03]  /*0060*/  SHF.R.U32.HI R3, RZ, 0x7, R3 ;  /* 0x00000007ff037819 */ /* 0x000fc60000011603 */
[----:B------:R-:W1:Y:S02]  /*0070*/  SHFL.IDX PT, R2, R0, RZ, 0x1f ;  /* 0x00001fff00027589 */ /* 0x000e6400000e0000 */
[----:B-1----:R-:W-:-:S13]  /*0080*/  ISETP.EQ.AND P0, PT, R2, RZ, P0 ;  /* 0x000000ff0200720c */ /* 0x002fda0000702270 */
[----:B------:R-:W-:Y:S05]  /*0090*/  @!P0 BRA `(.L_x_1017) ;  /* 0x0000000000508947 */ /* 0x000fea0003800000 */
        /* <DEDUP_REMOVED lines=20> */
.L_x_1017:
[----:B------:R-:W-:Y:S05]  /*01e0*/  BSYNC B0 ;  /* 0x0000000000007941 */ /* 0x000fea0003800000 */
.L_x_1016:
        /* <DEDUP_REMOVED lines=37> */
.L_x_1018:
        /* <DEDUP_REMOVED lines=22> */
.L_x_1019:
[----:B------:R-:W-:Y:S01]  /*05a0*/  PLOP3.LUT P0, PT, PT, PT, UP0, 0x80, 0x0 ;  /* 0x000000000000781c */ /* 0x000fe20003f0f008 */
[----:B------:R-:W-:Y:S01]  /*05b0*/  NOP ;  /* 0x0000000000007918 */ /* 0x000fe20000000000 */
[----:B-12-4-:R-:W-:Y:S11]  /*05c0*/  BAR.SYNC.DEFER_BLOCKING 0x0 ;  /* 0x0000000000007b1d */ /* 0x016ff60000010000 */
[----:B------:R-:W-:Y:S05]  /*05d0*/  @!P0 BRA `(.L_x_1020) ;  /* 0x0000006000048947 */ /* 0x000fea0003800000 */
.L_x_1021:
[----:B------:R-:W-:-:S08]  /*05e0*/  NOP ;  /* 0x0000000000007918 */ /* 0x000fd00000000000 */
[----:B------:R-:W1:Y:S02]  /*05f0*/  USETMAXREG.TRY_ALLOC.CTAPOOL UP0, 0xf0 ;  /* 0x000000f0000079c8 */ /* 0x000e640008000600 */
[----:B-1----:R-:W-:-:S13]  /*0600*/  PLOP3.LUT P0, PT, PT, PT, UP0, 0x80, 0x0 ;  /* 0x000000000000781c */ /* 0x002fda0003f0f008 */
[----:B------:R-:W-:Y:S05]  /*0610*/  @!P0 BRA `(.L_x_1021) ;  /* 0xfffffffc00f08947 */ /* 0x000fea000383ffff */
[----:B------:R-:W-:Y:S01]  /*0620*/  LOP3.LUT R0, R0, 0x3, RZ, 0xc0, !PT ;  /* 0x0000000300007812 */ /* 0x000fe200078ec0ff */
[----:B------:R-:W1:Y:S01]  /*0630*/  S2R R2, SR_TID.X ;  /* 0x0000000000027919 */ /* 0x000e620000002100 */
[----:B------:R-:W2:Y:S04]  /*0640*/  S2UR UR4, SR_CTAID.Z ;  /* 0x00000000000479c3 */ /* 0x000ea80000002700 */
[----:B------:R-:W3:Y:S02]  /*0650*/  SHFL.IDX PT, R0, R0, RZ, 0x1f ;  /* 0x00001fff00007589 */ /* 0x000ee400000e0000 */
[----:B---3--:R-:W-:Y:S02]  /*0660*/  ISETP.NE.AND P0, PT, R0, RZ, PT ;  /* 0x000000ff0000720c */ /* 0x008fe40003f05270 */
[----:B-1----:R-:W-:-:S11]  /*0670*/  SHF.R.U32.HI R2, RZ, 0x7, R2 ;  /* 0x00000007ff027819 */ /* 0x002fd60000011602 */
[----:B------:R-:W-:-:S05]  /*0680*/  @!P0 VIADD R2, R2, 0x9 ;  /* 0x0000000902028836 */ /* 0x000fca0000000000 */
[----:B------:R1:W-:Y:S06]  /*0690*/  @!P0 BAR.ARV R2, 0xa0 ;  /* 0x000280020000851d */ /* 0x0003ec0000002000 */
[----:B--2---:R-:W-:-:S13]  /*06a0*/  ISETP.LE.AND P0, PT, RZ, UR4, PT ;  /* 0x00000004ff007c0c */ /* 0x004fda000bf03270 */
[----:B-1----:R-:W-:Y:S05]  /*06b0*/  @!P0 EXIT ;  /* 0x000000000000894d */ /* 0x002fea0003800000 */
[----:B------:R-:W1:Y:S01]  /*06c0*/  S2UR UR39, SR_CTAID.X ;  /* 0x00000000002779c3 */ /* 0x000e620000002500 */
[----:B------:R-:W2:Y:S01]  /*06d0*/  S2R R3, SR_TID.X ;  /* 0x0000000000037919 */ /* 0x000ea20000002100 */
[----:B------:R-:W-:Y:S01]  /*06e0*/  ULDC UR7, c[0x0][0x280] ;  /* 0x0000a00000077ab9 */ /* 0x000fe20000000800 */
[----:B------:R-:W-:Y:S01]  /*06f0*/  ULDC UR6, c[0x0][0x290] ;  /* 0x0000a40000067ab9 */ /* 0x000fe20000000800 */
[----:B------:R-:W-:Y:S01]  /*0700*/  ULDC UR4, c[0x0][0x74c] ;  /* 0x0001d30000047ab9 */ /* 0x000fe20000000800 */
[----:B------:R-:W-:Y:S02]  /*0710*/  PLOP3.LUT P0, PT, PT, PT, PT, 0x80, 0x0 ;  /* 0x000000000000781c */ /* 0x000fe40003f0f070 */
        /* <DEDUP_REMOVED lines=18> */
[----:B-1----:R-:W-:Y:S02]  /*0840*/  ULEA UR5, UR39, UR7, 0x7 ;  /* 0x0000000727057291 */ /* 0x002fe4000f8e383f */
[----:B------:R-:W-:Y:S02]  /*0850*/  ISETP.LE.AND P1, PT, RZ, UR39, PT ;  /* 0x00000027ff007c0c */ /* 0x000fe4000bf23270 */
[----:B------:R-:W-:Y:S02]  /*0860*/  CS2R R34, SRZ ;  /* 0x0000000000227805 */ /* 0x000fe4000001ff00 */
[----:B------:R-:W-:Y:S01]  /*0870*/  CS2R R32, SRZ ;  /* 0x0000000000207805 */ /* 0x000fe2000001ff00 */
[----:B------:R-:W-:Y:S01]  /*0880*/  UIADD3 UR4, -UR4, UR5, -UR6 ;  /* 0x0000000504047290 */ /* 0x000fe2000fffe906 */
[----:B------:R-:W-:-:S02]  /*0890*/  CS2R R30, SRZ ;  /* 0x00000000001e7805 */ /* 0x000fc4000001ff00 */
[----:B------:R-:W-:Y:S02]  /*08a0*/  CS2R R28, SRZ ;  /* 0x00000000001c7805 */ /* 0x000fe4000001ff00 */
[----:B------:R-:W-:Y:S01]  /*08b0*/  CS2R R26, SRZ ;  /* 0x00000000001a7805 */ /* 0x000fe2000001ff00 */
[----:B------:R-:W-:Y:S01]  /*08c0*/  USHF.R.S32.HI UR5, URZ, 0x1f, UR4 ;  /* 0x0000001f3f057899 */ /* 0x000fe20008011404 */
[----:B--2---:R-:W-:Y:S01]  /*08d0*/  VIADD R18, R3, 0xffffff80 ;  /* 0xffffff8003127836 */ /* 0x004fe20000000000 */
[----:B------:R-:W-:Y:S02]  /*08e0*/  CS2R R24, SRZ ;  /* 0x0000000000187805 */ /* 0x000fe4000001ff00 */
[----:B------:R-:W-:Y:S01]  /*08f0*/  CS2R R118, SRZ ;  /* 0x0000000000767805 */ /* 0x000fe2000001ff00 */
[----:B------:R-:W-:Y:S01]  /*0900*/  ULEA.HI UR5, UR5, UR4, URZ, 0x6 ;  /* 0x0000000405057291 */ /* 0x000fe2000f8f303f */
[----:B------:R-:W-:Y:S01]  /*0910*/  CS2R R116, SRZ ;  /* 0x0000000000747805 */ /* 0x000fe2000001ff00 */
[----:B------:R-:W-:Y:S01]  /*0920*/  UIADD3 UR4, UR7, 0x3f, URZ ;  /* 0x0000003f07047890 */ /* 0x000fe2000fffe03f */
[----:B------:R-:W-:Y:S01]  /*0930*/  CS2R R114, SRZ ;  /* 0x0000000000727805 */ /* 0x000fe2000001ff00 */
[----:B------:R-:W-:Y:S01]  /*0940*/  USHF.R.S32.HI UR6, URZ, 0x6, UR5 ;  /* 0x000000063f067899 */ /* 0x000fe20008011405 */
[----:B------:R-:W-:Y:S01]  /*0950*/  CS2R R112, SRZ ;  /* 0x0000000000707805 */ /* 0x000fe2000001ff00 */
[----:B------:R-:W-:Y:S01]  /*0960*/  USHF.R.S32.HI UR5, URZ, 0x1f, UR4 ;  /* 0x0000001f3f057899 */ /* 0x000fe20008011404 */
[----:B------:R-:W-:Y:S01]  /*0970*/  CS2R R110, SRZ ;  /* 0x00000000006e7805 */ /* 0x000fe2000001ff00 */
[----:B------:R-:W-:Y:S01]  /*0980*/  UISETP.LT.AND UP0, UPT, URZ, UR6, UPT ;  /* 0x000000063f00728c */ /* 0x000fe2000bf01270 */
[----:B------:R-:W-:Y:S01]  /*0990*/  CS2R R108, SRZ ;  /* 0x00000000006c7805 */ /* 0x000fe2000001ff00 */
[----:B------:R-:W-:Y:S01]  /*09a0*/  ULEA.HI UR5, UR5, UR4, URZ, 0x6 ;  /* 0x0000000405057291 */ /* 0x000fe2000f8f303f */
[----:B------:R-:W-:Y:S01]  /*09b0*/  CS2R R106, SRZ ;  /* 0x00000000006a7805 */ /* 0x000fe2000001ff00 */
[----:B------:R-:W-:Y:S01]  /*09c0*/  USEL UR37, URZ, UR6, !UP0 ;  /* 0x000000063f257287 */ /* 0x000fe2000c000000 */
[----:B------:R-:W-:Y:S01]  /*09d0*/  CS2R R104, SRZ ;  /* 0x0000000000687805 */ /* 0x000fe2000001ff00 */
[----:B------:R-:W-:Y:S01]  /*09e0*/  USHF.R.S32.HI UR36, URZ, 0x6, UR5 ;  /* 0x000000063f247899 */ /* 0x000fe20008011405 */
        /* <DEDUP_REMOVED lines=10> */
[----:B------:R-:W-:Y:S01]  /*0a90*/  IMAD.MOV.U32 R83, RZ, RZ, RZ ;  /* 0x000000ffff537224 */ /* 0x000fe200078e00ff */
[----:B------:R-:W-:Y:S06]  /*0aa0*/  @!P1 BRA `(.L_x_1022) ;  /* 0x0000000000289947 */ /* 0x000fec0003800000 */
[----:B------:R-:W-:Y:S01]  /*0ab0*/  ULEA UR4, UR39, UR7, 0x7 ;  /* 0x0000000727047291 */ /* 0x000fe2000f8e383f */
[----:B------:R-:W-:-:S03]  /*0ac0*/  ULDC UR5, c[0x0][0x290] ;  /* 0x0000a40000057ab9 */ /* 0x000fc60000000800 */
[----:B------:R-:W-:-:S03]  /*0ad0*/  UIADD3 UR4, -UR5, 0xbf, UR4 ;  /* 0x000000bf05047890 */ /* 0x000fc6000fffe104 */
[----:B------:R-:W-:Y:S02]  /*0ae0*/  ULDC UR5, c[0x0][0x748] ;  /* 0x0001d20000057ab9 */ /* 0x000fe40000000800 */
[----:B------:R-:W-:-:S04]  /*0af0*/  UIADD3 UR4, UR4, UR5, URZ ;  /* 0x0000000504047290 */ /* 0x000fc8000fffe03f */
[----:B------:R-:W-:-:S04]  /*0b00*/  USHF.R.S32.HI UR5, URZ, 0x1f, UR4 ;  /* 0x0000001f3f057899 */ /* 0x000fc80008011404 */
[----:B------:R-:W-:-:S04]  /*0b10*/  ULEA.HI UR5, UR5, UR4, URZ, 0x6 ;  /* 0x0000000405057291 */ /* 0x000fc8000f8f303f */
[----:B------:R-:W-:-:S04]  /*0b20*/  USHF.R.S32.HI UR5, URZ, 0x6, UR5 ;  /* 0x000000063f057899 */ /* 0x000fc80008011405 */
[----:B------:R-:W-:-:S04]  /*0b30*/  UISETP.LT.AND UP0, UPT, UR36, UR5, UPT ;  /* 0x000000052400728c */ /* 0x000fc8000bf01270 */
[----:B------:R-:W-:-:S12]  /*0b40*/  USEL UR36, UR36, UR5, UP0 ;  /* 0x0000000524247287 */ /* 0x000fd80008000000 */
.L_x_1022:
[----:B------:R-:W-:Y:S01]  /*0b50*/  UISETP.GT.AND UP0, UPT, UR36, UR37, UPT ;  /* 0x000000252400728c */ /* 0x000fe2000bf04270 */
[----:B------:R-:W-:Y:S01]  /*0b60*/  IMAD.MOV.U32 R82, RZ, RZ, RZ ;  /* 0x000000ffff527224 */ /* 0x000fe200078e00ff */
[----:B------:R-:W-:Y:S02]  /*0b70*/  CS2R R80, SRZ ;  /* 0x0000000000507805 */ /* 0x000fe4000001ff00 */
[----:B------:R-:W-:Y:S02]  /*0b80*/  CS2R R78, SRZ ;  /* 0x00000000004e7805 */ /* 0x000fe4000001ff00 */
[----:B------:R-:W-:Y:S02]  /*0b90*/  CS2R R76, SRZ ;  /* 0x00000000004c7805 */ /* 0x000fe4000001ff00 */
[----:B------:R-:W-:Y:S02]  /*0ba0*/  CS2R R74, SRZ ;  /* 0x00000000004a7805 */ /* 0x000fe4000001ff00 */
[----:B------:R-:W-:-:S02]  /*0bb0*/  PLOP3.LUT P1, PT, PT, PT, UP0, 0x80, 0x0 ;  /* 0x000000000000781c */ /* 0x000fc40003f2f008 */
[----:B------:R-:W-:-:S11]  /*0bc0*/  CS2R R72, SRZ ;  /* 0x0000000000487805 */ /* 0x000fd6000001ff00 */
[----:B------:R-:W-:Y:S05]  /*0bd0*/  @!P1 BRA `(.L_x_1023) ;  /* 0x0000004000ec9947 */ /* 0x000fea0003800000 */
        /* <DEDUP_REMOVED lines=19> */
.L_x_1025:
        /* <DEDUP_REMOVED lines=15> */
.L_x_1024:
        /* <DEDUP_REMOVED lines=22> */
.L_x_1027:
        /* <DEDUP_REMOVED lines=15> */
.L_x_1026:
[----:B------:R-:W-:Y:S01]  /*1050*/  SHF.R.S32.HI R19, RZ, 0x1f, R18 ;  /* 0x0000001fff137819 */ /* 0x000fe20000011412 */
[----:B------:R-:W-:-:S03]  /*1060*/  UMOV UR4, 0xffffffff ;  /* 0xffffffff00047882 */ /* 0x000fc60000000000 */
[----:B------:R-:W-:-:S04]  /*1070*/  LEA.HI R0, R19, R18, RZ, 0x7 ;  /* 0x0000001213007211 */ /* 0x000fc800078f38ff */
[----:B------:R-:W-:Y:S01]  /*1080*/  SHF.R.S32.HI R17, RZ, 0x7, R0 ;  /* 0x00000007ff117819 */ /* 0x000fe20000011400 */
[----:B------:R-:W-:Y:S06]  /*1090*/  BRA.DIV UR4, `(.L_x_1028) ;  /* 0x0000008a04307947 */ /* 0x000fec000b800000 */
[----:B------:R1:W2:Y:S02]  /*10a0*/  SHFL.IDX PT, R14, R17, RZ, 0x1f ;  /* 0x00001fff110e7589 */ /* 0x0002a400000e0000 */
.L_x_1113:
        /* <DEDUP_REMOVED lines=10> */
[----:B------:R-:W-:-:S05]  /*1150*/  LOP3.LUT R5, R24, 0x7ffffffc, RZ, 0xc0, !PT ;  /* 0x7ffffffc18057812 */ /* 0x000fca00078ec0ff */
[----:B------:R-:W-:Y:S01]  /*1160*/  IMAD.IADD R2, R22, 0x1, -R5 ;  /* 0x0000000116027824 */ /* 0x000fe200078e0a05 */
[----:B---3--:R-:W-:Y:S06]  /*1170*/  @P0 BRA `(.L_x_1029) ;  /* 0x0000000000080947 */ /* 0x008fec0003800000 */
[----:B------:R-:W2:Y:S02]  /*1180*/  SYNCS.PHASECHK.TRANS64.TRYWAIT P0, [R237+URZ+0x26800], R4 ;  /* 0x02680004ed0075a7 */ /* 0x000ea4000800017f */
[----:B--2---:R-:W-:Y:S05]  /*1190*/  @!P0 BRA `(.L_x_1030) ;  /* 0x0000008800108947 */ /* 0x004fea0003800000 */
.L_x_1029:
[----:B------:R-:W-:Y:S02]  /*11a0*/  IMAD.IADD R16, R14, 0x1, -R3 ;  /* 0x000000010e107824 */ /* 0x000fe400078e0a03 */
[----:B------:R-:W-:Y:S01]  /*11b0*/  IMAD.SHL.U32 R2, R2, 0x2, RZ ;  /* 0x0000000202027824 */ /* 0x000fe200078e00ff */
[----:B------:R-:W-:Y:S06]  /*11c0*/  @!P1 BRA `(.L_x_1031) ;  /* 0x0000000000409947 */ /* 0x000fec0003800000 */
[----:B------:R-:W-:Y:S01]  /*11d0*/  MOV R0, 0x0 ;  /* 0x0000000000007802 */ /* 0x000fe20000000f00 */
[----:B------:R-:W-:Y:S01]  /*11e0*/  ULDC.64 UR4, c[0x4][0x88] ;  /* 0x0100220000047ab9 */ /* 0x000fe20000000a00 */
[----:B------:R-:W-:Y:S01]  /*11f0*/  ULDC.64 UR6, c[0x4][0x90] ;  /* 0x0100240000067ab9 */ /* 0x000fe20000000a00 */
[----:B--2---:R-:W-:Y:S01]  /*1200*/  IMAD.U32 R4, RZ, RZ, UR4 ;  /* 0x00000004ff047e24 */ /* 0x004fe2000f8e00ff */
[----:B------:R2:W3:Y:S01]  /*1210*/  LDC.64 R14, c[0x4][R0] ;  /* 0x01000000000e7b82 */ /* 0x0004e20000000a00 */
        /* <DEDUP_REMOVED lines=8> */
[----:B--2---:R-:W-:-:S07]  /*12a0*/  IMAD.MOV.U32 R13, RZ, RZ, RZ ;  /* 0x000000ffff0d7224 */ /* 0x004fce00078e00ff */
[----:B------:R-:W-:-:S07]  /*12b0*/  LEPC R20, `(.L_x_1031) ;  /* 0x000000001014794e */ /* 0x000fce0000000000 */
[----:B-1-3--:R-:W-:Y:S05]  /*12c0*/  CALL.ABS.NOINC R14 ;  /* 0x000000000e007343 */ /* 0x00afea0003c00000 */
.L_x_1031:
[----:B------:R-:W-:Y:S01]  /*12d0*/  LEA.HI R0, R19, R18, RZ, 0x4 ;  /* 0x0000001213007211 */ /* 0x000fe200078f20ff */
[----:B------:R-:W-:Y:S05]  /*12e0*/  WARPSYNC.ALL ;  /* 0x0000000000007948 */ /* 0x000fea0003800000 */
[----:B------:R-:W-:-:S05]  /*12f0*/  LOP3.LUT R3, R0, 0xfffffff0, RZ, 0xc0, !PT ;  /* 0xfffffff000037812 */ /* 0x000fca00078ec0ff */
[----:B------:R-:W-:Y:S01]  /*1300*/  IMAD.IADD R5, R18, 0x1, -R3 ;  /* 0x0000000112057824 */ /* 0x000fe200078e0a03 */
[----:B------:R-:W-:-:S04]  /*1310*/  SHF.R.S32.HI R3, RZ, 0x4, R0 ;  /* 0x00000004ff037819 */ /* 0x000fc80000011400 */
[----:B------:R-:W-:Y:S02]  /*1320*/  LEA.HI R6, R5, R5, RZ, 0x1 ;  /* 0x0000000505067211 */ /* 0x000fe400078f08ff */
[----:B------:R-:W-:Y:S02]  /*1330*/  LEA.HI R0, R0, R3, RZ, 0x1 ;  /* 0x0000000300007211 */ /* 0x000fe400078f08ff */
[--C-:B------:R-:W-:Y:S02]  /*1340*/  SHF.R.S32.HI R7, RZ, 0x1, R6.reuse ;  /* 0x00000001ff077819 */ /* 0x100fe40000011406 */
[----:B--2---:R-:W-:Y:S02]  /*1350*/  SHF.R.S32.HI R4, RZ, 0x1f, R6 ;  /* 0x0000001fff047819 */ /* 0x004fe40000011406 */
        /* <DEDUP_REMOVED lines=26> */
[--C-:B------:R-:W-:Y:S01]  /*1500*/  SHF.R.S32.HI R3, RZ, 0x2, R24.reuse ;  /* 0x00000002ff037819 */ /* 0x100fe20000011418 */
[----:B------:R-:W-:Y:S01]  /*1510*/  IMAD.SHL.U32 R7, R7, 0x10, RZ ;  /* 0x0000001007077824 */ /* 0x000fe200078e00ff */
[----:B------:R-:W-:Y:S02]  /*1520*/  SHF.R.S32.HI R24, RZ, 0x1f, R24 ;  /* 0x0000001fff187819 */ /* 0x000fe40000011418 */
[----:B------:R-:W2:Y:S01]  /*1530*/  LDSM.16.M88.4 R160, [R6+0x6000] ;  /* 0x0060000006a0783b */ /* 0x000ea20000000200 */
[----:B------:R-:W-:Y:S01]  /*1540*/  LEA.HI R18, R19, R18, RZ, 0x3 ;  /* 0x0000001213127211 */ /* 0x000fe200078f18ff */
[----:B------:R-:W-:Y:S01]  /*1550*/  IMAD R4, R17, 0x8, R4 ;  /* 0x0000000811047824 */ /* 0x000fe200078e0204 */
[----:B------:R-:W-:Y:S01]  /*1560*/  LEA.HI R24, R24, R3, RZ, 0x3 ;  /* 0x0000000318187211 */ /* 0x000fe200078f18ff */
[----:B------:R-:W3:Y:S01]  /*1570*/  LDSM.16.M88.4 R164, [R6+0x8000] ;  /* 0x0080000006a4783b */ /* 0x000ee20000000200 */
[----:B------:R-:W-:Y:S01]  /*1580*/  LOP3.LUT R7, R0, 0x30, R7, 0xf8, !PT ;  /* 0x0000003000077812 */ /* 0x000fe200078ef807 */
[----:B------:R-:W-:Y:S01]  /*1590*/  ULDC UR6, c[0x0][0x290] ;  /* 0x0000a40000067ab9 */ /* 0x000fe20000000800 */
[----:B------:R-:W-:Y:S01]  /*15a0*/  LOP3.LUT R24, R24, 0xfffffff8, RZ, 0xc0, !PT ;  /* 0xfffffff818187812 */ /* 0x000fe200078ec0ff */
[----:B------:R-:W4:Y:S01]  /*15b0*/  LDSM.16.M88.4 R168, [R6+0xa000] ;  /* 0x00a0000006a8783b */ /* 0x000f220000000200 */
[----:B------:R-:W-:Y:S01]  /*15c0*/  LOP3.LUT R7, R7, 0x8, R18, 0xf8, !PT ;  /* 0x0000000807077812 */ /* 0x000fe200078ef812 */
[----:B------:R-:W-:Y:S01]  /*15d0*/  UIMAD UR39, UR39, -0x80, UR6 ;  /* 0xffffff80272778a4 */ /* 0x000fe2000f8e0206 */
[----:B------:R-:W-:Y:S01]  /*15e0*/  SHF.R.U32.HI R8, RZ, 0x3, R0 ;  /* 0x00000003ff087819 */ /* 0x000fe20000011600 */
[----:B------:R-:W5:Y:S01]  /*15f0*/  S2R R5, SR_CTAID.X ;  /* 0x0000000000057919 */ /* 0x000f620000002500 */
[----:B------:R-:W-:Y:S01]  /*1600*/  IMAD.IADD R24, R3, 0x1, -R24 ;  /* 0x0000000103187824 */ /* 0x000fe200078e0a18 */
[----:B------:R-:W-:-:S02]  /*1610*/  LEA.HI R3, R17, R17, RZ, 0x1 ;  /* 0x0000001111037211 */ /* 0x000fc400078f08ff */
[----:B------:R-:W-:Y:S02]  /*1620*/  CS2R R70, SRZ ;  /* 0x0000000000467805 */ /* 0x000fe4000001ff00 */
[----:B------:R-:W-:Y:S02]  /*1630*/  LOP3.LUT R7, R7, R8, RZ, 0x3c, !PT ;  /* 0x0000000807077212 */ /* 0x000fe400078e3cff */
[----:B------:R-:W-:Y:S02]  /*1640*/  CS2R R68, SRZ ;  /* 0x0000000000447805 */ /* 0x000fe4000001ff00 */
[----:B------:R-:W-:Y:S02]  /*1650*/  LOP3.LUT R0, R3, 0x3fffffe, RZ, 0xc0, !PT ;  /* 0x03fffffe03007812 */ /* 0x000fe400078ec0ff */
[----:B------:R-:W-:Y:S02]  /*1660*/  CS2R R66, SRZ ;  /* 0x0000000000427805 */ /* 0x000fe4000001ff00 */
[----:B------:R-:W-:Y:S01]  /*1670*/  LEA.HI R23, R23, R22, RZ, 0x5 ;  /* 0x0000001617177211 */ /* 0x000fe200078f28ff */
[----:B------:R-:W-:Y:S01]  /*1680*/  IMAD.U32 R3, R4, 0x200, R7 ;  /* 0x0000020004037824 */ /* 0x000fe200078e0007 */
[----:B------:R-:W-:Y:S01]  /*1690*/  CS2R R64, SRZ ;  /* 0x0000000000407805 */ /* 0x000fe2000001ff00 */
[C---:B------:R-:W-:Y:S01]  /*16a0*/  IMAD.IADD R0, R17.reuse, 0x1, -R0 ;  /* 0x0000000111007824 */ /* 0x040fe200078e0a00 */
[----:B------:R-:W-:Y:S01]  /*16b0*/  SHF.R.S32.HI R23, RZ, 0x5, R23 ;  /* 0x00000005ff177819 */ /* 0x000fe20000011417 */
[----:B-1----:R-:W-:Y:S01]  /*16c0*/  IMAD R17, R17, 0x300, R22 ;  /* 0x0000030011117824 */ /* 0x002fe200078e0216 */
[----:B------:R1:W-:Y:S01]  /*16d0*/  STL [R1], R3 ;  /* 0x0000000301007387 */ /* 0x0003e20000100800 */
[----:B------:R-:W-:-:S02]  /*16e0*/  CS2R R62, SRZ ;  /* 0x00000000003e7805 */ /* 0x000fc4000001ff00 */
[----:B------:R-:W-:Y:S01]  /*16f0*/  CS2R R60, SRZ ;  /* 0x00000000003c7805 */ /* 0x000fe2000001ff00 */
[----:B------:R-:W-:Y:S01]  /*1700*/  IMAD R23, R23, 0x10, R24 ;  /* 0x0000001017177824 */ /* 0x000fe200078e0218 */
[----:B------:R-:W-:Y:S01]  /*1710*/  CS2R R58, SRZ ;  /* 0x00000000003a7805 */ /* 0x000fe2000001ff00 */
[----:B------:R-:W-:Y:S01]  /*1720*/  IMAD.SHL.U32 R4, R17, 0x4, RZ ;  /* 0x0000000411047824 */ /* 0x000fe200078e00ff */
[----:B------:R-:W-:Y:S01]  /*1730*/  CS2R R56, SRZ ;  /* 0x0000000000387805 */ /* 0x000fe2000001ff00 */
[----:B------:R-:W-:Y:S01]  /*1740*/  IMAD R0, R0, 0x40, R23 ;  /* 0x0000004000007824 */ /* 0x000fe200078e0217 */
[----:B------:R-:W-:Y:S02]  /*1750*/  CS2R R54, SRZ ;  /* 0x0000000000367805 */ /* 0x000fe4000001ff00 */
[----:B------:R-:W-:Y:S01]  /*1760*/  CS2R R52, SRZ ;  /* 0x0000000000347805 */ /* 0x000fe2000001ff00 */
[----:B-1----:R-:W-:Y:S01]  /*1770*/  IMAD.MOV.U32 R3, RZ, RZ, 0x20 ;  /* 0x00000020ff037424 */ /* 0x002fe200078e00ff */
[----:B------:R-:W-:-:S02]  /*1780*/  CS2R R50, SRZ ;  /* 0x0000000000327805 */ /* 0x000fc4000001ff00 */
[----:B------:R-:W-:Y:S02]  /*1790*/  CS2R R48, SRZ ;  /* 0x0000000000307805 */ /* 0x000fe4000001ff00 */
[----:B------:R-:W-:Y:S02]  /*17a0*/  CS2R R46, SRZ ;  /* 0x00000000002e7805 */ /* 0x000fe4000001ff00 */
[----:B------:R-:W-:Y:S02]  /*17b0*/  CS2R R44, SRZ ;  /* 0x00000000002c7805 */ /* 0x000fe4000001ff00 */
[----:B------:R-:W-:Y:S02]  /*17c0*/  SEL R3, R3, 0xffffffe0, !P0 ;  /* 0xffffffe003037807 */ /* 0x000fe40004000000 */
[----:B------:R-:W-:Y:S02]  /*17d0*/  CS2R R42, SRZ ;  /* 0x00000000002a7805 */ /* 0x000fe4000001ff00 */
[----:B------:R-:W-:-:S02]  /*17e0*/  CS2R R40, SRZ ;  /* 0x0000000000287805 */ /* 0x000fc4000001ff00 */
[----:B------:R-:W-:Y:S02]  /*17f0*/  CS2R R38, SRZ ;  /* 0x0000000000267805 */ /* 0x000fe4000001ff00 */
[----:B------:R-:W-:Y:S01]  /*1800*/  CS2R R36, SRZ ;  /* 0x0000000000247805 */ /* 0x000fe2000001ff00 */
[----:B------:R-:W-:Y:S01]  /*1810*/  IMAD.IADD R3, R6, 0x1, R3 ;  /* 0x0000000106037824 */ /* 0x000fe200078e0203 */
[----:B------:R-:W-:Y:S02]  /*1820*/  CS2R R34, SRZ ;  /* 0x0000000000227805 */ /* 0x000fe4000001ff00 */
[----:B------:R-:W-:Y:S02]  /*1830*/  CS2R R32, SRZ ;  /* 0x0000000000207805 */ /* 0x000fe4000001ff00 */
[----:B------:R-:W-:Y:S02]  /*1840*/  CS2R R30, SRZ ;  /* 0x00000000001e7805 */ /* 0x000fe4000001ff00 */
[----:B------:R-:W-:Y:S01]  /*1850*/  CS2R R28, SRZ ;  /* 0x00000000001c7805 */ /* 0x000fe2000001ff00 */
[----:B------:R-:W1:Y:S01]  /*1860*/  LDSM.16.M88.4 R172, [R3+0x6000] ;  /* 0x0060000003ac783b */ /* 0x000e620000000200 */
[----:B------:R-:W-:-:S02]  /*1870*/  CS2R R26, SRZ ;  /* 0x00000000001a7805 */ /* 0x000fc4000001ff00 */
[----:B------:R-:W-:Y:S02]  /*1880*/  CS2R R24, SRZ ;  /* 0x0000000000187805 */ /* 0x000fe4000001ff00 */
[----:B------:R-:W-:Y:S01]  /*1890*/  CS2R R118, SRZ ;  /* 0x0000000000767805 */ /* 0x000fe2000001ff00 */
[----:B------:R-:W1:Y:S01]  /*18a0*/  LDSM.16.M88.4 R176, [R3+0x8000] ;  /* 0x0080000003b0783b */ /* 0x000e620000000200 */
        /* <DEDUP_REMOVED lines=11> */
[----:B-----5:R-:W-:Y:S01]  /*1960*/  IMAD R3, R5, -0x80, -R0 ;  /* 0xffffff8005037824 */ /* 0x020fe200078e0a00 */
        /* <DEDUP_REMOVED lines=12> */
[----:B------:R-:W-:Y:S01]  /*1a30*/  CS2R R72, SRZ ;  /* 0x0000000000487805 */ /* 0x000fe2000001ff00 */
[----:B------:R-:W-:Y:S01]  /*1a40*/  IMAD R4, R4, 0x4, R237 ;  /* 0x0000000404047824 */ /* 0x000fe200078e02ed */
[----:B------:R-:W-:Y:S01]  /*1a50*/  IADD3 R0, -R0, UR39, RZ ;  /* 0x0000002700007c10 */ /* 0x000fe2000fffe1ff */
[----:B------:R-:W-:Y:S01]  /*1a60*/  ULOP3.LUT UR16, UR38, 0x1, URZ, 0xfc, !UPT ;  /* 0x0000000126107892 */ /* 0x000fe2000f8efc3f */
[----:B------:R-:W-:Y:S01]  /*1a70*/  UMOV UR4, URZ ;  /* 0x0000003f00047c82 */ /* 0x000fe20008000000 */
[----:B------:R-:W-:Y:S01]  /*1a80*/  UMOV UR5, URZ ;  /* 0x0000003f00057c82 */ /* 0x000fe20008000000 */
[----:B------:R-:W-:Y:S01]  /*1a90*/  ULDC UR17, c[0x0][0x280] ;  /* 0x0000a00000117ab9 */ /* 0x000fe20000000800 */
[----:B------:R-:W-:Y:S01]  /*1aa0*/  ULDC UR18, c[0x0][0x75c] ;  /* 0x0001d70000127ab9 */ /* 0x000fe20000000800 */
[----:B-1234-:R-:W-:-:S07]  /*1ab0*/  ULDC UR19, c[0x0][0x744] ;  /* 0x0001d10000137ab9 */ /* 0x01efce0000000800 */
.L_x_1042:
[----:B------:R-:W-:-:S06]  /*1ac0*/  UISETP.NE.AND UP0, UPT, UR16, 0x3, UPT ;  /* 0x000000031000788c */ /* 0x000fcc000bf05270 */
[----:B------:R-:W-:-:S13]  /*1ad0*/  PLOP3.LUT P6, PT, PT, PT, UP0, 0x80, 0x0 ;  /* 0x000000000000781c */ /* 0x000fda0003fcf008 */
[----:B-1----:R-:W-:Y:S05]  /*1ae0*/  @!P6 BRA `(.L_x_1032) ;  /* 0x000000000004e947 */ /* 0x002fea0003800000 */
[----:B------:R-:W-:Y:S01]  /*1af0*/  BPT.TRAP 0x1 ;  /* 0x000000040000795c */ /* 0x000fe20000300000 */
.L_x_1032:
[----:B------:R-:W-:Y:S01]  /*1b00*/  R2UR UR6, R237 ;  /* 0x00000000ed0672ca */ /* 0x000fe200000e0000 */
[----:B------:R-:W-:-:S05]  /*1b10*/  IMAD.U32 R120, RZ, RZ, UR4 ;  /* 0x00000004ff787e24 */ /* 0x000fca000f8e00ff */
[----:B------:R-:W-:-:S07]  /*1b20*/  SHF.L.U32 R120, R120, 0x1f, RZ ;  /* 0x0000001f78787819 */ /* 0x000fce00000006ff */
[----:B------:R-:W-:-:S09]  /*1b30*/  ULEA UR6, UR5, UR6, 0x3 ;  /* 0x0000000605067291 */ /* 0x000fd2000f8e183f */
[----:B------:R1:W2:Y:S01]  /*1b40*/  SYNCS.PHASECHK.TRANS64.TRYWAIT P0, [UR6+0x26810], R120 ;  /* 0x02681078ff0075a7 */ /* 0x0002a20008000146 */
[----:B------:R-:W-:Y:S05]  /*1b50*/  @!P6 BRA `(.L_x_1033) ;  /* 0x000000000004e947 */ /* 0x000fea0003800000 */
[----:B------:R-:W-:Y:S01]  /*1b60*/  BPT.TRAP 0x1 ;  /* 0x000000040000795c */ /* 0x000fe20000300000 */
.L_x_1033:
[----:B--2---:R-:W-:Y:S05]  /*1b70*/  @P0 BRA `(.L_x_1034) ;  /* 0x0000000000080947 */ /* 0x004fea0003800000 */
[----:B------:R-:W2:Y:S02]  /*1b80*/  SYNCS.PHASECHK.TRANS64.TRYWAIT P0, [UR6+0x26810], R120 ;  /* 0x02681078ff0075a7 */ /* 0x000ea40008000146 */
[----:B--2---:R-:W-:Y:S05]  /*1b90*/  @!P0 BRA `(.L_x_1035) ;  /* 0x0000007c00a48947 */ /* 0x004fea0003800000 */
.L_x_1034:
[----:B------:R-:W-:Y:S01]  /*1ba0*/  R2UR UR7, R237 ;  /* 0x00000000ed0772ca */ /* 0x000fe200000e0000 */
[----:B--2---:R-:W-:Y:S01]  /*1bb0*/  IMAD R5, R16, 0x800, R237 ;  /* 0x0000080010057824 */ /* 0x004fe200078e02ed */
[----:B------:R-:W-:Y:S01]  /*1bc0*/  WARPGROUP.ARRIVE ;  /* 0x00000000000079c5 */ /* 0x000fe20000000000 */
[----:B------:R-:W-:Y:S01]  /*1bd0*/  UMOV UR9, 0xc0000010 ;  /* 0xc000001000097882 */ /* 0x000fe20000000000 */
[----:B------:R-:W-:Y:S02]  /*1be0*/  UMOV UR11, 0x80000020 ;  /* 0x80000020000b7882 */ /* 0x000fe40000000000 */
[----:B------:R-:W-:Y:S01]  /*1bf0*/  R2UR UR8, R5 ;  /* 0x00000000050872ca */ /* 0x000fe200000e0000 */
[----:B------:R-:W-:-:S04]  /*1c00*/  IMAD.U32 R5, RZ, RZ, UR5 ;  /* 0x00000005ff057e24 */ /* 0x000fc8000f8e00ff */
[----:B------:R-:W-:Y:S02]  /*1c10*/  IMAD R6, R5, 0x40, R2 ;  /* 0x0000004005067824 */ /* 0x000fe400078e0202 */
[----:B------:R-:W-:Y:S02]  /*1c20*/  UIADD3 UR7, UR7, 0x12000, URZ ;  /* 0x0001200007077890 */ /* 0x000fe4000fffe03f */
[----:B------:R-:W-:Y:S02]  /*1c30*/  IMAD R5, R6, 0x4, R237 ;  /* 0x0000000406057824 */ /* 0x000fe400078e02ed */
[----:B------:R-:W-:Y:S02]  /*1c40*/  USHF.R.U32.HI UR7, URZ, 0x4, UR7 ;  /* 0x000000043f077899 */ /* 0x000fe40008011607 */
[----:B------:R-:W-:Y:S02]  /*1c50*/  USHF.R.U32.HI UR8, URZ, 0x4, UR8 ;  /* 0x000000043f087899 */ /* 0x000fe40008011608 */
        /* <DEDUP_REMOVED lines=54> */
.L_x_1036:
[----:B------:R1:W1:Y:S01]  /*1fc0*/  SYNCS.PHASECHK.TRANS64.TRYWAIT P0, [UR6+0x26830], R120 ;  /* 0x02683078ff0075a7 */ /* 0x0002620008000146 */
[----:B------:R-:W-:Y:S05]  /*1fd0*/  @!P6 BRA `(.L_x_1037) ;  /* 0x000000000004e947 */ /* 0x000fea0003800000 */
[----:B------:R-:W-:Y:S01]  /*1fe0*/  BPT.TRAP 0x1 ;  /* 0x000000040000795c */ /* 0x000fe20000300000 */
.L_x_1037:
[----:B------:R-:W1:Y:S01]  /*1ff0*/  LDC.64 R222, c[0x0][0x748] ;  /* 0x0001d200ffde7b82 */ /* 0x000e620000000a00 */
        /* <DEDUP_REMOVED lines=23> */
[----:B------:R-:W1:Y:S08]  /*2170*/  MUFU.TANH R6, R6 ;  /* 0x0000000600067308 */ /* 0x000e700000002400 */
        /* <DEDUP_REMOVED lines=20> */
[----:B------:R-:W2:Y:S08]  /*22c0*/  MUFU.TANH R204, R204 ;  /* 0x000000cc00cc7308 */ /* 0x000eb00000002400 */
[----:B------:R-:W2:Y:S01]  /*22d0*/  MUFU.TANH R205, R205 ;  /* 0x000000cd00cd7308 */ /* 0x000ea20000002400 */
[----:B-1----:R-:W-:Y:S05]  /*22e0*/  @P0 BRA `(.L_x_1038) ;  /* 0x0000000000080947 */ /* 0x002fea0003800000 */
[----:B------:R-:W1:Y:S02]  /*22f0*/  SYNCS.PHASECHK.TRANS64.TRYWAIT P0, [UR6+0x26830], R120 ;  /* 0x02683078ff0075a7 */ /* 0x000e640008000146 */
[----:B-1----:R-:W-:Y:S05]  /*2300*/  @!P0 BRA `(.L_x_1039) ;  /* 0x0000007400e08947 */ /* 0x002fea0003800000 */
.L_x_1038:
[----:B------:R-:W-:Y:S01]  /*2310*/  ULEA UR9, UR37, -UR17, 0x6 ;  /* 0x8000001125097291 */ /* 0x000fe2000f8e303f */
[----:B------:R-:W-:Y:S01]  /*2320*/  ISETP.GT.AND P2, PT, R3, RZ, PT ;  /* 0x000000ff0300720c */ /* 0x000fe20003f44270 */
[----:B------:R-:W-:Y:S01]  /*2330*/  FMUL.FTZ R236, R151, UR18 ;  /* 0x0000001297ec7c20 */ /* 0x000fe20008410000 */
[----:B------:R-:W-:Y:S01]  /*2340*/  ISETP.GT.AND P0, PT, R3, 0x8, PT ;  /* 0x000000080300780c */ /* 0x000fe20003f04270 */
[----:B------:R-:W-:Y:S01]  /*2350*/  FMUL.FTZ R235, R152, UR18 ;  /* 0x0000001298eb7c20 */ /* 0x000fe20008410000 */
[----:B------:R-:W-:Y:S01]  /*2360*/  ISETP.GT.AND P1, PT, R0, RZ, PT ;  /* 0x000000ff0000720c */ /* 0x000fe20003f24270 */
[----:B------:R-:W-:Y:S01]  /*2370*/  FMUL.FTZ R234, R154, UR18 ;  /* 0x000000129aea7c20 */ /* 0x000fe20008410000 */
[C---:B------:R-:W-:Y:S01]  /*2380*/  IADD3 R120, R0.reuse, UR9, R2 ;  /* 0x0000000900787c10 */ /* 0x040fe2000fffe002 */
[----:B------:R-:W1:Y:S01]  /*2390*/  MUFU.TANH R236, R236 ;  /* 0x000000ec00ec7308 */ /* 0x000e620000002400 */
[----:B------:R-:W-:Y:S01]  /*23a0*/  ISETP.GT.AND P3, PT, R0, 0x8, PT ;  /* 0x000000080000780c */ /* 0x000fe20003f64270 */
[----:B------:R-:W-:Y:S01]  /*23b0*/  UMOV UR11, 0x80000020 ;  /* 0x80000020000b7882 */ /* 0x000fe20000000000 */
[--C-:B------:R-:W-:Y:S01]  /*23c0*/  IADD3 R123, RZ, -R120, -R223.reuse ;  /* 0x80000078ff7b7210 */ /* 0x100fe20007ffe8df */
[--C-:B------:R-:W-:Y:S01]  /*23d0*/  IMAD.IADD R121, R222, 0x1, -R120.reuse ;  /* 0x00000001de797824 */ /* 0x100fe200078e0a78 */
[----:B------:R-:W-:Y:S01]  /*23e0*/  IADD3 R223, -R120, 0x8, -R223 ;  /* 0x0000000878df7810 */ /* 0x000fe20007ffe9df */
[----:B------:R-:W-:Y:S01]  /*23f0*/  UMOV UR15, 0x80000020 ;  /* 0x80000020000f7882 */ /* 0x000fe20000000000 */
[----:B------:R-:W-:Y:S01]  /*2400*/  IADD3 R120, R222, 0x8, -R120 ;  /* 0x00000008de787810 */ /* 0x000fe20007ffe878 */
[----:B------:R-:W5:Y:S01]  /*2410*/  MUFU.TANH R235, R235 ;  /* 0x000000eb00eb7308 */ /* 0x000f620000002400 */
[----:B------:R-:W-:Y:S01]  /*2420*/  SEL R121, R121, 0x40, !P2 ;  /* 0x0000004079797807 */ /* 0x000fe20005000000 */
[----:B------:R-:W-:Y:S01]  /*2430*/  FMUL.FTZ R224, R159, UR18 ;  /* 0x000000129fe07c20 */ /* 0x000fe20008410000 */
[----:B------:R-:W-:-:S02]  /*2440*/  SEL R122, R120, 0x40, !P0 ;  /* 0x00000040787a7807 */ /* 0x000fc40004000000 */
[----:B------:R-:W-:Y:S02]  /*2450*/  SEL R120, R123, 0x40, P1 ;  /* 0x000000407b787807 */ /* 0x000fe40000800000 */
[C---:B------:R-:W-:Y:S01]  /*2460*/  ISETP.GE.AND P0, PT, R121.reuse, RZ, PT ;  /* 0x000000ff7900720c */ /* 0x040fe20003f06270 */
[----:B------:R-:W5:Y:S01]  /*2470*/  MUFU.TANH R234, R234 ;  /* 0x000000ea00ea7308 */ /* 0x000f620000002400 */
[----:B------:R-:W-:Y:S02]  /*2480*/  ISETP.GE.AND P1, PT, R121, 0x8, PT ;  /* 0x000000087900780c */ /* 0x000fe40003f26270 */
[----:B------:R-:W-:Y:S02]  /*2490*/  SEL R223, R223, 0x40, P3 ;  /* 0x00000040dfdf7807 */ /* 0x000fe40001800000 */
[C---:B------:R-:W-:Y:S02]  /*24a0*/  ISETP.GT.OR P0, PT, R120.reuse, RZ, !P0 ;  /* 0x000000ff7800720c */ /* 0x040fe40004704670 */
[----:B------:R-:W-:Y:S01]  /*24b0*/  ISETP.GT.OR P1, PT, R120, 0x8, !P1 ;  /* 0x000000087800780c */ /* 0x000fe20004f24670 */
[----:B------:R-:W-:Y:S01]  /*24c0*/  MUFU.TANH R224, R224 ;  /* 0x000000e000e07308 */ /* 0x000fe20000002400 */
[----:B------:R-:W-:-:S02]  /*24d0*/  ISETP.GE.AND P3, PT, R122, RZ, PT ;  /* 0x000000ff7a00720c */ /* 0x000fc40003f66270 */
[----:B------:R-:W-:Y:S02]  /*24e0*/  ISETP.GE.AND P4, PT, R121, 0x1, PT ;  /* 0x000000017900780c */ /* 0x000fe40003f86270 */
[----:B------:R-:W-:Y:S02]  /*24f0*/  ISETP.GE.AND P5, PT, R122, 0x1, PT ;  /* 0x000000017a00780c */ /* 0x000fe40003fa6270 */
[----:B------:R-:W-:Y:S02]  /*2500*/  FSEL R225, R6, -INF , !P0 ;  /* 0xff80000006e17808 */ /* 0x000fe40004000000 */
[----:B------:R-:W-:Y:S02]  /*2510*/  FSEL R221, R10, -INF , !P1 ;  /* 0xff8000000add7808 */ /* 0x000fe40004800000 */
[----:B------:R-:W-:Y:S01]  /*2520*/  ISETP.GE.AND P2, PT, R122, 0x8, PT ;  /* 0x000000087a00780c */ /* 0x000fe20003f46270 */
[----:B---3--:R-:W-:Y:S01]  /*2530*/  FFMA.FTZ R225, R225, UR19, -R194 ;  /* 0x00000013e1e17c23 */ /* 0x008fe200080108c2 */
[----:B------:R-:W-:Y:S01]  /*2540*/  ISETP.GT.OR P3, PT, R223, RZ, !P3 ;  /* 0x000000ffdf00720c */ /* 0x000fe20005f64670 */
[----:B----4-:R-:W-:Y:S01]  /*2550*/  FFMA.FTZ R230, R221, UR19, -R192 ;  /* 0x00000013dde67c23 */ /* 0x010fe200080108c0 */
[----:B------:R-:W-:Y:S01]  /*2560*/  ISETP.GE.AND P0, PT, R121, 0x9, PT ;  /* 0x000000097900780c */ /* 0x000fe20003f06270 */
[----:B------:R-:W-:Y:S01]  /*2570*/  FMUL.FTZ R221, R156, UR18 ;  /* 0x000000129cdd7c20 */ /* 0x000fe20008410000 */
[----:B------:R-:W-:Y:S01]  /*2580*/  ISETP.GT.OR P4, PT, R120, 0x1, !P4 ;  /* 0x000000017800780c */ /* 0x000fe20006784670 */
[----:B------:R-:W-:Y:S01]  /*2590*/  MUFU.EX2 R225, R225 ;  /* 0x000000e100e17308 */ /* 0x000fe20000000800 */
[----:B------:R-:W-:-:S02]  /*25a0*/  ISETP.GT.OR P5, PT, R223, 0x1, !P5 ;  /* 0x00000001df00780c */ /* 0x000fc40006fa4670 */
[----:B------:R-:W-:Y:S02]  /*25b0*/  ISETP.GE.AND P1, PT, R121, 0x11, PT ;  /* 0x000000117900780c */ /* 0x000fe40003f26270 */
[----:B------:R-:W-:Y:S02]  /*25c0*/  FSEL R233, R8, -INF , !P3 ;  /* 0xff80000008e97808 */ /* 0x000fe40005800000 */
[----:B------:R-:W-:Y:S01]  /*25d0*/  FSEL R226, R7, -INF , !P4 ;  /* 0xff80000007e27808 */ /* 0x000fe20006000000 */
[----:B------:R-:W-:Y:S01]  /*25e0*/  MUFU.TANH R221, R221 ;  /* 0x000000dd00dd7308 */ /* 0x000fe20000002400 */
[----:B------:R-:W-:Y:S01]  /*25f0*/  FSEL R232, R9, -INF , !P5 ;  /* 0xff80000009e87808 */ /* 0x000fe20006800000 */
[----:B------:R-:W-:Y:S01]  /*2600*/  FFMA.FTZ R233, R233, UR19, -R194 ;  /* 0x00000013e9e97c23 */ /* 0x000fe200080108c2 */
[----:B------:R-:W-:Y:S01]  /*2610*/  ISETP.GT.OR P2, PT, R223, 0x8, !P2 ;  /* 0x00000008df00780c */ /* 0x000fe20005744670 */
[--C-:B------:R-:W-:Y:S01]  /*2620*/  FFMA.FTZ R226, R226, UR19, -R195.reuse ;  /* 0x00000013e2e27c23 */ /* 0x100fe200080108c3 */
[----:B------:R-:W-:Y:S01]  /*2630*/  ISETP.GT.OR P0, PT, R120, 0x9, !P0 ;  /* 0x000000097800780c */ /* 0x000fe20004704670 */
[----:B------:R-:W-:Y:S01]  /*2640*/  FFMA.FTZ R232, R232, UR19, -R195 ;  /* 0x00000013e8e87c23 */ /* 0x000fe200080108c3 */
[----:B------:R-:W-:Y:S01]  /*2650*/  ISETP.GT.OR P1, PT, R120, 0x11, !P1 ;  /* 0x000000117800780c */ /* 0x000fe20004f24670 */
[----:B------:R-:W-:Y:S01]  /*2660*/  FMUL.FTZ R195, R153, UR18 ;  /* 0x0000001299c37c20 */ /* 0x000fe20008410000 */
[----:B------:R-:W-:Y:S01]  /*2670*/  R2UR UR8, R237 ;  /* 0x00000000ed0872ca */ /* 0x000fe200000e0000 */
[----:B------:R-:W3:Y:S01]  /*2680*/  MUFU.EX2 R153, R233 ;  /* 0x000000e900997308 */ /* 0x000ee20000000800 */
[----:B------:R-:W-:-:S02]  /*2690*/  ISETP.GE.AND P3, PT, R122, 0x9, PT ;  /* 0x000000097a00780c */ /* 0x000fc40003f66270 */
[----:B------:R-:W-:Y:S02]  /*26a0*/  ISETP.GE.AND P4, PT, R121, 0x10, PT ;  /* 0x000000107900780c */ /* 0x000fe40003f86270 */
[----:B------:R-:W-:Y:S02]  /*26b0*/  ISETP.GE.AND P5, PT, R122, 0x10, PT ;  /* 0x000000107a00780c */ /* 0x000fe40003fa6270 */
[----:B------:R-:W-:Y:S01]  /*26c0*/  FSEL R231, R12, -INF , !P2 ;  /* 0xff8000000ce77808 */ /* 0x000fe20005000000 */
[----:B------:R-:W-:Y:S01]  /*26d0*/  FFMA.FTZ R8, -R8, R8, 1 ;  /* 0x3f80000008087423 */ /* 0x000fe20000010108 */
[----:B------:R-:W-:Y:S01]  /*26e0*/  FSEL R222, R11, -INF , !P0 ;  /* 0xff8000000bde7808 */ /* 0x000fe20004000000 */
[----:B------:R-:W-:Y:S01]  /*26f0*/  MUFU.TANH R195, R195 ;  /* 0x000000c300c37308 */ /* 0x000fe20000002400 */
[----:B------:R-:W-:Y:S01]  /*2700*/  FSEL R219, R15, -INF , !P1 ;  /* 0xff8000000fdb7808 */ /* 0x000fe20004800000 */
[----:B------:R-:W-:Y:S01]  /*2710*/  UIADD3 UR8, UR8, 0x18000, URZ ;  /* 0x0001800008087890 */ /* 0x000fe2000fffe03f */
[----:B------:R-:W-:Y:S01]  /*2720*/  ISETP.GE.AND P2, PT, R122, 0x11, PT ;  /* 0x000000117a00780c */ /* 0x000fe20003f46270 */
[----:B------:R-:W-:Y:S01]  /*2730*/  FFMA.FTZ R231, R231, UR19, -R192 ;  /* 0x00000013e7e77c23 */ /* 0x000fe200080108c0 */
[----:B------:R-:W-:Y:S01]  /*2740*/  ISETP.GT.OR P3, PT, R223, 0x9, !P3 ;  /* 0x00000009df00780c */ /* 0x000fe20005f64670 */
[----:B------:R-:W-:Y:S01]  /*2750*/  USHF.R.U32.HI UR8, URZ, 0x4, UR8 ;  /* 0x000000043f087899 */ /* 0x000fe20008011608 */
[----:B------:R-:W-:Y:S01]  /*2760*/  ISETP.GE.AND P0, PT, R121, 0x18, PT ;  /* 0x000000187900780c */ /* 0x000fe20003f06270 */
[--C-:B------:R-:W-:Y:S01]  /*2770*/  FFMA.FTZ R194, R222, UR19, -R193.reuse ;  /* 0x00000013dec27c23 */ /* 0x100fe200080108c1 */
[----:B------:R-:W-:Y:S01]  /*2780*/  ISETP.GT.OR P4, PT, R120, 0x10, !P4 ;  /* 0x000000107800780c */ /* 0x000fe20006784670 */
[----:B------:R-:W-:Y:S01]  /*2790*/  ULOP3.LUT UR8, UR8, 0x3fff, URZ, 0xc0, !UPT ;  /* 0x00003fff08087892 */ /* 0x000fe2000f8ec03f */
[----:B------:R-:W-:Y:S01]  /*27a0*/  ISETP.GT.OR P5, PT, R223, 0x10, !P5 ;  /* 0x00000010df00780c */ /* 0x000fe20006fa4670 */
[----:B------:R-:W-:Y:S01]  /*27b0*/  FMUL.FTZ R222, R157, UR18 ;  /* 0x000000129dde7c20 */ /* 0x000fe20008410000 */
[----:B------:R-:W-:Y:S01]  /*27c0*/  ISETP.GE.AND P1, PT, R121, 0x20, PT ;  /* 0x000000207900780c */ /* 0x000fe20003f26270 */
[----:B------:R-:W-:Y:S01]  /*27d0*/  ULOP3.LUT UR10, UR8, 0x10000, URZ, 0xfc, !UPT ;  /* 0x00010000080a7892 */ /* 0x000fe2000f8efc3f */
[----:B------:R-:W-:Y:S01]  /*27e0*/  FSEL R220, R13, -INF , !P3 ;  /* 0xff8000000ddc7808 */ /* 0x000fe20005800000 */
[----:B------:R-:W-:Y:S01]  /*27f0*/  MUFU.EX2 R226, R226 ;  /* 0x000000e200e27308 */ /* 0x000fe20000000800 */
[----:B------:R-:W-:Y:S01]  /*2800*/  FSEL R228, R14, -INF , !P4 ;  /* 0xff8000000ee47808 */ /* 0x000fe20006000000 */
[----:B------:R-:W-:Y:S01]  /*2810*/  UIMAD UR10, UR5, 0x300, UR10 ;  /* 0x00000300050a78a4 */ /* 0x000fe2000f8e020a */
[----:B------:R-:W-:Y:S01]  /*2820*/  FSEL R227, R17, -INF , !P5 ;  /* 0xff80000011e37808 */ /* 0x000fe20006800000 */
[----:B------:R-:W-:Y:S01]  /*2830*/  FFMA.FTZ R229, R220, UR19, -R193 ;  /* 0x00000013dce57c23 */ /* 0x000fe200080108c1 */
[----:B------:R-:W-:Y:S01]  /*2840*/  ISETP.GT.OR P2, PT, R223, 0x11, !P2 ;  /* 0x00000011df00780c */ /* 0x000fe20005744670 */
[----:B------:R-:W-:Y:S01]  /*2850*/  UIADD3 UR12, UR10, 0x2, URZ ;  /* 0x000000020a0c7890 */ /* 0x000fe2000fffe03f */
[C---:B------:R-:W-:Y:S01]  /*2860*/  ISETP.GT.OR P0, PT, R120.reuse, 0x18, !P0 ;  /* 0x000000187800780c */ /* 0x040fe20004704670 */
[----:B------:R-:W-:Y:S01]  /*2870*/  FMUL.FTZ R220, R155, UR18 ;  /* 0x000000129bdc7c20 */ /* 0x000fe20008410000 */
[----:B------:R-:W-:Y:S01]  /*2880*/  ISETP.GT.OR P1, PT, R120, 0x20, !P1 ;  /* 0x000000207800780c */ /* 0x000fe20004f24670 */
[----:B------:R4:W3:Y:S01]  /*2890*/  MUFU.EX2 R155, R232 ;  /* 0x000000e8009b7308 */ /* 0x0008e20000000800 */
[----:B------:R-:W-:-:S02]  /*28a0*/  ISETP.GE.AND P3, PT, R122, 0x18, PT ;  /* 0x000000187a00780c */ /* 0x000fc40003f66270 */
[----:B------:R-:W-:Y:S01]  /*28b0*/  ISETP.GE.AND P4, PT, R121, 0x19, PT ;  /* 0x000000197900780c */ /* 0x000fe20003f86270 */
[----:B------:R-:W-:Y:S01]  /*28c0*/  UMOV UR14, UR12 ;  /* 0x0000000c000e7c82 */ /* 0x000fe20008000000 */
[----:B------:R-:W-:Y:S01]  /*28d0*/  ISETP.GE.AND P5, PT, R122, 0x19, PT ;  /* 0x000000197a00780c */ /* 0x000fe20003fa6270 */
[----:B------:R-:W-:Y:S01]  /*28e0*/  UIADD3 UR12, UR10, 0x100, URZ ;  /* 0x000001000a0c7890 */ /* 0x000fe2000fffe03f */
[----:B------:R-:W-:Y:S01]  /*28f0*/  FSEL R218, R18, -INF , !P2 ;  /* 0xff80000012da7808 */ /* 0x000fe20005000000 */
[----:B------:R-:W-:Y:S01]  /*2900*/  FFMA.FTZ R227, R227, UR19, -R190 ;  /* 0x00000013e3e37c23 */ /* 0x000fe200080108be */
[----:B------:R-:W-:Y:S01]  /*2910*/  FSEL R214, R19, -INF , !P0 ;  /* 0xff80000013d67808 */ /* 0x000fe20004000000 */
[----:B----4-:R-:W4:Y:S01]  /*2920*/  LDL R232, [R1] ;  /* 0x0000000001e87983 */ /* 0x010f220000100800 */
[----:B------:R-:W-:Y:S01]  /*2930*/  FSEL R152, R199, -INF , !P1 ;  /* 0xff800000c7987808 */ /* 0x000fe20004800000 */
[----:B------:R-:W-:Y:S01]  /*2940*/  MUFU.EX2 R159, R231 ;  /* 0x000000e7009f7308 */ /* 0x000fe20000000800 */
[----:B------:R-:W-:-:S02]  /*2950*/  ISETP.GE.AND P2, PT, R122, 0x20, PT ;  /* 0x000000207a00780c */ /* 0x000fc40003f46270 */
[----:B------:R-:W-:Y:S02]  /*2960*/  ISETP.GT.OR P3, PT, R223, 0x18, !P3 ;  /* 0x00000018df00780c */ /* 0x000fe40005f64670 */
[----:B------:R-:W-:Y:S02]  /*2970*/  ISETP.GE.AND P0, PT, R121, 0x21, PT ;  /* 0x000000217900780c */ /* 0x000fe40003f06270 */
[----:B------:R-:W-:Y:S01]  /*2980*/  ISETP.GT.OR P4, PT, R120, 0x19, !P4 ;  /* 0x000000197800780c */ /* 0x000fe20006784670 */
[----:B------:R-:W-:Y:S01]  /*2990*/  FFMA.FTZ R219, R219, UR19, -R191 ;  /* 0x00000013dbdb7c23 */ /* 0x000fe200080108bf */
[----:B------:R-:W-:Y:S01]  /*29a0*/  ISETP.GT.OR P5, PT, R223, 0x19, !P5 ;  /* 0x00000019df00780c */ /* 0x000fe20006fa4670 */
[----:B------:R-:W3:Y:S01]  /*29b0*/  MUFU.EX2 R194, R194 ;  /* 0x000000c200c27308 */ /* 0x000ee20000000800 */
[----:B------:R-:W-:Y:S02]  /*29c0*/  ISETP.GE.AND P1, PT, R121, 0x29, PT ;  /* 0x000000297900780c */ /* 0x000fe40003f26270 */
[----:B------:R-:W-:-:S02]  /*29d0*/  FSEL R217, R197, -INF , !P3 ;  /* 0xff800000c5d97808 */ /* 0x000fc40005800000 */
[----:B------:R-:W-:Y:S02]  /*29e0*/  FSEL R215, R196, -INF , !P4 ;  /* 0xff800000c4d77808 */ /* 0x000fe40006000000 */
[----:B------:R-:W-:Y:S01]  /*29f0*/  FSEL R216, R198, -INF , !P5 ;  /* 0xff800000c6d87808 */ /* 0x000fe20006800000 */
[----:B------:R-:W-:Y:S01]  /*2a00*/  MUFU.TANH R222, R222 ;  /* 0x000000de00de7308 */ /* 0x000fe20000002400 */
[----:B------:R-:W-:Y:S02]  /*2a10*/  ISETP.GT.OR P2, PT, R223, 0x20, !P2 ;  /* 0x00000020df00780c */ /* 0x000fe40005744670 */
[C---:B------:R-:W-:Y:S02]  /*2a20*/  ISETP.GT.OR P0, PT, R120.reuse, 0x21, !P0 ;  /* 0x000000217800780c */ /* 0x040fe40004704670 */
[----:B------:R-:W-:Y:S02]  /*2a30*/  ISETP.GT.OR P1, PT, R120, 0x29, !P1 ;  /* 0x000000297800780c */ /* 0x000fe40004f24670 */
[----:B------:R-:W-:Y:S01]  /*2a40*/  ISETP.GE.AND P3, PT, R122, 0x21, PT ;  /* 0x000000217a00780c */ /* 0x000fe20003f66270 */
[----:B------:R-:W-:Y:S01]  /*2a50*/  MUFU.TANH R220, R220 ;  /* 0x000000dc00dc7308 */ /* 0x000fe20000002400 */
[----:B------:R-:W-:-:S02]  /*2a60*/  ISETP.GE.AND P4, PT, R121, 0x28, PT ;  /* 0x000000287900780c */ /* 0x000fc40003f86270 */
[----:B------:R-:W-:Y:S02]  /*2a70*/  ISETP.GE.AND P5, PT, R122, 0x28, PT ;  /* 0x000000287a00780c */ /* 0x000fe40003fa6270 */
[----:B------:R-:W-:Y:S02]  /*2a80*/  FSEL R213, R201, -INF , !P2 ;  /* 0xff800000c9d57808 */ /* 0x000fe40005000000 */
[----:B------:R-:W-:Y:S02]  /*2a90*/  FSEL R154, R200, -INF , !P0 ;  /* 0xff800000c89a7808 */ /* 0x000fe40004000000 */
[----:B--2---:R-:W-:Y:S02]  /*2aa0*/  FSEL R206, R204, -INF , !P1 ;  /* 0xff800000ccce7808 */ /* 0x004fe40004800000 */
[----:B------:R-:W-:Y:S02]  /*2ab0*/  ISETP.GE.AND P2, PT, R122, 0x29, PT ;  /* 0x000000297a00780c */ /* 0x000fe40003f46270 */
[----:B------:R-:W-:-:S02]  /*2ac0*/  ISETP.GT.OR P3, PT, R223, 0x21, !P3 ;  /* 0x00000021df00780c */ /* 0x000fc40005f64670 */
[----:B------:R-:W-:Y:S02]  /*2ad0*/  ISETP.GE.AND P0, PT, R121, 0x30, PT ;  /* 0x000000307900780c */ /* 0x000fe40003f06270 */
[----:B------:R-:W-:Y:S02]  /*2ae0*/  ISETP.GT.OR P4, PT, R120, 0x28, !P4 ;  /* 0x000000287800780c */ /* 0x000fe40006784670 */
[----:B------:R-:W-:Y:S02]  /*2af0*/  ISETP.GT.OR P5, PT, R223, 0x28, !P5 ;  /* 0x00000028df00780c */ /* 0x000fe40006fa4670 */
[----:B------:R-:W-:Y:S02]  /*2b00*/  ISETP.GE.AND P1, PT, R122, 0x30, PT ;  /* 0x000000307a00780c */ /* 0x000fe40003f26270 */
[----:B------:R-:W-:Y:S02]  /*2b10*/  FSEL R212, R202, -INF , !P3 ;  /* 0xff800000cad47808 */ /* 0x000fe40005800000 */
[----:B------:R-:W-:-:S02]  /*2b20*/  FSEL R208, R203, -INF , !P4 ;  /* 0xff800000cbd07808 */ /* 0x000fc40006000000 */
[----:B------:R-:W-:Y:S02]  /*2b30*/  FSEL R211, R205, -INF , !P5 ;  /* 0xff800000cdd37808 */ /* 0x000fe40006800000 */
[C---:B------:R-:W-:Y:S02]  /*2b40*/  ISETP.GT.OR P2, PT, R223.reuse, 0x29, !P2 ;  /* 0x00000029df00780c */ /* 0x040fe40005744670 */
[----:B------:R-:W-:Y:S02]  /*2b50*/  ISETP.GT.OR P0, PT, R120, 0x30, !P0 ;  /* 0x000000307800780c */ /* 0x000fe40004704670 */
[----:B------:R-:W-:Y:S02]  /*2b60*/  ISETP.GT.OR P1, PT, R223, 0x30, !P1 ;  /* 0x00000030df00780c */ /* 0x000fe40004f24670 */
[C---:B------:R-:W-:Y:S02]  /*2b70*/  ISETP.GE.AND P3, PT, R121.reuse, 0x31, PT ;  /* 0x000000317900780c */ /* 0x040fe40003f66270 */
[----:B------:R-:W-:-:S02]  /*2b80*/  ISETP.GE.AND P4, PT, R121, 0x38, PT ;  /* 0x000000387900780c */ /* 0x000fc40003f86270 */
[----:B------:R-:W-:Y:S02]  /*2b90*/  ISETP.GE.AND P5, PT, R121, 0x39, PT ;  /* 0x000000397900780c */ /* 0x000fe40003fa6270 */
[----:B-1----:R-:W-:Y:S02]  /*2ba0*/  FSEL R210, R236, -INF , !P2 ;  /* 0xff800000ecd27808 */ /* 0x002fe40005000000 */
[----:B-----5:R-:W-:Y:S02]  /*2bb0*/  FSEL R207, R235, -INF , !P0 ;  /* 0xff800000ebcf7808 */ /* 0x020fe40004000000 */
[----:B------:R-:W-:Y:S02]  /*2bc0*/  FSEL R209, R234, -INF , !P1 ;  /* 0xff800000ead17808 */ /* 0x000fe40004800000 */
[C---:B------:R-:W-:Y:S02]  /*2bd0*/  ISETP.GE.AND P2, PT, R122.reuse, 0x31, PT ;  /* 0x000000317a00780c */ /* 0x040fe40003f46270 */
[----:B------:R-:W-:-:S02]  /*2be0*/  ISETP.GE.AND P0, PT, R122, 0x38, PT ;  /* 0x000000387a00780c */ /* 0x000fc40003f06270 */
[----:B------:R-:W-:Y:S02]  /*2bf0*/  ISETP.GE.AND P1, PT, R122, 0x39, PT ;  /* 0x000000397a00780c */ /* 0x000fe40003f26270 */
[C---:B------:R-:W-:Y:S02]  /*2c00*/  ISETP.GT.OR P3, PT, R120.reuse, 0x31, !P3 ;  /* 0x000000317800780c */ /* 0x040fe40005f64670 */
[C---:B------:R-:W-:Y:S02]  /*2c10*/  ISETP.GT.OR P4, PT, R120.reuse, 0x38, !P4 ;  /* 0x000000387800780c */ /* 0x040fe40006784670 */
[----:B------:R-:W-:Y:S02]  /*2c20*/  ISETP.GT.OR P5, PT, R120, 0x39, !P5 ;  /* 0x000000397800780c */ /* 0x000fe40006fa4670 */
[----:B------:R-:W-:Y:S01]  /*2c30*/  WARPGROUP.ARRIVE ;  /* 0x00000000000079c5 */ /* 0x000fe20000000000 */
[C---:B------:R-:W-:Y:S02]  /*2c40*/  ISETP.GT.OR P2, PT, R223.reuse, 0x31, !P2 ;  /* 0x00000031df00780c */ /* 0x040fe40005744670 */
[----:B------:R-:W-:-:S02]  /*2c50*/  ISETP.GT.OR P0, PT, R223, 0x38, !P0 ;  /* 0x00000038df00780c */ /* 0x000fc40004704670 */
[----:B------:R-:W-:Y:S01]  /*2c60*/  ISETP.GT.OR P1, PT, R223, 0x39, !P1 ;  /* 0x00000039df00780c */ /* 0x000fe20004f24670 */
[----:B------:R-:W-:Y:S01]  /*2c70*/  HGMMA.64x64x16.F32 R120, R160, gdesc[UR8], RZ, !UPT, gsb0 ;  /* 0x00e00008a0787df0 */ /* 0x000fe2000c0008ff */
[----:B------:R-:W-:Y:S01]  /*2c80*/  UMOV UR11, 0x80000020 ;  /* 0x80000020000b7882 */ /* 0x000fe20000000000 */
[----:B------:R-:W-:Y:S01]  /*2c90*/  FMUL.FTZ R223, R158, UR18 ;  /* 0x000000129edf7c20 */ /* 0x000fe20008410000 */
[----:B------:R-:W-:Y:S02]  /*2ca0*/  WARPGROUP.DEPBAR.LE gsb0, 0x0 ;  /* 0x00008000000079c5 */ /* 0x000fe40000010000 */
[----:B------:R-:W-:Y:S01]  /*2cb0*/  WARPGROUP.ARRIVE ;  /* 0x00000000000079c5 */ /* 0x000fe20000000000 */
[----:B------:R1:W-:Y:S05]  /*2cc0*/  MUFU.EX2 R158, R230 ;  /* 0x000000e6009e7308 */ /* 0x0003ea0000000800 */
[----:B------:R-:W-:Y:S01]  /*2cd0*/  HGMMA.64x64x16.F32 R120, R172, gdesc[UR12], R120, gsb0 ;  /* 0x00e0000cac787df0 */ /* 0x000fe20008000878 */
[----:B------:R-:W-:Y:S01]  /*2ce0*/  UMOV UR14, UR12 ;  /* 0x0000000c000e7c82 */ /* 0x000fe20008000000 */
[----:B------:R-:W-:Y:S01]  /*2cf0*/  UMOV UR15, 0x80000020 ;  /* 0x80000020000f7882 */ /* 0x000fe20000000000 */
[----:B------:R-:W-:Y:S01]  /*2d00*/  UIADD3 UR12, UR10, 0x102, URZ ;  /* 0x000001020a0c7890 */ /* 0x000fe2000fffe03f */
[----:B------:R-:W-:Y:S01]  /*2d10*/  FFMA.FTZ R214, R214, UR19, -R188 ;  /* 0x00000013d6d67c23 */ /* 0x000fe200080108bc */
[----:B------:R-:W-:Y:S01]  /*2d20*/  FFMA.FTZ R213, R213, UR19, -R186 ;  /* 0x00000013d5d57c23 */ /* 0x000fe200080108ba */
[--C-:B------:R-:W-:Y:S01]  /*2d30*/  FFMA.FTZ R206, R206, UR19, -R185.reuse ;  /* 0x00000013cece7c23 */ /* 0x100fe200080108b9 */
[----:B------:R-:W-:Y:S01]  /*2d40*/  FFMA.FTZ R210, R210, UR19, -R185 ;  /* 0x00000013d2d27c23 */ /* 0x000fe200080108b9 */
[----:B------:R-:W-:Y:S01]  /*2d50*/  MUFU.TANH R223, R223 ;  /* 0x000000df00df7308 */ /* 0x000fe20000002400 */
[----:B------:R-:W-:-:S02]  /*2d60*/  WARPGROUP.DEPBAR.LE gsb0, 0x0 ;  /* 0x00008000000079c5 */ /* 0x000fc40000010000 */
[----:B------:R-:W-:-:S06]  /*2d70*/  WARPGROUP.ARRIVE ;  /* 0x00000000000079c5 */ /* 0x000fcc0000000000 */
[----:B------:R-:W-:Y:S01]  /*2d80*/  HGMMA.64x64x16.F32 R120, R164, gdesc[UR12], R120, gsb0 ;  /* 0x00e0000ca4787df0 */ /* 0x000fe20008000878 */
[----:B------:R-:W-:Y:S01]  /*2d90*/  UMOV UR14, UR12 ;  /* 0x0000000c000e7c82 */ /* 0x000fe20008000000 */
[----:B------:R-:W-:Y:S01]  /*2da0*/  UMOV UR15, 0x80000020 ;  /* 0x80000020000f7882 */ /* 0x000fe20000000000 */
[----:B------:R-:W-:Y:S02]  /*2db0*/  UIADD3 UR12, UR10, 0x200, URZ ;  /* 0x000002000a0c7890 */ /* 0x000fe4000fffe03f */
[----:B------:R-:W-:Y:S01]  /*2dc0*/  UIADD3 UR10, UR10, 0x202, URZ ;  /* 0x000002020a0a7890 */ /* 0x000fe2000fffe03f */
[----:B------:R-:W-:Y:S02]  /*2dd0*/  WARPGROUP.DEPBAR.LE gsb0, 0x0 ;  /* 0x00008000000079c5 */ /* 0x000fe40000010000 */
[----:B------:R-:W-:-:S06]  /*2de0*/  WARPGROUP.ARRIVE ;  /* 0x00000000000079c5 */ /* 0x000fcc0000000000 */
[----:B------:R-:W-:Y:S01]  /*2df0*/  HGMMA.64x64x16.F32 R120, R176, gdesc[UR12], R120, gsb0 ;  /* 0x00e0000cb0787df0 */ /* 0x000fe20008000878 */
[----:B------:R-:W-:Y:S01]  /*2e00*/  UMOV UR14, UR12 ;  /* 0x0000000c000e7c82 */ /* 0x000fe20008000000 */
[----:B------:R-:W-:Y:S01]  /*2e10*/  UMOV UR15, 0x80000020 ;  /* 0x80000020000f7882 */ /* 0x000fe20000000000 */
[----:B------:R-:W-:Y:S02]  /*2e20*/  WARPGROUP.DEPBAR.LE gsb0, 0x0 ;  /* 0x00008000000079c5 */ /* 0x000fe40000010000 */
[----:B------:R-:W-:-:S06]  /*2e30*/  WARPGROUP.ARRIVE ;  /* 0x00000000000079c5 */ /* 0x000fcc0000000000 */
[----:B------:R-:W-:Y:S03]  /*2e40*/  HGMMA.64x64x16.F32 R120, R168, gdesc[UR12], R120, gsb0 ;  /* 0x00e0000ca8787df0 */ /* 0x000fe60008000878 */
[----:B------:R-:W-:Y:S02]  /*2e50*/  WARPGROUP.DEPBAR.LE gsb0, 0x0 ;  /* 0x00008000000079c5 */ /* 0x000fe40000010000 */
[----:B------:R-:W-:-:S06]  /*2e60*/  WARPGROUP.ARRIVE ;  /* 0x00000000000079c5 */ /* 0x000fcc0000000000 */
[----:B------:R-:W-:Y:S01]  /*2e70*/  HGMMA.64x64x16.F32 R120, R180, gdesc[UR8], R120, gsb0 ;  /* 0x00e00008b4787df0 */ /* 0x000fe20008000878 */
[----:B------:R-:W-:Y:S02]  /*2e80*/  FFMA.FTZ R188, R217, UR19, -R188 ;  /* 0x00000013d9bc7c23 */ /* 0x000fe400080108bc */
[----:B------:R-:W-:Y:S02]  /*2e90*/  WARPGROUP.DEPBAR.LE gsb0, 0x0 ;  /* 0x00008000000079c5 */ /* 0x000fe40000010000 */
[----:B------:R-:W1:Y:S04]  /*2ea0*/  LDS.64 R192, [R5+0x1e200] ;  /* 0x01e2000005c07984 */ /* 0x000e680000000a00 */
[----:B------:R-:W2:Y:S01]  /*2eb0*/  LDS.64 R156, [R5+0x1e220] ;  /* 0x01e22000059c7984 */ /* 0x000ea20000000a00 */
[--C-:B-1----:R-:W-:Y:S01]  /*2ec0*/  FADD.FTZ R230, R120, -R192.reuse ;  /* 0x800000c078e67221 */ /* 0x102fe20000010000 */
[----:B------:R-:W-:Y:S01]  /*2ed0*/  FADD.FTZ R192, R122, -R192 ;  /* 0x800000c07ac07221 */ /* 0x000fe20000010000 */
[----:B------:R-:W-:Y:S01]  /*2ee0*/  FFMA.FTZ R122, R228, UR19, -R190 ;  /* 0x00000013e47a7c23 */ /* 0x000fe200080108be */
[----:B------:R-:W-:Y:S01]  /*2ef0*/  FFMA.FTZ R190, -R6, R6, 1 ;  /* 0x3f80000006be7423 */ /* 0x000fe20000010106 */
[--C-:B------:R-:W-:Y:S01]  /*2f00*/  FADD.FTZ R6, R123, -R193.reuse ;  /* 0x800000c17b067221 */ /* 0x100fe20000010000 */
[----:B---3--:R-:W-:Y:S01]  /*2f10*/  FMUL.FTZ R123, R153, R192 ;  /* 0x000000c0997b7220 */ /* 0x008fe20000410000 */
[----:B------:R-:W-:Y:S01]  /*2f20*/  FADD.FTZ R231, R121, -R193 ;  /* 0x800000c179e77221 */ /* 0x000fe20000010000 */
[----:B------:R-:W-:Y:S01]  /*2f30*/  FFMA.FTZ R193, -R9, R9, 1 ;  /* 0x3f80000009c17423 */ /* 0x000fe20000010109 */
[----:B------:R-:W-:Y:S01]  /*2f40*/  FMUL.FTZ R6, R155, R6 ;  /* 0x000000069b067220 */ /* 0x000fe20000410000 */
[----:B------:R-:W-:Y:S01]  /*2f50*/  FMUL.FTZ R192, R8, R123 ;  /* 0x0000007b08c07220 */ /* 0x000fe20000410000 */
[----:B------:R-:W-:Y:S01]  /*2f60*/  FFMA.FTZ R123, R218, UR19, -R191 ;  /* 0x00000013da7b7c23 */ /* 0x000fe200080108bf */
[----:B------:R-:W-:Y:S01]  /*2f70*/  FFMA.FTZ R191, -R7, R7, 1 ;  /* 0x3f80000007bf7423 */ /* 0x000fe20000010107 */
[----:B------:R-:W-:-:S02]  /*2f80*/  FMUL.FTZ R193, R193, R6 ;  /* 0x00000006c1c17220 */ /* 0x000fc40000410000 */
[----:B------:R-:W1:Y:S01]  /*2f90*/  LDS.64 R6, [R5+0x1e240] ;  /* 0x01e2400005067984 */ /* 0x000e620000000a00 */
[----:B--2---:R-:W-:Y:S01]  /*2fa0*/  FADD.FTZ R217, R125, -R157 ;  /* 0x8000009d7dd97221 */ /* 0x004fe20000010000 */
[----:B------:R2:W-:Y:S01]  /*2fb0*/  MUFU.EX2 R9, R214 ;  /* 0x000000d600097308 */ /* 0x0005e20000000800 */
[----:B------:R-:W-:Y:S01]  /*2fc0*/  FFMA.FTZ R125, R215, UR19, -R189 ;  /* 0x00000013d77d7c23 */ /* 0x000fe200080108bd */
[----:B------:R-:W-:Y:S01]  /*2fd0*/  FFMA.FTZ R215, -R11, R11, 1 ;  /* 0x3f8000000bd77423 */ /* 0x000fe2000001010b */
[----:B--2---:R-:W-:Y:S01]  /*2fe0*/  FFMA.FTZ R214, -R10, R10, 1 ;  /* 0x3f8000000ad67423 */ /* 0x004fe2000001010a */
[----:B------:R-:W-:-:S04]  /*2ff0*/  FMUL.FTZ R10, R194, R217 ;  /* 0x000000d9c20a7220 */ /* 0x000fc80000410000 */
[----:B------:R-:W2:Y:S01]  /*3000*/  MUFU.EX2 R120, R229 ;  /* 0x000000e500787308 */ /* 0x000ea20000000800 */
[----:B------:R-:W-:Y:S02]  /*3010*/  FMUL.FTZ R215, R215, R10 ;  /* 0x0000000ad7d77220 */ /* 0x000fe40000410000 */
[----:B------:R-:W3:Y:S01]  /*3020*/  LDS.64 R10, [R5+0x1e260] ;  /* 0x01e26000050a7984 */ /* 0x000ee20000000a00 */
[----:B------:R-:W-:-:S04]  /*3030*/  FADD.FTZ R126, R126, -R156 ;  /* 0x8000009c7e7e7221 */ /* 0x000fc80000010000 */
[----:B------:R-:W5:Y:S01]  /*3040*/  MUFU.EX2 R121, R227 ;  /* 0x000000e300797308 */ /* 0x000f620000000800 */
[----:B------:R-:W-:Y:S01]  /*3050*/  FADD.FTZ R127, R127, -R157 ;  /* 0x8000009d7f7f7221 */ /* 0x000fe20000010000 */
[----:B------:R-:W-:Y:S01]  /*3060*/  FFMA.FTZ R157, -R12, R12, 1 ;  /* 0x3f8000000c9d7423 */ /* 0x000fe2000001010c */
[----:B------:R-:W-:-:S05]  /*3070*/  FMUL.FTZ R126, R159, R126 ;  /* 0x0000007e9f7e7220 */ /* 0x000fca0000410000 */
[----:B------:R-:W5:Y:S01]  /*3080*/  MUFU.EX2 R122, R122 ;  /* 0x0000007a007a7308 */ /* 0x000f620000000800 */
[----:B------:R-:W-:Y:S01]  /*3090*/  FMUL.FTZ R157, R157, R126 ;  /* 0x0000007e9d9d7220 */ /* 0x000fe20000410000 */
[----:B------:R-:W-:Y:S01]  /*30a0*/  FFMA.FTZ R126, R152, UR19, -R186 ;  /* 0x00000013987e7c23 */ /* 0x000fe200080108ba */
[----:B------:R-:W-:Y:S01]  /*30b0*/  FFMA.FTZ R186, -R13, R13, 1 ;  /* 0x3f8000000dba7423 */ /* 0x000fe2000001010d */
[----:B--2---:R-:W-:Y:S01]  /*30c0*/  FMUL.FTZ R127, R120, R127 ;  /* 0x0000007f787f7220 */ /* 0x004fe20000410000 */
[--C-:B------:R-:W-:Y:S01]  /*30d0*/  FFMA.FTZ R208, R208, UR19, -R184.reuse ;  /* 0x00000013d0d07c23 */ /* 0x100fe200080108b8 */
[----:B------:R-:W-:Y:S01]  /*30e0*/  FFMA.FTZ R211, R211, UR19, -R184 ;  /* 0x00000013d3d37c23 */ /* 0x000fe200080108b8 */
[--C-:B-1----:R-:W-:Y:S01]  /*30f0*/  FADD.FTZ R185, R128, -R6.reuse ;  /* 0x8000000680b97221 */ /* 0x102fe20000010000 */
[----:B------:R-:W-:Y:S01]  /*3100*/  FADD.FTZ R6, R130, -R6 ;  /* 0x8000000682067221 */ /* 0x000fe20000010000 */
[----:B------:R-:W-:Y:S01]  /*3110*/  FMUL.FTZ R186, R186, R127 ;  /* 0x0000007fbaba7220 */ /* 0x000fe20000410000 */
[----:B------:R1:W2:Y:S01]  /*3120*/  MUFU.EX2 R8, R219 ;  /* 0x000000db00087308 */ /* 0x0002a20000000800 */
[--C-:B------:R-:W-:Y:S01]  /*3130*/  FFMA.FTZ R127, R154, UR19, -R187.reuse ;  /* 0x000000139a7f7c23 */ /* 0x100fe200080108bb */
[----:B------:R-:W-:Y:S01]  /*3140*/  FFMA.FTZ R152, R212, UR19, -R187 ;  /* 0x00000013d4987c23 */ /* 0x000fe200080108bb */
[----:B------:R-:W-:Y:S01]  /*3150*/  FFMA.FTZ R184, -R14, R14, 1 ;  /* 0x3f8000000eb87423 */ /* 0x000fe2000001010e */
[--C-:B------:R-:W-:Y:S01]  /*3160*/  FADD.FTZ R187, R129, -R7.reuse ;  /* 0x8000000781bb7221 */ /* 0x100fe20000010000 */
[----:B------:R-:W-:Y:S01]  /*3170*/  FADD.FTZ R154, R131, -R7 ;  /* 0x80000007839a7221 */ /* 0x000fe20000010000 */
[----:B-----5:R-:W-:-:S02]  /*3180*/  FMUL.FTZ R14, R121, R6 ;  /* 0x00000006790e7220 */ /* 0x020fc40000410000 */
[----:B------:R-:W5:Y:S01]  /*3190*/  MUFU.EX2 R123, R123 ;  /* 0x0000007b007b7308 */ /* 0x000f620000000800 */
[----:B------:R-:W4:Y:S01]  /*31a0*/  LDS.64 R6, [R5+0x1e280] ;  /* 0x01e2800005067984 */ /* 0x000f220000000a00 */
[----:B-1----:R-:W-:Y:S01]  /*31b0*/  FADD.FTZ R219, R124, -R156 ;  /* 0x8000009c7cdb7221 */ /* 0x002fe20000010000 */
[----:B------:R-:W-:-:S05]  /*31c0*/  FMUL.FTZ R185, R122, R185 ;  /* 0x000000b97ab97220 */ /* 0x000fca0000410000 */
[----:B------:R-:W1:Y:S01]  /*31d0*/  MUFU.EX2 R124, R188 ;  /* 0x000000bc007c7308 */ /* 0x000e620000000800 */
[----:B------:R-:W-:Y:S01]  /*31e0*/  FMUL.FTZ R184, R184, R185 ;  /* 0x000000b9b8b87220 */ /* 0x000fe20000410000 */
[----:B------:R-:W-:Y:S01]  /*31f0*/  FFMA.FTZ R185, -R17, R17, 1 ;  /* 0x3f80000011b97423 */ /* 0x000fe20000010111 */
[----:B------:R-:W-:Y:S01]  /*3200*/  FFMA.FTZ R129, -R15, R15, 1 ;  /* 0x3f8000000f817423 */ /* 0x000fe2000001010f */
[----:B------:R-:W-:Y:S01]  /*3210*/  FFMA.FTZ R216, R216, UR19, -R189 ;  /* 0x00000013d8d87c23 */ /* 0x000fe200080108bd */
[----:B------:R-:W-:Y:S02]  /*3220*/  FSEL R131, R221, -INF , !P4 ;  /* 0xff800000dd837808 */ /* 0x000fe40006000000 */
[----:B------:R-:W-:Y:S01]  /*3230*/  FSEL R15, R223, -INF , !P0 ;  /* 0xff800000df0f7808 */ /* 0x000fe20004000000 */
[----:B------:R-:W1:Y:S01]  /*3240*/  MUFU.EX2 R125, R125 ;  /* 0x0000007d007d7308 */ /* 0x000e620000000800 */
[----:B------:R-:W-:Y:S01]  /*3250*/  FMUL.FTZ R185, R185, R14 ;  /* 0x0000000eb9b97220 */ /* 0x000fe20000410000 */
[----:B--2---:R-:W-:Y:S01]  /*3260*/  FMUL.FTZ R14, R8, R187 ;  /* 0x000000bb080e7220 */ /* 0x004fe20000410000 */
[----:B-----5:R-:W-:Y:S01]  /*3270*/  FMUL.FTZ R187, R123, R154 ;  /* 0x0000009a7bbb7220 */ /* 0x020fe20000410000 */
[--C-:B------:R-:W-:Y:S01]  /*3280*/  FFMA.FTZ R131, R131, UR19, -R20.reuse ;  /* 0x0000001383837c23 */ /* 0x100fe20008010814 */
[----:B------:R-:W-:Y:S01]  /*3290*/  FFMA.FTZ R154, R15, UR19, -R20 ;  /* 0x000000130f9a7c23 */ /* 0x000fe20008010814 */
[----:B------:R-:W-:-:S02]  /*32a0*/  FFMA.FTZ R130, -R18, R18, 1 ;  /* 0x3f80000012827423 */ /* 0x000fc40000010112 */
[----:B------:R-:W2:Y:S01]  /*32b0*/  MUFU.EX2 R12, R216 ;  /* 0x000000d8000c7308 */ /* 0x000ea20000000800 */
[----:B------:R-:W-:Y:S01]  /*32c0*/  FSEL R20, R222, -INF , !P5 ;  /* 0xff800000de147808 */ /* 0x000fe20006800000 */
[----:B---3--:R-:W-:Y:S01]  /*32d0*/  FADD.FTZ R189, R134, -R10 ;  /* 0x8000000a86bd7221 */ /* 0x008fe20000010000 */
[--C-:B------:R-:W-:Y:S01]  /*32e0*/  FFMA.FTZ R207, R207, UR19, -R22.reuse ;  /* 0x00000013cfcf7c23 */ /* 0x100fe20008010816 */
[----:B------:R-:W-:Y:S01]  /*32f0*/  FFMA.FTZ R209, R209, UR19, -R22 ;  /* 0x00000013d1d17c23 */ /* 0x000fe20008010816 */
[----:B------:R-:W-:Y:S01]  /*3300*/  FMUL.FTZ R130, R130, R187 ;  /* 0x000000bb82827220 */ /* 0x000fe20000410000 */
[----:B------:R-:W-:Y:S02]  /*3310*/  FSEL R156, R224, -INF , !P1 ;  /* 0xff800000e09c7808 */ /* 0x000fe40004800000 */
[----:B------:R3:W-:Y:S01]  /*3320*/  MUFU.EX2 R22, R208 ;  /* 0x000000d000167308 */ /* 0x0007e20000000800 */
[----:B------:R-:W-:Y:S01]  /*3330*/  FFMA.FTZ R134, R20, UR19, -R21 ;  /* 0x0000001314867c23 */ /* 0x000fe20008010815 */
[----:B------:R-:W-:Y:S01]  /*3340*/  FFMA.FTZ R187, -R197, R197, 1 ;  /* 0x3f800000c5bb7423 */ /* 0x000fe200000101c5 */
[----:B------:R-:W-:Y:S01]  /*3350*/  FMUL.FTZ R129, R129, R14 ;  /* 0x0000000e81817220 */ /* 0x000fe20000410000 */
[----:B------:R-:W-:Y:S01]  /*3360*/  FADD.FTZ R20, R133, -R11 ;  /* 0x8000000b85147221 */ /* 0x000fe20000010000 */
[----:B------:R-:W5:Y:S01]  /*3370*/  LDS.64 R14, [R5+0x1e2a0] ;  /* 0x01e2a000050e7984 */ /* 0x000f620000000a00 */
[----:B---3--:R-:W-:Y:S01]  /*3380*/  FADD.FTZ R208, R132, -R10 ;  /* 0x8000000a84d07221 */ /* 0x008fe20000010000 */
[----:B-1----:R-:W-:Y:S01]  /*3390*/  FMUL.FTZ R10, R124, R189 ;  /* 0x000000bd7c0a7220 */ /* 0x002fe20000410000 */
[----:B------:R-:W-:Y:S01]  /*33a0*/  FFMA.FTZ R156, R156, UR19, -R21 ;  /* 0x000000139c9c7c23 */ /* 0x000fe20008010815 */
[----:B------:R-:W1:Y:S01]  /*33b0*/  MUFU.EX2 R126, R126 ;  /* 0x0000007e007e7308 */ /* 0x000e620000000800 */
[----:B------:R-:W-:Y:S01]  /*33c0*/  FFMA.FTZ R132, -R19, R19, 1 ;  /* 0x3f80000013847423 */ /* 0x000fe20000010113 */
[----:B------:R-:W-:Y:S01]  /*33d0*/  FMUL.FTZ R187, R187, R10 ;  /* 0x0000000abbbb7220 */ /* 0x000fe20000410000 */
[----:B------:R-:W-:Y:S01]  /*33e0*/  FMUL.FTZ R21, R9, R208 ;  /* 0x000000d009157220 */ /* 0x000fe20000410000 */
[----:B------:R-:W-:Y:S01]  /*33f0*/  FADD.FTZ R11, R135, -R11 ;  /* 0x8000000b870b7221 */ /* 0x000fe20000010000 */
[----:B------:R-:W-:Y:S01]  /*3400*/  FMUL.FTZ R10, R125, R20 ;  /* 0x000000147d0a7220 */ /* 0x000fe20000410000 */
[----:B------:R-:W-:-:S02]  /*3410*/  FFMA.FTZ R133, -R196, R196, 1 ;  /* 0x3f800000c4857423 */ /* 0x000fc400000101c4 */
[----:B------:R-:W3:Y:S01]  /*3420*/  MUFU.EX2 R13, R213 ;  /* 0x000000d5000d7308 */ /* 0x000ee20000000800 */
[----:B------:R-:W-:Y:S01]  /*3430*/  FMUL.FTZ R132, R132, R21 ;  /* 0x0000001584847220 */ /* 0x000fe20000410000 */
[----:B------:R-:W-:Y:S01]  /*3440*/  FSEL R128, R195, -INF , !P3 ;  /* 0xff800000c3807808 */ /* 0x000fe20005800000 */
[----:B--2---:R-:W-:Y:S01]  /*3450*/  FMUL.FTZ R21, R12, R11 ;  /* 0x0000000b0c157220 */ /* 0x004fe20000410000 */
[----:B------:R-:W-:-:S04]  /*3460*/  FSEL R188, R220, -INF , !P2 ;  /* 0xff800000dcbc7808 */ /* 0x000fc80005000000 */
[----:B------:R-:W2:Y:S01]  /*3470*/  MUFU.EX2 R152, R152 ;  /* 0x0000009800987308 */ /* 0x000ea20000000800 */
[----:B------:R-:W-:Y:S02]  /*3480*/  FMUL.FTZ R133, R133, R10 ;  /* 0x0000000a85857220 */ /* 0x000fe40000410000 */
[----:B------:R-:W5:Y:S01]  /*3490*/  LDS.64 R10, [R5+0x1e2c0] ;  /* 0x01e2c000050a7984 */ /* 0x000f620000000a00 */
[--C-:B------:R-:W-:Y:S01]  /*34a0*/  FFMA.FTZ R128, R128, UR19, -R23.reuse ;  /* 0x0000001380807c23 */ /* 0x100fe20008010817 */
[----:B------:R-:W-:Y:S01]  /*34b0*/  FFMA.FTZ R188, R188, UR19, -R23 ;  /* 0x00000013bcbc7c23 */ /* 0x000fe20008010817 */
[--C-:B----4-:R-:W-:Y:S02]  /*34c0*/  FADD.FTZ R189, R136, -R6.reuse ;  /* 0x8000000688bd7221 */ /* 0x110fe40000010000 */
[----:B------:R4:W-:Y:S01]  /*34d0*/  MUFU.EX2 R23, R206 ;  /* 0x000000ce00177308 */ /* 0x0009e20000000800 */
[----:B------:R-:W-:Y:S01]  /*34e0*/  FFMA.FTZ R198, -R198, R198, 1 ;  /* 0x3f800000c6c67423 */ /* 0x000fe200000101c6 */
[----:B------:R-:W-:Y:S01]  /*34f0*/  FADD.FTZ R6, R138, -R6 ;  /* 0x800000068a067221 */ /* 0x000fe20000010000 */
[----:B-1----:R-:W-:Y:S01]  /*3500*/  FMUL.FTZ R196, R126, R189 ;  /* 0x000000bd7ec47220 */ /* 0x002fe20000410000 */
[--C-:B----4-:R-:W-:Y:S01]  /*3510*/  FADD.FTZ R206, R137, -R7.reuse ;  /* 0x8000000789ce7221 */ /* 0x110fe20000010000 */
[----:B------:R-:W-:-:S03]  /*3520*/  FADD.FTZ R7, R139, -R7 ;  /* 0x800000078b077221 */ /* 0x000fc60000010000 */
[----:B------:R-:W1:Y:S01]  /*3530*/  MUFU.EX2 R127, R127 ;  /* 0x0000007f007f7308 */ /* 0x000e620000000800 */
[----:B------:R-:W-:Y:S01]  /*3540*/  FMUL.FTZ R136, R198, R21 ;  /* 0x00000015c6887220 */ /* 0x000fe20000410000 */
[----:B---3--:R-:W-:Y:S01]  /*3550*/  FMUL.FTZ R198, R13, R6 ;  /* 0x000000060dc67220 */ /* 0x008fe20000410000 */
[----:B--2---:R-:W-:Y:S02]  /*3560*/  FMUL.FTZ R189, R152, R7 ;  /* 0x0000000798bd7220 */ /* 0x004fe40000410000 */
[----:B------:R2:W3:Y:S01]  /*3570*/  LDS.64 R6, [R5+0x1e2e0] ;  /* 0x01e2e00005067984 */ /* 0x0004e20000000a00 */
[----:B------:R-:W-:Y:S02]  /*3580*/  FFMA.FTZ R138, -R200, R200, 1 ;  /* 0x3f800000c88a7423 */ /* 0x000fe400000101c8 */
[----:B------:R-:W4:Y:S01]  /*3590*/  MUFU.EX2 R17, R211 ;  /* 0x000000d300117308 */ /* 0x000f220000000800 */
[----:B------:R-:W-:Y:S01]  /*35a0*/  FFMA.FTZ R137, -R201, R201, 1 ;  /* 0x3f800000c9897423 */ /* 0x000fe200000101c9 */
[----:B-1----:R-:W-:-:S06]  /*35b0*/  FMUL.FTZ R139, R127, R206 ;  /* 0x000000ce7f8b7220 */ /* 0x002fcc0000410000 */
[----:B------:R1:W3:Y:S01]  /*35c0*/  MUFU.EX2 R21, R188 ;  /* 0x000000bc00157308 */ /* 0x0002e20000000800 */
[----:B------:R-:W-:Y:S01]  /*35d0*/  FMUL.FTZ R138, R138, R139 ;  /* 0x0000008b8a8a7220 */ /* 0x000fe20000410000 */
[--C-:B-----5:R-:W-:Y:S01]  /*35e0*/  FADD.FTZ R139, R140, -R14.reuse ;  /* 0x8000000e8c8b7221 */ /* 0x120fe20000010000 */
[----:B------:R-:W-:Y:S01]  /*35f0*/  FMUL.FTZ R137, R137, R198 ;  /* 0x000000c689897220 */ /* 0x000fe20000410000 */
[----:B------:R-:W-:-:S04]  /*3600*/  FADD.FTZ R198, R142, -R14 ;  /* 0x8000000e8ec67221 */ /* 0x000fc80000010000 */
[----:B------:R-:W5:Y:S01]  /*3610*/  MUFU.EX2 R128, R128 ;  /* 0x0000008000807308 */ /* 0x000f620000000800 */
[----:B------:R-:W-:Y:S01]  /*3620*/  FFMA.FTZ R203, -R203, R203, 1 ;  /* 0x3f800000cbcb7423 */ /* 0x000fe200000101cb */
[----:B------:R-:W-:Y:S01]  /*3630*/  FMUL.FTZ R142, R22, R139 ;  /* 0x0000008b168e7220 */ /* 0x000fe20000410000 */
[----:B-1----:R-:W-:Y:S01]  /*3640*/  FADD.FTZ R188, R141, -R15 ;  /* 0x8000000f8dbc7221 */ /* 0x002fe20000010000 */
[--C-:B------:R-:W-:Y:S02]  /*3650*/  FADD.FTZ R145, R145, -R11.reuse ;  /* 0x8000000b91917221 */ /* 0x100fe40000010000 */
[----:B--2---:R-:W-:Y:S01]  /*3660*/  FMUL.FTZ R5, R203, R142 ;  /* 0x0000008ecb057220 */ /* 0x004fe20000410000 */
[----:B------:R-:W-:Y:S01]  /*3670*/  FADD.FTZ R142, R147, -R11 ;  /* 0x8000000b938e7221 */ /* 0x000fe20000010000 */
[----:B------:R-:W1:Y:S01]  /*3680*/  MUFU.EX2 R154, R154 ;  /* 0x0000009a009a7308 */ /* 0x000e620000000800 */
[----:B------:R-:W-:Y:S01]  /*3690*/  FFMA.FTZ R14, -R205, R205, 1 ;  /* 0x3f800000cd0e7423 */ /* 0x000fe200000101cd */
[----:B------:R-:W-:Y:S01]  /*36a0*/  FFMA.FTZ R140, -R204, R204, 1 ;  /* 0x3f800000cc8c7423 */ /* 0x000fe200000101cc */
[----:B----4-:R-:W-:Y:S01]  /*36b0*/  FMUL.FTZ R139, R17, R198 ;  /* 0x000000c6118b7220 */ /* 0x010fe20000410000 */
[----:B------:R-:W-:-:S04]  /*36c0*/  FMUL.FTZ R141, R23, R188 ;  /* 0x000000bc178d7220 */ /* 0x000fc80000410000 */
[----:B------:R-:W2:Y:S01]  /*36d0*/  MUFU.EX2 R11, R156 ;  /* 0x0000009c000b7308 */ /* 0x000ea20000000800 */
[----:B------:R-:W-:Y:S01]  /*36e0*/  FMUL.FTZ R14, R14, R139 ;  /* 0x0000008b0e0e7220 */ /* 0x000fe20000410000 */
[----:B------:R-:W-:Y:S01]  /*36f0*/  FMUL.FTZ R140, R140, R141 ;  /* 0x0000008d8c8c7220 */ /* 0x000fe20000410000 */
[----:B------:R-:W-:-:S05]  /*3700*/  FADD.FTZ R144, R144, -R10 ;  /* 0x8000000a90907221 */ /* 0x000fca0000010000 */
[----:B------:R-:W4:Y:S01]  /*3710*/  MUFU.EX2 R18, R210 ;  /* 0x000000d200127308 */ /* 0x000f220000000800 */
[----:B------:R-:W-:Y:S01]  /*3720*/  FADD.FTZ R139, R146, -R10 ;  /* 0x8000000a928b7221 */ /* 0x000fe20000010000 */
[----:B------:R-:W-:Y:S01]  /*3730*/  FFMA.FTZ R220, -R220, R220, 1 ;  /* 0x3f800000dcdc7423 */ /* 0x000fe200000101dc */
[----:B---3--:R-:W-:-:S05]  /*3740*/  FMUL.FTZ R141, R21, R142 ;  /* 0x0000008e158d7220 */ /* 0x008fca0000410000 */
[----:B------:R-:W3:Y:S01]  /*3750*/  MUFU.EX2 R19, R207 ;  /* 0x000000cf00137308 */ /* 0x000ee20000000800 */
[----:B------:R-:W-:Y:S01]  /*3760*/  FFMA.FTZ R195, -R195, R195, 1 ;  /* 0x3f800000c3c37423 */ /* 0x000fe200000101c3 */
[----:B-----5:R-:W-:-:S06]  /*3770*/  FMUL.FTZ R10, R128, R145 ;  /* 0x00000091800a7220 */ /* 0x020fcc0000410000 */
[----:B------:R-:W5:Y:S08]  /*3780*/  MUFU.EX2 R20, R209 ;  /* 0x000000d100147308 */ /* 0x000f700000000800 */
[----:B------:R-:W5:Y:S08]  /*3790*/  MUFU.EX2 R131, R131 ;  /* 0x0000008300837308 */ /* 0x000f700000000800 */
[----:B------:R-:W5:Y:S01]  /*37a0*/  MUFU.EX2 R134, R134 ;  /* 0x0000008600867308 */ /* 0x000f620000000800 */
[----:B------:R-:W-:Y:S01]  /*37b0*/  FMUL.FTZ R220, R220, R141 ;  /* 0x0000008ddcdc7220 */ /* 0x000fe20000410000 */
[----:B------:R-:W-:Y:S01]  /*37c0*/  FMUL.FTZ R195, R195, R10 ;  /* 0x0000000ac3c37220 */ /* 0x000fe20000410000 */
[--C-:B------:R-:W-:Y:S01]  /*37d0*/  FADD.FTZ R141, R150, -R6.reuse ;  /* 0x80000006968d7221 */ /* 0x100fe20000010000 */
[----:B------:R-:W-:Y:S01]  /*37e0*/  FADD.FTZ R10, R151, -R7 ;  /* 0x80000007970a7221 */ /* 0x000fe20000010000 */
[----:B------:R-:W-:Y:S01]  /*37f0*/  FFMA.FTZ R135, -R199, R199, 1 ;  /* 0x3f800000c7877423 */ /* 0x000fe200000101c7 */
[----:B------:R-:W-:Y:S01]  /*3800*/  FADD.FTZ R143, R143, -R15 ;  /* 0x8000000f8f8f7221 */ /* 0x000fe20000010000 */
[----:B------:R-:W-:Y:S01]  /*3810*/  FADD.FTZ R148, R148, -R6 ;  /* 0x8000000694947221 */ /* 0x000fe20000010000 */
[----:B------:R-:W-:Y:S01]  /*3820*/  FMUL.FTZ R233, R225, R230 ;  /* 0x000000e6e1e97220 */ /* 0x000fe20000410000 */
[----:B------:R-:W-:Y:S01]  /*3830*/  FMUL.FTZ R218, R226, R231 ;  /* 0x000000e7e2da7220 */ /* 0x000fe20000410000 */
[----:B------:R-:W-:Y:S01]  /*3840*/  FADD.FTZ R149, R149, -R7 ;  /* 0x8000000795957221 */ /* 0x000fe20000010000 */
[----:B-1----:R-:W-:Y:S01]  /*3850*/  FMUL.FTZ R6, R154, R141 ;  /* 0x0000008d9a067220 */ /* 0x002fe20000410000 */
[----:B------:R-:W-:Y:S01]  /*3860*/  FMUL.FTZ R219, R158, R219 ;  /* 0x000000db9edb7220 */ /* 0x000fe20000410000 */
[----:B--2---:R-:W-:Y:S01]  /*3870*/  FMUL.FTZ R141, R11, R10 ;  /* 0x0000000a0b8d7220 */ /* 0x004fe20000410000 */
[----:B------:R-:W-:Y:S01]  /*3880*/  FMUL.FTZ R135, R135, R196 ;  /* 0x000000c487877220 */ /* 0x000fe20000410000 */
[----:B------:R-:W-:-:S02]  /*3890*/  IMAD.U32 R10, RZ, RZ, UR5 ;  /* 0x00000005ff0a7e24 */ /* 0x000fc4000f8e00ff */
[----:B------:R-:W-:Y:S01]  /*38a0*/  FFMA.FTZ R196, -R202, R202, 1 ;  /* 0x3f800000cac47423 */ /* 0x000fe200000101ca */
[----:B------:R-:W-:Y:S01]  /*38b0*/  FFMA.FTZ R15, -R236, R236, 1 ;  /* 0x3f800000ec0f7423 */ /* 0x000fe200000101ec */
[----:B----4-:R-:W-:Y:S01]  /*38c0*/  FMUL.FTZ R188, R18, R143 ;  /* 0x0000008f12bc7220 */ /* 0x010fe20000410000 */
[----:B------:R-:W-:Y:S01]  /*38d0*/  FMUL.FTZ R190, R190, R233 ;  /* 0x000000e9bebe7220 */ /* 0x000fe20000410000 */
[----:B------:R-:W-:Y:S01]  /*38e0*/  FMUL.FTZ R191, R191, R218 ;  /* 0x000000dabfbf7220 */ /* 0x000fe20000410000 */
[----:B------:R-:W-:Y:S01]  /*38f0*/  FFMA.FTZ R235, -R235, R235, 1 ;  /* 0x3f800000ebeb7423 */ /* 0x000fe200000101eb */
[----:B------:R-:W-:Y:S01]  /*3900*/  FFMA.FTZ R234, -R234, R234, 1 ;  /* 0x3f800000eaea7423 */ /* 0x000fe200000101ea */
[----:B---3--:R-:W-:Y:S01]  /*3910*/  FMUL.FTZ R144, R19, R144 ;  /* 0x0000009013907220 */ /* 0x008fe20000410000 */
[----:B-----5:R-:W-:Y:S01]  /*3920*/  FMUL.FTZ R139, R20, R139 ;  /* 0x0000008b148b7220 */ /* 0x020fe20000410000 */
[----:B------:R-:W-:Y:S01]  /*3930*/  FFMA.FTZ R221, -R221, R221, 1 ;  /* 0x3f800000dddd7423 */ /* 0x000fe200000101dd */
[----:B------:R-:W-:Y:S01]  /*3940*/  FFMA.FTZ R223, -R223, R223, 1 ;  /* 0x3f800000dfdf7423 */ /* 0x000fe200000101df */
[----:B------:R-:W-:Y:S01]  /*3950*/  FFMA.FTZ R222, -R222, R222, 1 ;  /* 0x3f800000dede7423 */ /* 0x000fe200000101de */
[----:B------:R-:W-:Y:S01]  /*3960*/  FFMA.FTZ R224, -R224, R224, 1 ;  /* 0x3f800000e0e07423 */ /* 0x000fe200000101e0 */
[----:B------:R-:W-:Y:S01]  /*3970*/  FMUL.FTZ R148, R131, R148 ;  /* 0x0000009483947220 */ /* 0x000fe20000410000 */
[----:B------:R-:W-:Y:S01]  /*3980*/  FMUL.FTZ R149, R134, R149 ;  /* 0x0000009586957220 */ /* 0x000fe20000410000 */
[----:B------:R-:W-:Y:S01]  /*3990*/  FMUL.FTZ R214, R214, R219 ;  /* 0x000000dbd6d67220 */ /* 0x000fe20000410000 */
[----:B------:R-:W-:-:S02]  /*39a0*/  IMAD R10, R10, 0x2000, R232 ;  /* 0x000020000a0a7824 */ /* 0x000fc400078e02e8 */
[----:B------:R-:W-:Y:S01]  /*39b0*/  FMUL.FTZ R196, R196, R189 ;  /* 0x000000bdc4c47220 */ /* 0x000fe20000410000 */
[----:B------:R-:W-:Y:S01]  /*39c0*/  FMUL.FTZ R15, R15, R188 ;  /* 0x000000bc0f0f7220 */ /* 0x000fe20000410000 */
[----:B------:R-:W-:Y:S01]  /*39d0*/  FMUL.FTZ R144, R235, R144 ;  /* 0x00000090eb907220 */ /* 0x000fe20000410000 */
[----:B------:R-:W-:Y:S01]  /*39e0*/  FMUL.FTZ R139, R234, R139 ;  /* 0x0000008bea8b7220 */ /* 0x000fe20000410000 */
[----:B------:R-:W-:Y:S01]  /*39f0*/  FMUL.FTZ R146, R221, R148 ;  /* 0x00000094dd927220 */ /* 0x000fe20000410000 */
[----:B------:R-:W-:Y:S01]  /*3a00*/  FMUL.FTZ R6, R223, R6 ;  /* 0x00000006df067220 */ /* 0x000fe20000410000 */
[----:B------:R-:W-:Y:S01]  /*3a10*/  FMUL.FTZ R7, R222, R149 ;  /* 0x00000095de077220 */ /* 0x000fe20000410000 */
[----:B------:R-:W-:Y:S01]  /*3a20*/  FMUL.FTZ R141, R224, R141 ;  /* 0x0000008de08d7220 */ /* 0x000fe20000410000 */
[----:B------:R-:W-:Y:S01]  /*3a30*/  F2FP.F16.F32.PACK_AB R188, R191, R190 ;  /* 0x000000bebfbc723e */ /* 0x000fe200000000ff */
[----:B------:R-:W-:Y:S01]  /*3a40*/  IMAD R10, R10, 0x2, R237 ;  /* 0x000000020a0a7824 */ /* 0x000fe200078e02ed */
[----:B------:R-:W-:-:S02]  /*3a50*/  F2FP.F16.F32.PACK_AB R189, R193, R192 ;  /* 0x000000c0c1bd723e */ /* 0x000fc400000000ff */
[----:B------:R-:W-:Y:S02]  /*3a60*/  F2FP.F16.F32.PACK_AB R190, R215, R214 ;  /* 0x000000d6d7be723e */ /* 0x000fe400000000ff */
[----:B------:R-:W-:Y:S01]  /*3a70*/  F2FP.F16.F32.PACK_AB R191, R186, R157 ;  /* 0x0000009dbabf723e */ /* 0x000fe200000000ff */
[----:B------:R-:W-:Y:S01]  /*3a80*/  ULOP3.LUT UR8, UR8, 0x1000000, URZ, 0xfc, !UPT ;  /* 0x0100000008087892 */ /* 0x000fe2000f8efc3f */
[----:B------:R-:W-:Y:S02]  /*3a90*/  F2FP.F16.F32.PACK_AB R184, R129, R184 ;  /* 0x000000b881b8723e */ /* 0x000fe400000000ff */
        /* <DEDUP_REMOVED lines=10> */
[----:B------:R-:W-:Y:S01]  /*3b40*/  F2FP.F16.F32.PACK_AB R147, R141, R6 ;  /* 0x000000068d93723e */ /* 0x000fe200000000ff */
[----:B------:R1:W-:Y:S01]  /*3b50*/  STSM.16.MT88.4 [R10+0x1e800], R188 ;  /* 0x01e800bc0a007844 */ /* 0x0003e20000004200 */
[----:B------:R-:W-:Y:S01]  /*3b60*/  F2FP.F16.F32.PACK_AB R156, R226, R225 ;  /* 0x000000e1e29c723e */ /* 0x000fe200000000ff */
[----:B------:R-:W-:Y:S01]  /*3b70*/  UIMAD UR8, UR5, 0x300, UR8 ;  /* 0x00000300050878a4 */ /* 0x000fe2000f8e0208 */
[----:B------:R-:W-:Y:S01]  /*3b80*/  F2FP.F16.F32.PACK_AB R157, R155, R153 ;  /* 0x000000999b9d723e */ /* 0x000fe200000000ff */
[----:B------:R1:W-:Y:S01]  /*3b90*/  STSM.16.MT88.4 [R10+0x1f000], R184 ;  /* 0x01f000b80a007844 */ /* 0x0003e20000004200 */
[----:B------:R-:W-:Y:S02]  /*3ba0*/  F2FP.F16.F32.PACK_AB R158, R194, R158 ;  /* 0x0000009ec29e723e */ /* 0x000fe400000000ff */
[----:B------:R-:W-:Y:S01]  /*3bb0*/  F2FP.F16.F32.PACK_AB R159, R120, R159 ;  /* 0x0000009f789f723e */ /* 0x000fe200000000ff */
[----:B------:R1:W-:Y:S04]  /*3bc0*/  STSM.16.MT88.4 [R10+0x1f800], R148 ;  /* 0x01f800940a007844 */ /* 0x0003e80000004200 */
[----:B------:R1:W-:Y:S01]  /*3bd0*/  STSM.16.MT88.4 [R10+0x20000], R144 ;  /* 0x020000900a007844 */ /* 0x0003e20000004200 */
[----:B------:R-:W-:Y:S01]  /*3be0*/  WARPGROUP.ARRIVE ;  /* 0x00000000000079c5 */ /* 0x000fe20000000000 */
[----:B------:R-:W-:Y:S01]  /*3bf0*/  UMOV UR10, UR8 ;  /* 0x00000008000a7c82 */ /* 0x000fe20008000000 */
[----:B------:R-:W-:-:S04]  /*3c00*/  UMOV UR11, 0x80000020 ;  /* 0x80000020000b7882 */ /* 0x000fc80000000000 */
[----:B------:R-:W-:Y:S01]  /*3c10*/  HGMMA.64x96x16.F32 R72, R156, gdesc[UR8].tnspB, R72, gsb0 ;  /* 0x416000089c487df0 */ /* 0x000fe20008000848 */
[----:B------:R-:W-:Y:S02]  /*3c20*/  F2FP.F16.F32.PACK_AB R120, R8, R122 ;  /* 0x0000007a0878723e */ /* 0x000fe400000000ff */
[----:B------:R-:W-:Y:S01]  /*3c30*/  F2FP.F16.F32.PACK_AB R121, R123, R121 ;  /* 0x000000797b79723e */ /* 0x000fe200000000ff */
[----:B------:R-:W-:Y:S01]  /*3c40*/  UIADD3 UR10, UR8, 0x40, URZ ;  /* 0x00000040080a7890 */ /* 0x000fe2000fffe03f */
[----:B------:R-:W-:Y:S02]  /*3c50*/  F2FP.F16.F32.PACK_AB R122, R125, R9 ;  /* 0x000000097d7a723e */ /* 0x000fe400000000ff */
[----:B------:R-:W-:Y:S01]  /*3c60*/  F2FP.F16.F32.PACK_AB R123, R12, R124 ;  /* 0x0000007c0c7b723e */ /* 0x000fe200000000ff */
[----:B------:R-:W-:Y:S01]  /*3c70*/  UMOV UR11, 0x80000020 ;  /* 0x80000020000b7882 */ /* 0x000fe20000000000 */
[----:B------:R-:W-:Y:S02]  /*3c80*/  WARPGROUP.DEPBAR.LE gsb0, 0x0 ;  /* 0x00008000000079c5 */ /* 0x000fe40000010000 */
[----:B------:R-:W-:-:S06]  /*3c90*/  WARPGROUP.ARRIVE ;  /* 0x00000000000079c5 */ /* 0x000fcc0000000000 */
[----:B------:R-:W-:Y:S01]  /*3ca0*/  HGMMA.64x96x16.F32 R72, R120, gdesc[UR8].tnspB, R72, gsb0 ;  /* 0x4160000878487df0 */ /* 0x000fe20008000848 */
[----:B------:R-:W-:Y:S01]  /*3cb0*/  UIADD3 UR10, UR8, 0x80, URZ ;  /* 0x00000080080a7890 */ /* 0x000fe2000fffe03f */
[----:B------:R-:W-:Y:S01]  /*3cc0*/  UMOV UR11, 0x80000020 ;  /* 0x80000020000b7882 */ /* 0x000fe20000000000 */
[----:B------:R-:W-:Y:S01]  /*3cd0*/  VIADD R129, R237, 0x1e800 ;  /* 0x0001e800ed817836 */ /* 0x000fe20000000000 */
[----:B------:R-:W-:Y:S01]  /*3ce0*/  F2FP.F16.F32.PACK_AB R130, R134, R131 ;  /* 0x000000838682723e */ /* 0x000fe200000000ff */
[----:B------:R-:W-:Y:S01]  /*3cf0*/  UIADD3 UR12, UR8, 0xc0, URZ ;  /* 0x000000c0080c7890 */ /* 0x000fe2000fffe03f */
[----:B------:R-:W-:Y:S02]  /*3d00*/  F2FP.F16.F32.PACK_AB R128, R128, R19 ;  /* 0x000000138080723e */ /* 0x000fe400000000ff */
[----:B------:R-:W-:Y:S02]  /*3d10*/  R2UR UR9, R129 ;  /* 0x00000000810972ca */ /* 0x000fe400000e0000 */
[----:B------:R-:W-:-:S02]  /*3d20*/  F2FP.F16.F32.PACK_AB R129, R21, R20 ;  /* 0x000000141581723e */ /* 0x000fc400000000ff */
[----:B------:R-:W-:Y:S01]  /*3d30*/  F2FP.F16.F32.PACK_AB R131, R11, R154 ;  /* 0x0000009a0b83723e */ /* 0x000fe200000000ff */
[----:B------:R-:W-:Y:S02]  /*3d40*/  WARPGROUP.DEPBAR.LE gsb0, 0x0 ;  /* 0x00008000000079c5 */ /* 0x000fe40000010000 */
[----:B------:R-:W-:Y:S02]  /*3d50*/  F2FP.F16.F32.PACK_AB R120, R127, R126 ;  /* 0x0000007e7f78723e */ /* 0x000fe400000000ff */
[----:B------:R-:W-:Y:S02]  /*3d60*/  F2FP.F16.F32.PACK_AB R121, R152, R13 ;  /* 0x0000000d9879723e */ /* 0x000fe400000000ff */
[----:B------:R-:W-:Y:S02]  /*3d70*/  F2FP.F16.F32.PACK_AB R122, R23, R22 ;  /* 0x00000016177a723e */ /* 0x000fe400000000ff */
[----:B------:R-:W-:-:S04]  /*3d80*/  F2FP.F16.F32.PACK_AB R123, R18, R17 ;  /* 0x00000011127b723e */ /* 0x000fc800000000ff */
[----:B------:R-:W-:-:S06]  /*3d90*/  WARPGROUP.ARRIVE ;  /* 0x00000000000079c5 */ /* 0x000fcc0000000000 */
[----:B------:R-:W-:Y:S01]  /*3da0*/  HGMMA.64x96x16.F32 R72, R120, gdesc[UR8].tnspB, R72, gsb0 ;  /* 0x4160000878487df0 */ /* 0x000fe20008000848 */
[----:B------:R-:W-:Y:S01]  /*3db0*/  UMOV UR14, UR12 ;  /* 0x0000000c000e7c82 */ /* 0x000fe20008000000 */
[----:B------:R-:W-:Y:S01]  /*3dc0*/  UMOV UR15, 0x80000020 ;  /* 0x80000020000f7882 */ /* 0x000fe20000000000 */
[----:B------:R-:W-:Y:S02]  /*3dd0*/  WARPGROUP.DEPBAR.LE gsb0, 0x0 ;  /* 0x00008000000079c5 */ /* 0x000fe40000010000 */
[----:B------:R-:W-:-:S06]  /*3de0*/  WARPGROUP.ARRIVE ;  /* 0x00000000000079c5 */ /* 0x000fcc0000000000 */
[----:B------:R-:W-:Y:S01]  /*3df0*/  HGMMA.64x96x16.F32 R72, R128, gdesc[UR12].tnspB, R72, gsb0 ;  /* 0x4160000c80487df0 */ /* 0x000fe20008000848 */
[----:B------:R-:W-:-:S05]  /*3e00*/  IMAD R5, R16, 0x1000, R237 ;  /* 0x0000100010057824 */ /* 0x000fca00078e02ed */
[----:B------:R-:W-:Y:S01]  /*3e10*/  R2UR UR10, R5 ;  /* 0x00000000050a72ca */ /* 0x000fe200000e0000 */
[----:B------:R-:W-:-:S04]  /*3e20*/  USHF.R.U32.HI UR9, URZ, 0x4, UR9 ;  /* 0x000000043f097899 */ /* 0x000fc80008011609 */
[----:B------:R-:W-:-:S04]  /*3e30*/  ULOP3.LUT UR9, UR9, 0x3fff, URZ, 0xc0, !UPT ;  /* 0x00003fff09097892 */ /* 0x000fc8000f8ec03f */
[----:B------:R-:W-:-:S04]  /*3e40*/  ULOP3.LUT UR9, UR9, 0x10000, URZ, 0xfc, !UPT ;  /* 0x0001000009097892 */ /* 0x000fc8000f8efc3f */
[----:B------:R-:W-:Y:S02]  /*3e50*/  USHF.R.U32.HI UR10, URZ, 0x4, UR10 ;  /* 0x000000043f0a7899 */ /* 0x000fe4000801160a */
[----:B------:R-:W-:Y:S02]  /*3e60*/  ULEA UR8, UR5, UR9, 0xa ;  /* 0x0000000905087291 */ /* 0x000fe4000f8e503f */
[----:B------:R-:W-:Y:S01]  /*3e70*/  ULOP3.LUT UR10, UR10, 0x3fff, URZ, 0xc0, !UPT ;  /* 0x00003fff0a0a7892 */ /* 0x000fe2000f8ec03f */
[----:B------:R-:W-:Y:S01]  /*3e80*/  UMOV UR11, 0xc0000010 ;  /* 0xc0000010000b7882 */ /* 0x000fe20000000000 */
        /* <DEDUP_REMOVED lines=11> */
[----:B------:R-:W-:Y:S01]  /*3f40*/  UIADD3 UR20, UR10, 0x200, URZ ;  /* 0x000002000a147890 */ /* 0x000fe2000fffe03f */
[----:B------:R-:W-:Y:S01]  /*3f50*/  UMOV UR12, UR8 ;  /* 0x00000008000c7c82 */ /* 0x000fe20008000000 */
[----:B------:R-:W-:Y:S01]  /*3f60*/  UMOV UR13, UR9 ;  /* 0x00000009000d7c82 */ /* 0x000fe20008000000 */
[----:B------:R-:W-:-:S04]  /*3f70*/  UMOV UR15, 0xc0000010 ;  /* 0xc0000010000f7882 */ /* 0x000fc80000000000 */
[----:B------:R-:W-:Y:S01]  /*3f80*/  UMOV UR14, UR20 ;  /* 0x00000014000e7c82 */ /* 0x000fe20008000000 */
[----:B------:R-:W-:Y:S02]  /*3f90*/  WARPGROUP.DEPBAR.LE gsb0, 0x0 ;  /* 0x00008000000079c5 */ /* 0x000fe40000010000 */
        /* <DEDUP_REMOVED lines=17> */
[----:B------:R-:W-:Y:S01]  /*40b0*/  UIADD3 UR9, UR10, 0x220, URZ ;  /* 0x000002200a097890 */ /* 0x000fe2000fffe03f */
[----:B------:R-:W-:-:S06]  /*40c0*/  UMOV UR15, 0xc0000010 ;  /* 0xc0000010000f7882 */ /* 0x000fcc0000000000 */
[----:B------:R-:W-:Y:S01]  /*40d0*/  UMOV UR14, UR9 ;  /* 0x00000009000e7c82 */ /* 0x000fe20008000000 */
        /* <DEDUP_REMOVED lines=105> */
[----:B------:R-:W-:Y:S02]  /*4770*/  UIADD3 UR8, UR8, 0x206, URZ ;  /* 0x0000020608087890 */ /* 0x000fe4000fffe03f */
[----:B------:R-:W-:Y:S02]  /*4780*/  UIADD3 UR12, UR10, 0x2e0, URZ ;  /* 0x000002e00a0c7890 */ /* 0x000fe4000fffe03f */
[----:B------:R-:W-:Y:S01]  /*4790*/  UIADD3 UR13, UR10, 0x4e0, URZ ;  /* 0x000004e00a0d7890 */ /* 0x000fe2000fffe03f */
[----:B------:R-:W-:Y:S02]  /*47a0*/  UMOV UR11, 0xc0000010 ;  /* 0xc0000010000b7882 */ /* 0x000fe40000000000 */
[----:B------:R-:W-:Y:S01]  /*47b0*/  UMOV UR10, UR9 ;  /* 0x00000009000a7c82 */ /* 0x000fe20008000000 */
[----:B------:R-:W-:Y:S01]  /*47c0*/  UMOV UR9, 0x40000040 ;  /* 0x4000004000097882 */ /* 0x000fe20000000000 */
[----:B------:R-:W-:-:S02]  /*47d0*/  WARPGROUP.DEPBAR.LE gsb0, 0x0 ;  /* 0x00008000000079c5 */ /* 0x000fc40000010000 */
        /* <DEDUP_REMOVED lines=15> */
.L_x_1040:
[----:B------:R-:W-:Y:S01]  /*48d0*/  UIADD3 UR8, UR6, 0x26840, URZ ;  /* 0x0002684006087890 */ /* 0x000fe2000fffe03f */
[----:B------:R-:W1:Y:S01]  /*48e0*/  S2R R5, SR_TID.X ;  /* 0x0000000000057919 */ /* 0x000e620000002100 */
[----:B------:R-:W-:Y:S02]  /*48f0*/  ULOP3.LUT UR10, UR7, 0x1000000, URZ, 0xfc, !UPT ;  /* 0x01000000070a7892 */ /* 0x000fe4000f8efc3f */
        /* <DEDUP_REMOVED lines=12> */
[----:B-1----:R-:W-:-:S05]  /*49c0*/  SHF.R.U32.HI R5, RZ, 0x7, R5 ;  /* 0x00000007ff057819 */ /* 0x002fca0000011605 */
[C---:B------:R-:W-:Y:S02]  /*49d0*/  VIADD R6, R5.reuse, 0x9 ;  /* 0x0000000905067836 */ /* 0x040fe40000000000 */
[----:B------:R-:W-:Y:S01]  /*49e0*/  VIADD R5, R5, 0xc ;  /* 0x0000000c05057836 */ /* 0x000fe20000000000 */
        /* <DEDUP_REMOVED lines=28> */
.L_x_1041:
        /* <DEDUP_REMOVED lines=62> */
.L_x_1023:
[----:B------:R-:W-:Y:S05]  /*4f90*/  @P0 BRA `(.L_x_1043) ;  /* 0x0000000c00980947 */ /* 0x000fea0003800000 */
[----:B------:R-:W2:Y:S01]  /*4fa0*/  S2UR UR4, SR_CgaCtaId ;  /* 0x00000000000479c3 */ /* 0x000ea20000008800 */
[----:B------:R-:W-:Y:S02]  /*4fb0*/  UMOV UR37, 0x400 ;  /* 0x0000040000257882 */ /* 0x000fe40000000000 */
[----:B--2---:R-:W-:-:S06]  /*4fc0*/  ULEA UR37, UR4, UR37, 0x18 ;  /* 0x0000002504257291 */ /* 0x004fcc000f8ec03f */
[----:B------:R-:W-:-:S05]  /*4fd0*/  IMAD.U32 R16, RZ, RZ, UR37 ;  /* 0x00000025ff107e24 */ /* 0x000fca000f8e00ff */
        /* <DEDUP_REMOVED lines=18> */
.L_x_1044:
[----:B------:R-:W-:-:S06]  /*5100*/  UIADD3 UR4, UR37, 0x6000, URZ ;  /* 0x0000600025047890 */ /* 0x000fcc000fffe03f */
        /* <DEDUP_REMOVED lines=19> */
.L_x_1045:
        /* <DEDUP_REMOVED lines=18> */
.L_x_1046:
        /* <DEDUP_REMOVED lines=18> */
.L_x_1047:
[----:B------:R-:W2:Y:S01]  /*5480*/  S2R R0, SR_TID.X ;  /* 0x0000000000007919 */ /* 0x000ea20000002100 */
        /* <DEDUP_REMOVED lines=15> */
[----:B--2---:R-:W-:Y:S01]  /*5580*/  VIADD R0, R0, 0xffffff80 ;  /* 0xffffff8000007836 */ /* 0x004fe20000000000 */
[----:B------:R-:W-:Y:S02]  /*5590*/  F2FP.F16.F32.PACK_AB R97, R99, R98 ;  /* 0x000000626361723e */ /* 0x000fe400000000ff */
[----:B------:R-:W-:-:S02]  /*55a0*/  F2FP.F16.F32.PACK_AB R104, R105, R104 ;  /* 0x000000686968723e */ /* 0x000fc400000000ff */
[----:B------:R-:W-:Y:S02]  /*55b0*/  SHF.R.S32.HI R3, RZ, 0x1f, R0 ;  /* 0x0000001fff037819 */ /* 0x000fe40000011400 */
[----:B------:R-:W-:Y:S02]  /*55c0*/  F2FP.F16.F32.PACK_AB R98, R101, R100 ;  /* 0x000000646562723e */ /* 0x000fe400000000ff */
[CC--:B------:R-:W-:Y:S02]  /*55d0*/  LEA.HI R2, R3.reuse, R0.reuse, RZ, 0x4 ;  /* 0x0000000003027211 */ /* 0x0c0fe400078f20ff */
[----:B------:R-:W-:Y:S02]  /*55e0*/  LEA.HI R3, R3, R0, RZ, 0x5 ;  /* 0x0000000003037211 */ /* 0x000fe400078f28ff */
[----:B-1----:R-:W-:Y:S02]  /*55f0*/  LOP3.LUT R5, R2, 0xfffffff0, RZ, 0xc0, !PT ;  /* 0xfffffff002057812 */ /* 0x002fe400078ec0ff */
[----:B------:R-:W-:-:S02]  /*5600*/  SHF.R.S32.HI R9, RZ, 0x5, R3 ;  /* 0x00000005ff097819 */ /* 0x000fc40000011403 */
[----:B------:R-:W-:Y:S01]  /*5610*/  F2FP.F16.F32.PACK_AB R99, R103, R102 ;  /* 0x000000666763723e */ /* 0x000fe200000000ff */
[----:B------:R-:W-:Y:S01]  /*5620*/  IMAD.IADD R5, R0, 0x1, -R5 ;  /* 0x0000000100057824 */ /* 0x000fe200078e0a05 */
[----:B------:R-:W-:Y:S02]  /*5630*/  SHF.R.S32.HI R0, RZ, 0x4, R2 ;  /* 0x00000004ff007819 */ /* 0x000fe40000011402 */
[----:B------:R-:W-:Y:S02]  /*5640*/  F2FP.F16.F32.PACK_AB R105, R107, R106 ;  /* 0x0000006a6b69723e */ /* 0x000fe400000000ff */
[----:B------:R-:W-:Y:S01]  /*5650*/  LEA.HI R4, R5, R5, RZ, 0x1 ;  /* 0x0000000505047211 */ /* 0x000fe200078f08ff */
[----:B------:R-:W-:Y:S01]  /*5660*/  IMAD.SHL.U32 R0, R0, 0x8, RZ ;  /* 0x0000000800007824 */ /* 0x000fe200078e00ff */
[----:B------:R-:W-:Y:S02]  /*5670*/  SHF.R.S32.HI R8, RZ, 0x1f, R5 ;  /* 0x0000001fff087819 */ /* 0x000fe40000011405 */
[----:B------:R-:W-:-:S02]  /*5680*/  SHF.R.S32.HI R6, RZ, 0x1, R4 ;  /* 0x00000001ff067819 */ /* 0x000fc40000011404 */
[----:B------:R-:W-:Y:S02]  /*5690*/  SHF.R.S32.HI R7, RZ, 0x1f, R4 ;  /* 0x0000001fff077819 */ /* 0x000fe40000011404 */
[----:B------:R-:W-:Y:S02]  /*56a0*/  LEA.HI R8, R8, R5, RZ, 0x3 ;  /* 0x0000000508087211 */ /* 0x000fe400078f18ff */
[----:B------:R-:W-:Y:S02]  /*56b0*/  LEA.HI R7, R7, R6, RZ, 0x2 ;  /* 0x0000000607077211 */ /* 0x000fe400078f10ff */
[----:B------:R-:W-:Y:S01]  /*56c0*/  LOP3.LUT R4, R4, 0x3fffffe, RZ, 0xc0, !PT ;  /* 0x03fffffe04047812 */ /* 0x000fe200078ec0ff */
[----:B------:R-:W-:Y:S01]  /*56d0*/  IMAD.SHL.U32 R8, R8, 0x20, RZ ;  /* 0x0000002008087824 */ /* 0x000fe200078e00ff */
[----:B------:R-:W-:Y:S02]  /*56e0*/  LOP3.LUT R7, R7, 0xfffffffc, RZ, 0xc0, !PT ;  /* 0xfffffffc07077812 */ /* 0x000fe400078ec0ff */
[----:B------:R-:W-:Y:S01]  /*56f0*/  F2FP.F16.F32.PACK_AB R112, R113, R112 ;  /* 0x000000707170723e */ /* 0x000fe200000000ff */
[----:B------:R-:W-:Y:S01]  /*5700*/  IMAD.IADD R4, R5, 0x1, -R4 ;  /* 0x0000000105047824 */ /* 0x000fe200078e0a04 */
[----:B------:R-:W-:Y:S01]  /*5710*/  LOP3.LUT R8, R8, 0x7fffff00, RZ, 0xc0, !PT ;  /* 0x7fffff0008087812 */ /* 0x000fe200078ec0ff */
[----:B------:R-:W-:Y:S01]  /*5720*/  IMAD.IADD R7, R6, 0x1, -R7 ;  /* 0x0000000106077824 */ /* 0x000fe200078e0a07 */
[----:B------:R-:W-:-:S02]  /*5730*/  F2FP.F16.F32.PACK_AB R106, R109, R108 ;  /* 0x0000006c6d6a723e */ /* 0x000fc400000000ff */
[----:B------:R-:W-:Y:S01]  /*5740*/  F2FP.F16.F32.PACK_AB R107, R111, R110 ;  /* 0x0000006e6f6b723e */ /* 0x000fe200000000ff */
[C---:B------:R-:W-:Y:S01]  /*5750*/  IMAD.SHL.U32 R2, R7.reuse, 0x40, RZ ;  /* 0x0000004007027824 */ /* 0x040fe200078e00ff */
[----:B------:R-:W-:Y:S01]  /*5760*/  LOP3.LUT P0, RZ, R7, 0x2, RZ, 0xc0, !PT ;  /* 0x0000000207ff7812 */ /* 0x000fe2000780c0ff */
[----:B------:R-:W-:Y:S01]  /*5770*/  IMAD R5, R9, 0x200, R8 ;  /* 0x0000020009057824 */ /* 0x000fe200078e0208 */
[----:B------:R-:W-:Y:S02]  /*5780*/  F2FP.F16.F32.PACK_AB R113, R115, R114 ;  /* 0x000000727371723e */ /* 0x000fe400000000ff */
[----:B------:R-:W-:Y:S01]  /*5790*/  LOP3.LUT R3, R2, 0xc0, RZ, 0xc0, !PT ;  /* 0x000000c002037812 */ /* 0x000fe200078ec0ff */
[----:B------:R-:W-:Y:S01]  /*57a0*/  IMAD R5, R4, 0x20, R5 ;  /* 0x0000002004057824 */ /* 0x000fe200078e0205 */
[----:B------:R-:W-:Y:S01]  /*57b0*/  F2FP.F16.F32.PACK_AB R24, R25, R24 ;  /* 0x000000181918723e */ /* 0x000fe200000000ff */
[----:B------:R-:W-:Y:S01]  /*57c0*/  IMAD.MOV.U32 R2, RZ, RZ, 0x20 ;  /* 0x00000020ff027424 */ /* 0x000fe200078e00ff */
[----:B------:R-:W-:-:S02]  /*57d0*/  LOP3.LUT R0, R3, 0x8, R0, 0xf8, !PT ;  /* 0x0000000803007812 */ /* 0x000fc400078ef800 */
[----:B------:R-:W-:Y:S02]  /*57e0*/  SHF.R.U32.HI R3, RZ, 0x3, R3 ;  /* 0x00000003ff037819 */ /* 0x000fe40000011603 */
[----:B------:R-:W-:Y:S02]  /*57f0*/  F2FP.F16.F32.PACK_AB R114, R117, R116 ;  /* 0x000000747572723e */ /* 0x000fe400000000ff */
[----:B------:R-:W-:Y:S02]  /*5800*/  LOP3.LUT R0, R0, R3, RZ, 0x3c, !PT ;  /* 0x0000000300007212 */ /* 0x000fe400078e3cff */
[----:B------:R-:W-:Y:S02]  /*5810*/  SEL R3, R2, 0xffffffe0, !P0 ;  /* 0xffffffe002037807 */ /* 0x000fe40004000000 */
[----:B------:R-:W-:Y:S01]  /*5820*/  F2FP.F16.F32.PACK_AB R115, R119, R118 ;  /* 0x000000767773723e */ /* 0x000fe200000000ff */
[----:B------:R-:W-:Y:S01]  /*5830*/  IMAD.IADD R0, R5, 0x1, R0 ;  /* 0x0000000105007824 */ /* 0x000fe200078e0200 */
[----:B------:R-:W-:-:S02]  /*5840*/  F2FP.F16.F32.PACK_AB R25, R27, R26 ;  /* 0x0000001a1b19723e */ /* 0x000fc400000000ff */
[----:B------:R-:W-:Y:S02]  /*5850*/  F2FP.F16.F32.PACK_AB R32, R33, R32 ;  /* 0x000000202120723e */ /* 0x000fe400000000ff */
[----:B------:R-:W-:Y:S02]  /*5860*/  LEA R0, R0, UR37, 0x1 ;  /* 0x0000002500007c11 */ /* 0x000fe4000f8e08ff */
[----:B------:R-:W-:Y:S02]  /*5870*/  F2FP.F16.F32.PACK_AB R26, R29, R28 ;  /* 0x0000001c1d1a723e */ /* 0x000fe400000000ff */
[----:B------:R-:W-:Y:S01]  /*5880*/  IADD3 R2, R3, 0x6000, R0 ;  /* 0x0000600003027810 */ /* 0x000fe20007ffe000 */
[----:B------:R-:W-:Y:S01]  /*5890*/  STSM.16.M88.4 [R0+0x6000], R72 ;  /* 0x0060004800007844 */ /* 0x000fe20000000200 */
[----:B------:R-:W-:Y:S02]  /*58a0*/  F2FP.F16.F32.PACK_AB R27, R31, R30 ;  /* 0x0000001e1f1b723e */ /* 0x000fe400000000ff */
[----:B------:R-:W-:Y:S01]  /*58b0*/  F2FP.F16.F32.PACK_AB R33, R35, R34 ;  /* 0x000000222321723e */ /* 0x000fe200000000ff */
[----:B------:R-:W1:Y:S01]  /*58c0*/  SHFL.IDX PT, R3, R9, RZ, 0x1f ;  /* 0x00001fff09037589 */ /* 0x000e6200000e0000 */
[----:B------:R-:W-:-:S02]  /*58d0*/  F2FP.F16.F32.PACK_AB R40, R41, R40 ;  /* 0x000000282928723e */ /* 0x000fc400000000ff */
[----:B------:R-:W-:Y:S01]  /*58e0*/  F2FP.F16.F32.PACK_AB R34, R37, R36 ;  /* 0x000000242522723e */ /* 0x000fe200000000ff */
[----:B------:R2:W-:Y:S01]  /*58f0*/  STSM.16.M88.4 [R2], R80 ;  /* 0x0000005002007844 */ /* 0x0005e20000000200 */
[----:B------:R-:W-:Y:S02]  /*5900*/  F2FP.F16.F32.PACK_AB R35, R39, R38 ;  /* 0x000000262723723e */ /* 0x000fe400000000ff */
[----:B------:R-:W-:Y:S01]  /*5910*/  F2FP.F16.F32.PACK_AB R41, R43, R42 ;  /* 0x0000002a2b29723e */ /* 0x000fe200000000ff */
[----:B------:R2:W-:Y:S01]  /*5920*/  STSM.16.M88.4 [R0+0x8000], R88 ;  /* 0x0080005800007844 */ /* 0x0005e20000000200 */
[----:B------:R-:W-:Y:S02]  /*5930*/  F2FP.F16.F32.PACK_AB R48, R49, R48 ;  /* 0x000000303130723e */ /* 0x000fe400000000ff */
[----:B------:R-:W-:Y:S01]  /*5940*/  F2FP.F16.F32.PACK_AB R42, R45, R44 ;  /* 0x0000002c2d2a723e */ /* 0x000fe200000000ff */
[----:B------:R2:W-:Y:S01]  /*5950*/  STSM.16.M88.4 [R2+0x2000], R96 ;  /* 0x0020006002007844 */ /* 0x0005e20000000200 */
[----:B------:R-:W-:-:S02]  /*5960*/  F2FP.F16.F32.PACK_AB R43, R47, R46 ;  /* 0x0000002e2f2b723e */ /* 0x000fc400000000ff */
[----:B------:R-:W-:Y:S01]  /*5970*/  F2FP.F16.F32.PACK_AB R49, R51, R50 ;  /* 0x000000323331723e */ /* 0x000fe200000000ff */
[----:B------:R2:W-:Y:S01]  /*5980*/  STSM.16.M88.4 [R0+0xa000], R104 ;  /* 0x00a0006800007844 */ /* 0x0005e20000000200 */
[----:B------:R-:W-:Y:S02]  /*5990*/  F2FP.F16.F32.PACK_AB R56, R57, R56 ;  /* 0x000000383938723e */ /* 0x000fe400000000ff */
[----:B------:R-:W-:Y:S01]  /*59a0*/  F2FP.F16.F32.PACK_AB R50, R53, R52 ;  /* 0x000000343532723e */ /* 0x000fe200000000ff */
[----:B------:R2:W-:Y:S01]  /*59b0*/  STSM.16.M88.4 [R2+0x4000], R112 ;  /* 0x0040007002007844 */ /* 0x0005e20000000200 */
[----:B------:R-:W-:Y:S02]  /*59c0*/  F2FP.F16.F32.PACK_AB R51, R55, R54 ;  /* 0x000000363733723e */ /* 0x000fe400000000ff */
[----:B------:R-:W-:Y:S01]  /*59d0*/  F2FP.F16.F32.PACK_AB R57, R59, R58 ;  /* 0x0000003a3b39723e */ /* 0x000fe200000000ff */
[----:B------:R2:W-:Y:S01]  /*59e0*/  STSM.16.M88.4 [R0], R24 ;  /* 0x0000001800007844 */ /* 0x0005e20000000200 */
[----:B------:R-:W-:-:S02]  /*59f0*/  F2FP.F16.F32.PACK_AB R64, R65, R64 ;  /* 0x000000404140723e */ /* 0x000fc400000000ff */
[----:B------:R-:W-:Y:S01]  /*5a00*/  F2FP.F16.F32.PACK_AB R58, R61, R60 ;  /* 0x0000003c3d3a723e */ /* 0x000fe200000000ff */
[----:B------:R2:W-:Y:S01]  /*5a10*/  STSM.16.M88.4 [R2+-0x6000], R32 ;  /* 0xffa0002002007844 */ /* 0x0005e20000000200 */
[----:B------:R-:W-:Y:S02]  /*5a20*/  F2FP.F16.F32.PACK_AB R59, R63, R62 ;  /* 0x0000003e3f3b723e */ /* 0x000fe400000000ff */
[----:B------:R-:W-:Y:S01]  /*5a30*/  F2FP.F16.F32.PACK_AB R65, R67, R66 ;  /* 0x000000424341723e */ /* 0x000fe200000000ff */
[----:B------:R2:W-:Y:S01]  /*5a40*/  STSM.16.M88.4 [R0+0x2000], R40 ;  /* 0x0020002800007844 */ /* 0x0005e20000000200 */
[----:B------:R-:W-:Y:S02]  /*5a50*/  F2FP.F16.F32.PACK_AB R66, R69, R68 ;  /* 0x000000444542723e */ /* 0x000fe400000000ff */
[----:B------:R-:W-:Y:S01]  /*5a60*/  F2FP.F16.F32.PACK_AB R67, R71, R70 ;  /* 0x000000464743723e */ /* 0x000fe200000000ff */
[----:B------:R2:W-:Y:S01]  /*5a70*/  STSM.16.M88.4 [R2+-0x4000], R48 ;  /* 0xffc0003002007844 */ /* 0x0005e20000000200 */
[----:B-1----:R-:W-:-:S03]  /*5a80*/  ISETP.NE.AND P0, PT, R3, 0x7, PT ;  /* 0x000000070300780c */ /* 0x002fc60003f05270 */
[----:B------:R2:W-:Y:S04]  /*5a90*/  STSM.16.M88.4 [R0+0x4000], R56 ;  /* 0x0040003800007844 */ /* 0x0005e80000000200 */
[----:B------:R2:W-:Y:S01]  /*5aa0*/  STSM.16.M88.4 [R2+-0x2000], R64 ;  /* 0xffe0004002007844 */ /* 0x0005e20000000200 */
        /* <DEDUP_REMOVED lines=12> */
[----:B------:R-:W-:Y:S01]  /*5b70*/  ULDC.64 UR6, c[0x0][0x198] ;  /* 0x0000660000067ab9 */ /* 0x000fe20000000a00 */
[----:B------:R-:W-:Y:S02]  /*5b80*/  UIADD3 UR8, UR37, 0x6000, URZ ;  /* 0x0000600025087890 */ /* 0x000fe4000fffe03f */
[----:B------:R-:W-:Y:S02]  /*5b90*/  UIADD3 UR4, UP0, UR6, 0x770, URZ ;  /* 0x0000077006047890 */ /* 0x000fe4000ff1e03f */
[----:B------:R-:W-:Y:S02]  /*5ba0*/  UIADD3 UR40, UR37, 0x8000, URZ ;  /* 0x0000800025287890 */ /* 0x000fe4000fffe03f */
[----:B------:R-:W3:Y:S01]  /*5bb0*/  S2UR UR11, SR_CTAID.Y ;  /* 0x00000000000b79c3 */ /* 0x000ee20000002600 */
[----:B------:R-:W-:Y:S02]  /*5bc0*/  UIADD3.X UR5, URZ, UR7, URZ, UP0, !UPT ;  /* 0x000000073f057290 */ /* 0x000fe400087fe43f */
[----:B------:R-:W-:-:S02]  /*5bd0*/  UIADD3 UR6, UP0, UR6, 0x670, URZ ;  /* 0x0000067006067890 */ /* 0x000fc4000ff1e03f */
[----:B------:R-:W-:Y:S02]  /*5be0*/  UIADD3 UR32, UR37, 0xa000, URZ ;  /* 0x0000a00025207890 */ /* 0x000fe4000fffe03f */
[----:B------:R-:W-:Y:S01]  /*5bf0*/  UIADD3.X UR7, URZ, UR7, URZ, UP0, !UPT ;  /* 0x000000073f077290 */ /* 0x000fe200087fe43f */
[----:B------:R-:W4:Y:S01]  /*5c00*/  S2UR UR12, SR_CTAID.Z ;  /* 0x00000000000c79c3 */ /* 0x000f220000002700 */
[----:B------:R-:W-:Y:S02]  /*5c10*/  UIADD3 UR24, UR37, 0x2000, URZ ;  /* 0x0000200025187890 */ /* 0x000fe4000fffe03f */
[----:B------:R-:W-:Y:S01]  /*5c20*/  UIADD3 UR16, UR37, 0x4000, URZ ;  /* 0x0000400025107890 */ /* 0x000fe2000fffe03f */
[----:B------:R-:W-:Y:S01]  /*5c30*/  UMOV UR9, URZ ;  /* 0x0000003f00097c82 */ /* 0x000fe20008000000 */
[----:B------:R-:W-:Y:S01]  /*5c40*/  UMOV UR41, 0x20 ;  /* 0x0000002000297882 */ /* 0x000fe20000000000 */
[----:B------:R-:W-:Y:S01]  /*5c50*/  UMOV UR33, 0x40 ;  /* 0x0000004000217882 */ /* 0x000fe20000000000 */
[----:B-1----:R-:W-:Y:S01]  /*5c60*/  USHF.L.U32 UR10, UR10, 0x7, URZ ;  /* 0x000000070a0a7899 */ /* 0x002fe2000800063f */
[----:B------:R-:W-:Y:S01]  /*5c70*/  UMOV UR25, 0x20 ;  /* 0x0000002000197882 */ /* 0x000fe20000000000 */
[----:B------:R-:W-:-:S05]  /*5c80*/  UMOV UR17, 0x40 ;  /* 0x0000004000117882 */ /* 0x000fca0000000000 */
[----:B------:R-:W-:Y:S01]  /*5c90*/  UMOV UR42, UR10 ;  /* 0x0000000a002a7c82 */ /* 0x000fe20008000000 */
[----:B---3--:R-:W-:Y:S01]  /*5ca0*/  UMOV UR43, UR11 ;  /* 0x0000000b002b7c82 */ /* 0x008fe20008000000 */
[----:B------:R-:W-:Y:S01]  /*5cb0*/  UMOV UR35, UR11 ;  /* 0x0000000b00237c82 */ /* 0x000fe20008000000 */
[----:B------:R-:W-:Y:S01]  /*5cc0*/  UMOV UR34, UR10 ;  /* 0x0000000a00227c82 */ /* 0x000fe20008000000 */
[----:B------:R-:W-:Y:S01]  /*5cd0*/  UMOV UR27, UR11 ;  /* 0x0000000b001b7c82 */ /* 0x000fe20008000000 */
[----:B------:R-:W-:Y:S01]  /*5ce0*/  UMOV UR26, UR10 ;  /* 0x0000000a001a7c82 */ /* 0x000fe20008000000 */
[----:B------:R-:W-:Y:S01]  /*5cf0*/  UMOV UR19, UR11 ;  /* 0x0000000b00137c82 */ /* 0x000fe20008000000 */
[----:B------:R-:W-:Y:S01]  /*5d00*/  UMOV UR18, UR10 ;  /* 0x0000000a00127c82 */ /* 0x000fe20008000000 */
[----:B----4-:R-:W-:Y:S01]  /*5d10*/  UMOV UR44, UR12 ;  /* 0x0000000c002c7c82 */ /* 0x010fe20008000000 */
[----:B------:R1:W-:Y:S01]  /*5d20*/  UTMASTG.4D [UR8], [UR4] ;  /* 0x00000008040073b5 */ /* 0x0003e20008018000 */
[----:B------:R-:W-:Y:S01]  /*5d30*/  UMOV UR36, UR12 ;  /* 0x0000000c00247c82 */ /* 0x000fe20008000000 */
        /* <DEDUP_REMOVED lines=9> */
.L_x_1049:
[----:B------:R-:W-:Y:S05]  /*5dd0*/  BSYNC B0 ;  /* 0x0000000000007941 */ /* 0x000fea0003800000 */
.L_x_1048:
[----:B------:R-:W-:-:S04]  /*5de0*/  DEPBAR.LE SB0, 0x0 ;  /* 0x000080000000791a */ /* 0x000fc80000000000 */
[----:B------:R-:W-:Y:S05]  /*5df0*/  EXIT ;  /* 0x000000000000794d */ /* 0x000fea0003800000 */
.L_x_1043:
[----:B------:R-:W2:Y:S01]  /*5e00*/  S2R R0, SR_TID.X ;  /* 0x0000000000007919 */ /* 0x000ea20000002100 */
[----:B------:R-:W3:Y:S01]  /*5e10*/  S2UR UR12, SR_CTAID.Y ;  /* 0x00000000000c79c3 */ /* 0x000ee20000002600 */
[----:B------:R-:W-:Y:S01]  /*5e20*/  ULDC.64 UR4, c[0x0][0x208] ;  /* 0x0000820000047ab9 */ /* 0x000fe20000000a00 */
[----:B------:R-:W-:Y:S01]  /*5e30*/  BSSY B0, `(.L_x_1050) ;  /* 0x000003b000007945 */ /* 0x000fe20003800000 */
[----:B------:R-:W4:Y:S05]  /*5e40*/  S2R R19, SR_CTAID.X ;  /* 0x0000000000137919 */ /* 0x000f2a0000002500 */
[----:B-1----:R-:W1:Y:S08]  /*5e50*/  LDC.64 R4, c[0x0][0x820] ;  /* 0x00020800ff047b82 */ /* 0x002e700000000a00 */
[----:B------:R-:W5:Y:S08]  /*5e60*/  LDC R12, c[0x0][0x808] ;  /* 0x00020200ff0c7b82 */ /* 0x000f700000000800 */
[----:B------:R-:W4:Y:S01]  /*5e70*/  LDC.64 R10, c[0x0][0x850] ;  /* 0x00021400ff0a7b82 */ /* 0x000f220000000a00 */
[----:B---3--:R-:W-:Y:S01]  /*5e80*/  USHF.R.S32.HI UR7, URZ, 0x1f, UR12 ;  /* 0x0000001f3f077899 */ /* 0x008fe2000801140c */
[----:B--2---:R-:W-:-:S06]  /*5e90*/  VIADD R3, R0, 0xffffff80 ;  /* 0xffffff8000037836 */ /* 0x004fcc0000000000 */
[----:B------:R-:W2:Y:S01]  /*5ea0*/  S2UR UR9, SR_CTAID.Z ;  /* 0x00000000000979c3 */ /* 0x000ea20000002700 */
[----:B------:R-:W-:-:S04]  /*5eb0*/  SHF.R.S32.HI R2, RZ, 0x1f, R3 ;  /* 0x0000001fff027819 */ /* 0x000fc80000011403 */
[----:B------:R-:W-:-:S03]  /*5ec0*/  LEA.HI R2, R2, R3, RZ, 0x2 ;  /* 0x0000000302027211 */ /* 0x000fc600078f10ff */
[----:B------:R-:W3:Y:S01]  /*5ed0*/  LDC.64 R16, c[0x0][0x828] ;  /* 0x00020a00ff107b82 */ /* 0x000ee20000000a00 */
[----:B------:R-:W-:Y:S02]  /*5ee0*/  LOP3.LUT R0, R2, 0x1ffffffc, RZ, 0xc0, !PT ;  /* 0x1ffffffc02007812 */ /* 0x000fe400078ec0ff */
[----:B------:R-:W-:-:S03]  /*5ef0*/  SHF.R.S32.HI R2, RZ, 0x2, R2 ;  /* 0x00000002ff027819 */ /* 0x000fc60000011402 */
[----:B------:R-:W-:Y:S02]  /*5f00*/  IMAD.IADD R0, R3, 0x1, -R0 ;  /* 0x0000000103007824 */ /* 0x000fe400078e0a00 */
[----:B------:R-:W3:Y:S01]  /*5f10*/  LDC.64 R14, c[0x0][0x858] ;  /* 0x00021600ff0e7b82 */ /* 0x000ee20000000a00 */
[----:B------:R-:W-:Y:S01]  /*5f20*/  SHF.R.S32.HI R3, RZ, 0x1f, R2 ;  /* 0x0000001fff037819 */ /* 0x000fe20000011402 */
[----:B------:R-:W-:Y:S02]  /*5f30*/  IMAD.SHL.U32 R8, R0, 0x8, RZ ;  /* 0x0000000800087824 */ /* 0x000fe400078e00ff */
[----:B-1----:R-:W-:Y:S01]  /*5f40*/  IMAD R0, R4, UR7, RZ ;  /* 0x0000000704007c24 */ /* 0x002fe2000f8e02ff */
[----:B--2---:R-:W-:Y:S01]  /*5f50*/  USHF.R.S32.HI UR6, URZ, 0x1f, UR9 ;  /* 0x0000001f3f067899 */ /* 0x004fe20008011409 */
[----:B------:R-:W-:Y:S01]  /*5f60*/  VIADD R18, R8, 0x40 ;  /* 0x0000004008127836 */ /* 0x000fe20000000000 */
[----:B------:R-:W-:Y:S01]  /*5f70*/  SHF.R.S32.HI R9, RZ, 0x1f, R8 ;  /* 0x0000001fff097819 */ /* 0x000fe20000011408 */
[----:B------:R-:W-:-:S02]  /*5f80*/  IMAD R5, R5, UR12, R0 ;  /* 0x0000000c05057c24 */ /* 0x000fc4000f8e0200 */
[----:B----4-:R-:W-:Y:S02]  /*5f90*/  IMAD R0, R10, UR7, RZ ;  /* 0x000000070a007c24 */ /* 0x010fe4000f8e02ff */
[----:B------:R-:W-:-:S04]  /*5fa0*/  IMAD.WIDE.U32 R6, R4, UR12, R8 ;  /* 0x0000000c04067c25 */ /* 0x000fc8000f8e0008 */
[----:B------:R-:W-:Y:S02]  /*5fb0*/  IMAD.IADD R7, R7, 0x1, R5 ;  /* 0x0000000107077824 */ /* 0x000fe400078e0205 */
[----:B------:R-:W-:-:S04]  /*5fc0*/  IMAD.WIDE R4, R19, 0x80, R2 ;  /* 0x0000008013047825 */ /* 0x000fc800078e0202 */
[----:B-----5:R-:W-:Y:S02]  /*5fd0*/  IMAD R3, R19, -0x80, R12 ;  /* 0xffffff8013037824 */ /* 0x020fe400078e020c */
[----:B------:R-:W-:Y:S02]  /*5fe0*/  IMAD R13, R11, UR12, R0 ;  /* 0x0000000c0b0d7c24 */ /* 0x000fe4000f8e0200 */
[----:B------:R-:W-:Y:S01]  /*5ff0*/  IMAD.WIDE.U32 R10, R10, UR12, R8 ;  /* 0x0000000c0a0a7c25 */ /* 0x000fe2000f8e0008 */
[----:B------:R-:W-:-:S03]  /*6000*/  ISETP.GE.AND P1, PT, R2, R3, PT ;  /* 0x000000030200720c */ /* 0x000fc60003f26270 */
[----:B------:R-:W-:Y:S02]  /*6010*/  VIADD R0, R2, 0x40 ;  /* 0x0000004002007836 */ /* 0x000fe40000000000 */
[----:B---3--:R-:W-:Y:S02]  /*6020*/  IMAD R12, R16, UR6, RZ ;  /* 0x00000006100c7c24 */ /* 0x008fe4000f8e02ff */
[----:B------:R-:W-:Y:S01]  /*6030*/  IMAD R2, R14, UR6, RZ ;  /* 0x000000060e027c24 */ /* 0x000fe2000f8e02ff */
[----:B------:R-:W-:Y:S01]  /*6040*/  ISETP.GE.AND P0, PT, R0, R3, PT ;  /* 0x000000030000720c */ /* 0x000fe20003f06270 */
[----:B------:R-:W-:Y:S02]  /*6050*/  IMAD.IADD R11, R11, 0x1, R13 ;  /* 0x000000010b0b7824 */ /* 0x000fe400078e020d */
[----:B------:R-:W-:Y:S02]  /*6060*/  IMAD R17, R17, UR9, R12 ;  /* 0x0000000911117c24 */ /* 0x000fe4000f8e020c */
[----:B------:R-:W-:-:S02]  /*6070*/  IMAD R15, R15, UR9, R2 ;  /* 0x000000090f0f7c24 */ /* 0x000fc4000f8e0202 */
[----:B------:R-:W-:-:S04]  /*6080*/  IMAD.WIDE.U32 R12, R14, UR9, R10 ;  /* 0x000000090e0c7c25 */ /* 0x000fc8000f8e000a */
[----:B------:R-:W-:-:S04]  /*6090*/  IMAD.WIDE.U32 R2, R16, UR9, R6 ;  /* 0x0000000910027c25 */ /* 0x000fc8000f8e0006 */
[----:B------:R-:W-:Y:S02]  /*60a0*/  VIADD R16, R8, 0x20 ;  /* 0x0000002008107836 */ /* 0x000fe40000000000 */
[----:B------:R-:W-:Y:S02]  /*60b0*/  IMAD.IADD R15, R13, 0x1, R15 ;  /* 0x000000010d0f7824 */ /* 0x000fe400078e020f */
[----:B------:R-:W-:Y:S01]  /*60c0*/  IMAD.IADD R11, R3, 0x1, R17 ;  /* 0x00000001030b7824 */ /* 0x000fe200078e0211 */
        /* <DEDUP_REMOVED lines=17> */
.L_x_1051:
[----:B------:R-:W-:Y:S05]  /*61e0*/  BSYNC B0 ;  /* 0x0000000000007941 */ /* 0x000fea0003800000 */
.L_x_1050:
[----:B------:R-:W-:Y:S04]  /*61f0*/  BSSY B0, `(.L_x_1052) ;  /* 0x0000014000007945 */ /* 0x000fe80003800000 */
[----:B------:R-:W-:Y:S05]  /*6200*/  @P0 BRA `(.L_x_1053) ;  /* 0x0000000000480947 */ /* 0x000fea0003800000 */
[----:B------:R-:W-:Y:S01]  /*6210*/  IADD3 R7, P2, R4, 0x40, RZ ;  /* 0x0000004004077810 */ /* 0x000fe20007f5e0ff */
[----:B------:R-:W-:Y:S01]  /*6220*/  ULDC.64 UR10, c[0x0][0x818] ;  /* 0x00020600000a7ab9 */ /* 0x000fe20000000a00 */
[----:B------:R-:W-:Y:S01]  /*6230*/  IMAD.MOV.U32 R3, RZ, RZ, R11 ;  /* 0x000000ffff037224 */ /* 0x000fe200078e000b */
[----:B------:R-:W-:Y:S02]  /*6240*/  ULDC UR8, c[0x0][0x80c] ;  /* 0x0002030000087ab9 */ /* 0x000fe40000000800 */
[----:B------:R-:W-:Y:S01]  /*6250*/  IMAD.X R0, RZ, RZ, R5, P2 ;  /* 0x000000ffff007224 */ /* 0x000fe200010e0605 */
[----:B------:R-:W-:Y:S01]  /*6260*/  ISETP.GE.AND P3, PT, R8, UR8, PT ;  /* 0x0000000808007c0c */ /* 0x000fe2000bf66270 */
[----:B------:R-:W-:Y:S01]  /*6270*/  IMAD.WIDE.U32 R2, R7, UR10, R2 ;  /* 0x0000000a07027c25 */ /* 0x000fe2000f8e0002 */
[----:B------:R-:W-:Y:S02]  /*6280*/  ISETP.GE.AND P4, PT, R16, UR8, PT ;  /* 0x0000000810007c0c */ /* 0x000fe4000bf86270 */
[----:B------:R-:W-:Y:S01]  /*6290*/  ISETP.GE.AND P5, PT, R18, UR8, PT ;  /* 0x0000000812007c0c */ /* 0x000fe2000bfa6270 */
        /* <DEDUP_REMOVED lines=9> */
.L_x_1053:
[----:B------:R-:W-:Y:S05]  /*6330*/  BSYNC B0 ;  /* 0x0000000000007941 */ /* 0x000fea0003800000 */
.L_x_1052:
[----:B------:R-:W-:Y:S04]  /*6340*/  BSSY B0, `(.L_x_1054) ;  /* 0x0000012000007945 */ /* 0x000fe80003800000 */
[----:B------:R-:W-:Y:S05]  /*6350*/  @P1 BRA `(.L_x_1055) ;  /* 0x0000000000401947 */ /* 0x000fea0003800000 */
[----:B------:R-:W-:Y:S01]  /*6360*/  ULDC.64 UR8, c[0x0][0x848] ;  /* 0x0002120000087ab9 */ /* 0x000fe20000000a00 */
[----:B------:R-:W-:Y:S01]  /*6370*/  IMAD.MOV.U32 R14, RZ, RZ, R12 ;  /* 0x000000ffff0e7224 */ /* 0x000fe200078e000c */
[----:B------:R-:W-:Y:S01]  /*6380*/  ULDC UR6, c[0x0][0x83c] ;  /* 0x00020f0000067ab9 */ /* 0x000fe20000000800 */
[----:B--2---:R-:W-:Y:S01]  /*6390*/  IMAD R7, R5, UR8, RZ ;  /* 0x0000000805077c24 */ /* 0x004fe2000f8e02ff */
        /* <DEDUP_REMOVED lines=12> */
.L_x_1055:
[----:B------:R-:W-:Y:S05]  /*6460*/  BSYNC B0 ;  /* 0x0000000000007941 */ /* 0x000fea0003800000 */
.L_x_1054:
[----:B------:R-:W-:Y:S04]  /*6470*/  BSSY B0, `(.L_x_1056) ;  /* 0x0000016000007945 */ /* 0x000fe80003800000 */
[----:B------:R-:W-:Y:S05]  /*6480*/  @P0 BRA `(.L_x_1057) ;  /* 0x0000000000500947 */ /* 0x000fea0003800000 */
[----:B--23--:R-:W-:Y:S01]  /*6490*/  IADD3 R7, P0, R4, 0x40, RZ ;  /* 0x0000004004077810 */ /* 0x00cfe20007f1e0ff */
        /* <DEDUP_REMOVED lines=18> */
[----:B------:R2:W-:Y:S02]  /*65c0*/  STG.E.128 desc[UR4][R4.64+0x80], RZ ;  /* 0x000080ff04007986 */ /* 0x0005e4000c101d04 */
.L_x_1057:
[----:B------:R-:W-:Y:S05]  /*65d0*/  BSYNC B0 ;  /* 0x0000000000007941 */ /* 0x000fea0003800000 */
.L_x_1056:
[----:B------:R-:W-:Y:S05]  /*65e0*/  EXIT ;  /* 0x000000000000794d */ /* 0x000fea0003800000 */
.L_x_1020:
[----:B------:R-:W-:-:S08]  /*65f0*/  NOP ;  /* 0x0000000000007918 */ /* 0x000fd00000000000 */
[----:B------:R-:W1:-:S00]  /*6600*/  USETMAXREG.DEALLOC.CTAPOOL 0x18 ;  /* 0x00000018000079c8 */ /* 0x000e4000080e0500 */
[----:B-1----:R-:W-:Y:S01]  /*6610*/  LOP3.LUT R2, R0, 0x3, RZ, 0xc0, !PT ;  /* 0x0000000300027812 */ /* 0x002fe200078ec0ff */
[----:B------:R-:W-:Y:S01]  /*6620*/  BSSY B0, `(.L_x_1058) ;  /* 0x0000332000007945 */ /* 0x000fe20003800000 */
[----:B------:R-:W-:-:S04]  /*6630*/  IMAD.MOV.U32 R0, RZ, RZ, RZ ;  /* 0x000000ffff007224 */ /* 0x000fc800078e00ff */
        /* <DEDUP_REMOVED lines=8> */
[----:B------:R-:W1:Y:S01]  /*66c0*/  S2UR UR9, SR_CTAID.X ;  /* 0x00000000000979c3 */ /* 0x000e620000002500 */
[----:B------:R-:W-:Y:S01]  /*66d0*/  ULDC UR4, c[0x0][0x280] ;  /* 0x0000a00000047ab9 */ /* 0x000fe20000000800 */
[----:B------:R-:W-:Y:S01]  /*66e0*/  ULDC UR6, c[0x0][0x290] ;  /* 0x0000a40000067ab9 */ /* 0x000fe20000000800 */
[----:B------:R-:W-:-:S05]  /*66f0*/  ULDC UR7, c[0x0][0x74c] ;  /* 0x0001d30000077ab9 */ /* 0x000fca0000000800 */
[----:B------:R-:W2:Y:S01]  /*6700*/  S2UR UR13, SR_CTAID.Y ;  /* 0x00000000000d79c3 */ /* 0x000ea20000002600 */
[----:B-1----:R-:W-:Y:S02]  /*6710*/  ULEA UR5, UR9, UR4, 0x7 ;  /* 0x0000000409057291 */ /* 0x002fe4000f8e383f */
[----:B------:R-:W-:Y:S02]  /*6720*/  ISETP.LE.AND P0, PT, RZ, UR9, PT ;  /* 0x00000009ff007c0c */ /* 0x000fe4000bf03270 */
[----:B------:R-:W-:-:S04]  /*6730*/  UIADD3 UR5, -UR7, UR5, -UR6 ;  /* 0x0000000507057290 */ /* 0x000fc8000fffe906 */
[----:B------:R-:W-:-:S04]  /*6740*/  USHF.R.S32.HI UR6, URZ, 0x1f, UR5 ;  /* 0x0000001f3f067899 */ /* 0x000fc80008011405 */
[----:B------:R-:W-:-:S04]  /*6750*/  ULEA.HI UR6, UR6, UR5, URZ, 0x6 ;  /* 0x0000000506067291 */ /* 0x000fc8000f8f303f */
[----:B------:R-:W-:Y:S02]  /*6760*/  USHF.R.S32.HI UR5, URZ, 0x6, UR6 ;  /* 0x000000063f057899 */ /* 0x000fe40008011406 */
[----:B------:R-:W-:Y:S02]  /*6770*/  UIADD3 UR6, UR4, 0x3f, URZ ;  /* 0x0000003f04067890 */ /* 0x000fe4000fffe03f */
[----:B------:R-:W-:Y:S02]  /*6780*/  UISETP.LT.AND UP0, UPT, URZ, UR5, UPT ;  /* 0x000000053f00728c */ /* 0x000fe4000bf01270 */
[----:B------:R-:W-:Y:S02]  /*6790*/  USHF.R.S32.HI UR7, URZ, 0x1f, UR6 ;  /* 0x0000001f3f077899 */ /* 0x000fe40008011406 */
[----:B------:R-:W-:Y:S02]  /*67a0*/  USEL UR5, URZ, UR5, !UP0 ;  /* 0x000000053f057287 */ /* 0x000fe4000c000000 */
[----:B------:R-:W-:-:S04]  /*67b0*/  ULEA.HI UR7, UR7, UR6, URZ, 0x6 ;  /* 0x0000000607077291 */ /* 0x000fc8000f8f303f */
[----:B------:R-:W-:Y:S01]  /*67c0*/  USHF.R.S32.HI UR8, URZ, 0x6, UR7 ;  /* 0x000000063f087899 */ /* 0x000fe20008011407 */
[----:B--2---:R-:W-:Y:S11]  /*67d0*/  @!P0 BRA `(.L_x_1061) ;  /* 0x0000000000288947 */ /* 0x004ff60003800000 */
        /* <DEDUP_REMOVED lines=10> */
.L_x_1061:
[----:B------:R-:W-:Y:S02]  /*6880*/  UISETP.GT.AND UP0, UPT, UR8, UR5, UPT ;  /* 0x000000050800728c */ /* 0x000fe4000bf04270 */
[----:B------:R-:W-:Y:S02]  /*6890*/  USHF.R.S32.HI UR14, URZ, 0x1f, UR12 ;  /* 0x0000001f3f0e7899 */ /* 0x000fe4000801140c */
[----:B------:R-:W-:Y:S02]  /*68a0*/  USHF.R.S32.HI UR9, URZ, 0x1f, UR13 ;  /* 0x0000001f3f097899 */ /* 0x000fe4000801140d */
[----:B------:R-:W-:-:S13]  /*68b0*/  PLOP3.LUT P0, PT, PT, PT, UP0, 0x80, 0x0 ;  /* 0x000000000000781c */ /* 0x000fda0003f0f008 */
[----:B------:R-:W-:Y:S05]  /*68c0*/  @!P0 BRA `(.L_x_1060) ;  /* 0x00000030001c8947 */ /* 0x000fea0003800000 */
[----:B------:R-:W-:Y:S01]  /*68d0*/  UIADD3 UR4, -UR5, UR8, URZ ;  /* 0x0000000805047290 */ /* 0x000fe2000fffe13f */
[----:B------:R-:W-:Y:S01]  /*68e0*/  ULDC.64 UR10, c[0x0][0x2d8] ;  /* 0x0000b600000a7ab9 */ /* 0x000fe20000000a00 */
[----:B------:R-:W-:Y:S02]  /*68f0*/  ELECT P0, URZ, PT ;  /* 0x00000000003f782f */ /* 0x000fe40003800000 */
[----:B------:R-:W-:Y:S02]  /*6900*/  ULOP3.LUT UR4, UR4, 0x1, URZ, 0xc0, !UPT ;  /* 0x0000000104047892 */ /* 0x000fe4000f8ec03f */
[----:B------:R-:W-:Y:S02]  /*6910*/  UIMAD UR9, UR9, UR10, URZ ;  /* 0x0000000a090972a4 */ /* 0x000fe4000f8e023f */
[----:B------:R-:W-:Y:S02]  /*6920*/  UISETP.NE.U32.AND UP0, UPT, UR4, 0x1, UPT ;  /* 0x000000010400788c */ /* 0x000fe4000bf05070 */
[----:B------:R-:W-:-:S02]  /*6930*/  UIMAD.WIDE.U32 UR6, UR13, UR10, URZ ;  /* 0x0000000a0d0672a5 */ /* 0x000fc4000f8e003f */
[----:B------:R-:W-:Y:S02]  /*6940*/  UIMAD UR9, UR13, UR11, UR9 ;  /* 0x0000000b0d0972a4 */ /* 0x000fe4000f8e0209 */
[----:B------:R-:W-:Y:S01]  /*6950*/  PLOP3.LUT P1, PT, PT, PT, UP0, 0x80, 0x0 ;  /* 0x000000000000781c */ /* 0x000fe20003f2f008 */
[----:B------:R-:W-:Y:S01]  /*6960*/  ULDC.64 UR10, c[0x0][0x2e0] ;  /* 0x0000b800000a7ab9 */ /* 0x000fe20000000a00 */
[----:B------:R-:W-:Y:S02]  /*6970*/  UIADD3 UR7, UR7, UR9, URZ ;  /* 0x0000000907077290 */ /* 0x000fe4000fffe03f */
[----:B------:R-:W-:Y:S02]  /*6980*/  UIMAD UR9, UR14, UR10, URZ ;  /* 0x0000000a0e0972a4 */ /* 0x000fe4000f8e023f */
[----:B------:R-:W-:Y:S02]  /*6990*/  UIMAD.WIDE.U32 UR6, UR12, UR10, UR6 ;  /* 0x0000000a0c0672a5 */ /* 0x000fe4000f8e0006 */
[----:B------:R-:W-:-:S04]  /*69a0*/  UIMAD UR9, UR12, UR11, UR9 ;  /* 0x0000000b0c0972a4 */ /* 0x000fc8000f8e0209 */
[----:B------:R-:W-:Y:S01]  /*69b0*/  UIADD3 UR9, UR7, UR9, URZ ;  /* 0x0000000907097290 */ /* 0x000fe2000fffe03f */
[----:B------:R-:W-:Y:S11]  /*69c0*/  @P1 BRA `(.L_x_1062) ;  /* 0x0000000000bc1947 */ /* 0x000ff60003800000 */
[----:B------:R-:W-:Y:S01]  /*69d0*/  UIMAD UR14, UR5, 0x1800, URZ ;  /* 0x00001800050e78a4 */ /* 0x000fe2000f8e023f */
        /* <DEDUP_REMOVED lines=9> */
[----:B------:R-:W-:Y:S01]  /*6a70*/  UMOV UR16, 0x0 ;  /* 0x0000000000107882 */ /* 0x000fe20000000000 */
[----:B------:R-:W-:Y:S02]  /*6a80*/  UMOV UR17, 0x14f00000 ;  /* 0x14f0000000117882 */ /* 0x000fe40000000000 */
[----:B------:R-:W-:-:S02]  /*6a90*/  ULEA.HI.X UR11, UR13, UR11, UR15, 0x2, UP0 ;  /* 0x0000000b0d0b7291 */ /* 0x000fc400080f140f */
[----:B-1----:R-:W-:-:S03]  /*6aa0*/  ULEA UR4, UR12, UR4, 0x18 ;  /* 0x000000040c047291 */ /* 0x002fc6000f8ec03f */
[----:B------:R-:W-:Y:S01]  /*6ab0*/  UMOV UR12, 0x300 ;  /* 0x00000300000c7882 */ /* 0x000fe20000000000 */
[----:B------:R-:W-:-:S09]  /*6ac0*/  UIADD3 UR4, UR4, 0xc000, URZ ;  /* 0x0000c00004047890 */ /* 0x000fd2000fffe03f */
[----:B------:R1:W-:Y:S02]  /*6ad0*/  UBLKRED.G.S.ADD.F32.RN [UR10], [UR4], UR12, desc[UR16] ;  /* 0x0000100a040073bb */ /* 0x0003e400080a140c */
[----:B-1----:R0:W-:Y:S02]  /*6ae0*/  UTMACMDFLUSH ;  /* 0x00000000000079b7 */ /* 0x0021e40000000000 */
.L_x_1064:
[----:B------:R-:W-:Y:S05]  /*6af0*/  BSYNC B1 ;  /* 0x0000000000017941 */ /* 0x000fea0003800000 */
.L_x_1063:
        /* <DEDUP_REMOVED lines=9> */
[----:B------:R-:W-:Y:S02]  /*6b90*/  UMOV UR17, 0x14f00000 ;  /* 0x14f0000000117882 */ /* 0x000fe40000000000 */
[----:B------:R-:W-:Y:S02]  /*6ba0*/  ULEA.HI.X.SX32 UR4, UR4, UR9, 0x1, UP0 ;  /* 0x0000000904047291 */ /* 0x000fe400080f0e3f */
[----:B------:R-:W-:-:S04]  /*6bb0*/  ULEA UR10, UP0, UR15, UR10, 0x2 ;  /* 0x0000000a0f0a7291 */ /* 0x000fc8000f80103f */
[----:B------:R-:W-:-:S03]  /*6bc0*/  ULEA.HI.X UR11, UR15, UR11, UR4, 0x2, UP0 ;  /* 0x0000000b0f0b7291 */ /* 0x000fc600080f1404 */
[----:B------:R-:W-:Y:S01]  /*6bd0*/  UMOV UR4, 0x300 ;  /* 0x0000030000047882 */ /* 0x000fe20000000000 */
[----:B-1----:R-:W-:-:S04]  /*6be0*/  ULEA UR12, UR13, UR12, 0x18 ;  /* 0x0000000c0d0c7291 */ /* 0x002fc8000f8ec03f */
[----:B------:R-:W-:-:S09]  /*6bf0*/  UIADD3 UR12, UR12, 0xf000, URZ ;  /* 0x0000f0000c0c7890 */ /* 0x000fd2000fffe03f */
[----:B------:R1:W-:Y:S01]  /*6c00*/  UBLKRED.G.S.ADD.F32.RN [UR10], [UR12], UR4, desc[UR16] ;  /* 0x0000100a0c0073bb */ /* 0x0003e200080a1404 */
[----:B------:R0:W-:Y:S01]  /*6c10*/  UTMACMDFLUSH ;  /* 0x00000000000079b7 */ /* 0x0001e20000000000 */
[----:B-1----:R-:W-:-:S04]  /*6c20*/  DEPBAR.LE SB0, 0x1 ;  /* 0x000080400000791a */ /* 0x002fc80000000000 */
.L_x_1066:
[----:B------:R-:W-:Y:S05]  /*6c30*/  BSYNC B1 ;  /* 0x0000000000017941 */ /* 0x000fea0003800000 */
.L_x_1065:
[----:B------:R-:W-:Y:S06]  /*6c40*/  BAR.ARV 0xa, 0xa0 ;  /* 0x0282800000007b1d */ /* 0x000fec0000002000 */
[----:B------:R-:W-:Y:S04]  /*6c50*/  BSSY B1, `(.L_x_1067) ;  /* 0x0000003000017945 */ /* 0x000fe80003800000 */
[----:B------:R-:W-:Y:S05]  /*6c60*/  @!P0 BRA `(.L_x_1068) ;  /* 0x0000000000048947 */ /* 0x000fea0003800000 */
[----:B------:R-:W-:-:S04]  /*6c70*/  DEPBAR.LE SB0, 0x0 ;  /* 0x000080000000791a */ /* 0x000fc80000000000 */
.L_x_1068:
[----:B------:R-:W-:Y:S05]  /*6c80*/  BSYNC B1 ;  /* 0x0000000000017941 */ /* 0x000fea0003800000 */
.L_x_1067:
[----:B------:R-:W-:Y:S06]  /*6c90*/  BAR.ARV 0xb, 0xa0 ;  /* 0x02c2800000007b1d */ /* 0x000fec0000002000 */
[----:B------:R-:W-:Y:S01]  /*6ca0*/  UIADD3 UR12, UR5, 0x1, URZ ;  /* 0x00000001050c7890 */ /* 0x000fe2000fffe03f */
[----:B------:R-:W-:Y:S11]  /*6cb0*/  BRA `(.L_x_1069) ;  /* 0x0000000000047947 */ /* 0x000ff60003800000 */
.L_x_1062:
[----:B------:R-:W-:-:S05]  /*6cc0*/  UMOV UR12, UR5 ;  /* 0x00000005000c7c82 */ /* 0x000fca0008000000 */
.L_x_1069:
[----:B------:R-:W-:-:S04]  /*6cd0*/  UIADD3 UR4, UR5, 0x1, URZ ;  /* 0x0000000105047890 */ /* 0x000fc8000fffe03f */
[----:B------:R-:W-:-:S06]  /*6ce0*/  UISETP.NE.AND UP0, UPT, UR8, UR4, UPT ;  /* 0x000000040800728c */ /* 0x000fcc000bf05270 */
[----:B------:R-:W-:-:S13]  /*6cf0*/  PLOP3.LUT P1, PT, PT, PT, UP0, 0x80, 0x0 ;  /* 0x000000000000781c */ /* 0x000fda0003f2f008 */
[----:B------:R-:W-:Y:S05]  /*6d00*/  @!P1 BRA `(.L_x_1060) ;  /* 0x0000002c000c9947 */ /* 0x000fea0003800000 */
[----:B------:R-:W-:Y:S01]  /*6d10*/  ULDC.64 UR18, c[0x0][0x2c0] ;  /* 0x0000b00000127ab9 */ /* 0x000fe20000000a00 */
[----:B------:R-:W-:Y:S02]  /*6d20*/  UIMAD UR13, UR12, 0x1800, URZ ;  /* 0x000018000c0d78a4 */ /* 0x000fe4000f8e023f */
[----:B------:R-:W-:Y:S01]  /*6d30*/  ULEA UR18, UP0, UR6, UR18, 0x2 ;  /* 0x0000001206127291 */ /* 0x000fe2000f80103f */
[----:B------:R-:W-:Y:S01]  /*6d40*/  UMOV UR4, URZ ;  /* 0x0000003f00047c82 */ /* 0x000fe20008000000 */
[----:B------:R-:W-:Y:S02]  /*6d50*/  ULDC.64 UR24, c[0x0][0x2c0] ;  /* 0x0000b00000187ab9 */ /* 0x000fe40000000a00 */
[----:B------:R-:W-:Y:S02]  /*6d60*/  ULEA.HI.X UR19, UR6, UR19, UR9, 0x2, UP0 ;  /* 0x0000001306137291 */ /* 0x000fe400080f1409 */
[----:B------:R-:W-:Y:S02]  /*6d70*/  UIADD3 UR14, UP0, UR18, 0x3000, URZ ;  /* 0x00003000120e7890 */ /* 0x000fe4000ff1e03f */
[----:B------:R-:W-:-:S02]  /*6d80*/  UIADD3 UR16, UP1, UR18, 0x6000, URZ ;  /* 0x0000600012107890 */ /* 0x000fc4000ff3e03f */
[----:B------:R-:W-:Y:S02]  /*6d90*/  UIADD3 UR18, UP2, UR18, 0x9000, URZ ;  /* 0x0000900012127890 */ /* 0x000fe4000ff5e03f */
[----:B------:R-:W-:Y:S02]  /*6da0*/  UIADD3.X UR15, URZ, UR19, URZ, UP0, !UPT ;  /* 0x000000133f0f7290 */ /* 0x000fe400087fe43f */
[----:B------:R-:W-:Y:S02]  /*6db0*/  UIADD3.X UR17, URZ, UR19, URZ, UP1, !UPT ;  /* 0x000000133f117290 */ /* 0x000fe40008ffe43f */
[----:B------:R-:W-:Y:S01]  /*6dc0*/  UIADD3.X UR19, URZ, UR19, URZ, UP2, !UPT ;  /* 0x000000133f137290 */ /* 0x000fe200097fe43f */
[----:B------:R-:W-:-:S11]  /*6dd0*/  UMOV UR20, UR13 ;  /* 0x0000000d00147c82 */ /* 0x000fd60008000000 */
.L_x_1082:
[----:B------:R-:W-:Y:S01]  /*6de0*/  UIADD3 UR10, UR13, UR4, URZ ;  /* 0x000000040d0a7290 */ /* 0x000fe2000fffe03f */
[----:B------:R-:W-:Y:S03]  /*6df0*/  BAR.SYNC.DEFER_BLOCKING 0xd, 0xa0 ;  /* 0x0342800000007b1d */ /* 0x000fe60000010000 */
[----:B------:R-:W-:Y:S02]  /*6e00*/  UIMAD.WIDE UR26, UR10, 0x4, UR14 ;  /* 0x000000040a1a78a5 */ /* 0x000fe4000f8e020e */
[----:B------:R-:W-:Y:S01]  /*6e10*/  UIMAD.WIDE UR28, UR10, 0x4, UR16 ;  /* 0x000000040a1c78a5 */ /* 0x000fe2000f8e0210 */
[----:B------:R-:W-:Y:S01]  /*6e20*/  BSSY B1, `(.L_x_1070) ;  /* 0x0000010000017945 */ /* 0x000fe20003800000 */
[----:B------:R-:W-:-:S03]  /*6e30*/  UIMAD.WIDE UR10, UR10, 0x4, UR18 ;  /* 0x000000040a0a78a5 */ /* 0x000fc6000f8e0212 */
[----:B------:R-:W-:Y:S09]  /*6e40*/  @!P0 BRA `(.L_x_1071) ;  /* 0x0000000000348947 */ /* 0x000ff20003800000 */
[----:B------:R-:W1:Y:S01]  /*6e50*/  S2UR UR22, SR_CgaCtaId ;  /* 0x00000000001679c3 */ /* 0x000e620000008800 */
[----:B------:R-:W-:Y:S01]  /*6e60*/  UIADD3 UR23, UP0, UR20, UR6, URZ ;  /* 0x0000000614177290 */ /* 0x000fe2000ff1e03f */
[----:B------:R-:W-:Y:S01]  /*6e70*/  UMOV UR21, 0x400 ;  /* 0x0000040000157882 */ /* 0x000fe20000000000 */
[----:B------:R-:W-:Y:S02]  /*6e80*/  UMOV UR32, 0x0 ;  /* 0x0000000000207882 */ /* 0x000fe40000000000 */
[----:B------:R-:W-:Y:S01]  /*6e90*/  ULEA.HI.X.SX32 UR30, UR20, UR9, 0x1, UP0 ;  /* 0x00000009141e7291 */ /* 0x000fe200080f0e3f */
[----:B------:R-:W-:Y:S01]  /*6ea0*/  UMOV UR33, 0x14f00000 ;  /* 0x14f0000000217882 */ /* 0x000fe20000000000 */
[----:B-1----:R-:W-:Y:S02]  /*6eb0*/  ULEA UR21, UR22, UR21, 0x18 ;  /* 0x0000001516157291 */ /* 0x002fe4000f8ec03f */
[----:B------:R-:W-:Y:S02]  /*6ec0*/  ULEA UR22, UP0, UR23, UR24, 0x2 ;  /* 0x0000001817167291 */ /* 0x000fe4000f80103f */
[----:B------:R-:W-:-:S02]  /*6ed0*/  UIADD3 UR21, UR21, 0xc000, URZ ;  /* 0x0000c00015157890 */ /* 0x000fc4000fffe03f */
[----:B------:R-:W-:-:S03]  /*6ee0*/  ULEA.HI.X UR23, UR23, UR25, UR30, 0x2, UP0 ;  /* 0x0000001917177291 */ /* 0x000fc600080f141e */
[----:B------:R-:W-:-:S06]  /*6ef0*/  UMOV UR30, 0x300 ;  /* 0x00000300001e7882 */ /* 0x000fcc0000000000 */
[----:B------:R1:W-:Y:S02]  /*6f00*/  UBLKRED.G.S.ADD.F32.RN [UR22], [UR21], UR30, desc[UR32] ;  /* 0x00002016150073bb */ /* 0x0003e400080a141e */
[----:B-1----:R0:W-:Y:S02]  /*6f10*/  UTMACMDFLUSH ;  /* 0x00000000000079b7 */ /* 0x0021e40000000000 */
.L_x_1071:
[----:B------:R-:W-:Y:S05]  /*6f20*/  BSYNC B1 ;  /* 0x0000000000017941 */ /* 0x000fea0003800000 */
.L_x_1070:
        /* <DEDUP_REMOVED lines=13> */
.L_x_1073:
[----:B------:R-:W-:Y:S05]  /*7000*/  BSYNC B1 ;  /* 0x0000000000017941 */ /* 0x000fea0003800000 */
.L_x_1072:
[----:B------:R-:W-:Y:S06]  /*7010*/  BAR.ARV 0xa, 0xa0 ;  /* 0x0282800000007b1d */ /* 0x000fec0000002000 */
[----:B------:R-:W-:Y:S04]  /*7020*/  BSSY B1, `(.L_x_1074) ;  /* 0x0000003000017945 */ /* 0x000fe80003800000 */
[----:B------:R-:W-:Y:S05]  /*7030*/  @!P0 BRA `(.L_x_1075) ;  /* 0x0000000000048947 */ /* 0x000fea0003800000 */
[----:B------:R-:W-:-:S04]  /*7040*/  DEPBAR.LE SB0, 0x0 ;  /* 0x000080000000791a */ /* 0x000fc80000000000 */
.L_x_1075:
[----:B------:R-:W-:Y:S05]  /*7050*/  BSYNC B1 ;  /* 0x0000000000017941 */ /* 0x000fea0003800000 */
.L_x_1074:
        /* <DEDUP_REMOVED lines=13> */
.L_x_1077:
[----:B------:R-:W-:Y:S05]  /*7130*/  BSYNC B1 ;  /* 0x0000000000017941 */ /* 0x000fea0003800000 */
.L_x_1076:
        /* <DEDUP_REMOVED lines=13> */
.L_x_1079:
[----:B------:R-:W-:Y:S05]  /*7210*/  BSYNC B1 ;  /* 0x0000000000017941 */ /* 0x000fea0003800000 */
.L_x_1078:
[----:B------:R-:W-:Y:S01]  /*7220*/  UIADD3 UR12, UR12, 0x2, URZ ;  /* 0x000000020c0c7890 */ /* 0x000fe2000fffe03f */
[----:B------:R-:W-:Y:S06]  /*7230*/  BAR.ARV 0xa, 0xa0 ;  /* 0x0282800000007b1d */ /* 0x000fec0000002000 */
[----:B------:R-:W-:Y:S01]  /*7240*/  UISETP.GE.AND UP0, UPT, UR12, UR8, UPT ;  /* 0x000000080c00728c */ /* 0x000fe2000bf06270 */
[----:B------:R-:W-:Y:S04]  /*7250*/  BSSY B1, `(.L_x_1080) ;  /* 0x0000003000017945 */ /* 0x000fe80003800000 */
[----:B------:R-:W-:Y:S06]  /*7260*/  @!P0 BRA `(.L_x_1081) ;  /* 0x0000000000048947 */ /* 0x000fec0003800000 */
[----:B------:R-:W-:-:S04]  /*7270*/  DEPBAR.LE SB0, 0x0 ;  /* 0x000080000000791a */ /* 0x000fc80000000000 */
.L_x_1081:
[----:B------:R-:W-:Y:S05]  /*7280*/  BSYNC B1 ;  /* 0x0000000000017941 */ /* 0x000fea0003800000 */
.L_x_1080:
[----:B------:R-:W-:Y:S06]  /*7290*/  BAR.ARV 0xb, 0xa0 ;  /* 0x02c2800000007b1d */ /* 0x000fec0000002000 */
[----:B------:R-:W-:Y:S01]  /*72a0*/  PLOP3.LUT P1, PT, PT, PT, UP0, 0x80, 0x0 ;  /* 0x000000000000781c */ /* 0x000fe20003f2f008 */
[----:B------:R-:W-:Y:S02]  /*72b0*/  UIADD3 UR20, UR20, 0x3000, URZ ;  /* 0x0000300014147890 */ /* 0x000fe4000fffe03f */
[----:B------:R-:W-:-:S10]  /*72c0*/  UIADD3 UR4, UR4, 0x3000, URZ ;  /* 0x0000300004047890 */ /* 0x000fd4000fffe03f */
[----:B------:R-:W-:Y:S05]  /*72d0*/  @!P1 BRA `(.L_x_1082) ;  /* 0xfffffff800c09947 */ /* 0x000fea000383ffff */
[----:B------:R-:W-:Y:S05]  /*72e0*/  BRA `(.L_x_1060) ;  /* 0x0000002400947947 */ /* 0x000fea0003800000 */
.L_x_1059:
[----:B------:R-:W1:Y:S01]  /*72f0*/  S2UR UR21, SR_CTAID.Z ;  /* 0x00000000001579c3 */ /* 0x000e620000002700 */
[----:B------:R-:W-:Y:S01]  /*7300*/  IMAD.MOV.U32 R11, RZ, RZ, 0x1 ;  /* 0x00000001ff0b7424 */ /* 0x000fe200078e00ff */
[----:B-1----:R-:W-:-:S13]  /*7310*/  ISETP.LE.AND P0, PT, RZ, UR21, PT ;  /* 0x00000015ff007c0c */ /* 0x002fda000bf03270 */
[----:B------:R-:W-:Y:S05]  /*7320*/  @!P0 BRA `(.L_x_1083) ;  /* 0x0000002000f08947 */ /* 0x000fea0003800000 */
[----:B------:R-:W1:Y:S01]  /*7330*/  S2UR UR9, SR_CTAID.X ;  /* 0x00000000000979c3 */ /* 0x000e620000002500 */
[----:B------:R-:W-:Y:S01]  /*7340*/  ULDC UR8, c[0x0][0x280] ;  /* 0x0000a00000087ab9 */ /* 0x000fe20000000800 */
[----:B------:R-:W-:Y:S01]  /*7350*/  ULDC UR4, c[0x0][0x290] ;  /* 0x0000a40000047ab9 */ /* 0x000fe20000000800 */
[----:B------:R-:W-:-:S05]  /*7360*/  ULDC UR5, c[0x0][0x74c] ;  /* 0x0001d30000057ab9 */ /* 0x000fca0000000800 */
[----:B------:R-:W2:Y:S01]  /*7370*/  S2UR UR20, SR_CTAID.Y ;  /* 0x00000000001479c3 */ /* 0x000ea20000002600 */
[----:B-1----:R-:W-:Y:S02]  /*7380*/  USHF.L.U32 UR11, UR9, 0x7, URZ ;  /* 0x00000007090b7899 */ /* 0x002fe4000800063f */
[----:B------:R-:W-:Y:S02]  /*7390*/  ISETP.LE.AND P0, PT, RZ, UR9, PT ;  /* 0x00000009ff007c0c */ /* 0x000fe4000bf03270 */
[----:B------:R-:W-:-:S04]  /*73a0*/  UIADD3 UR4, -UR4, UR11, UR8 ;  /* 0x0000000b04047290 */ /* 0x000fc8000fffe108 */
[----:B------:R-:W-:-:S04]  /*73b0*/  UIADD3 UR4, UR4, -UR5, URZ ;  /* 0x8000000504047290 */ /* 0x000fc8000fffe03f */
[----:B------:R-:W-:-:S04]  /*73c0*/  USHF.R.S32.HI UR5, URZ, 0x1f, UR4 ;  /* 0x0000001f3f057899 */ /* 0x000fc80008011404 */
[----:B------:R-:W-:Y:S02]  /*73d0*/  ULEA.HI UR5, UR5, UR4, URZ, 0x6 ;  /* 0x0000000405057291 */ /* 0x000fe4000f8f303f */
[----:B------:R-:W-:Y:S02]  /*73e0*/  UIADD3 UR4, UR8, 0x3f, URZ ;  /* 0x0000003f08047890 */ /* 0x000fe4000fffe03f */
[----:B------:R-:W-:Y:S02]  /*73f0*/  USHF.R.S32.HI UR5, URZ, 0x6, UR5 ;  /* 0x000000063f057899 */ /* 0x000fe40008011405 */
[----:B------:R-:W-:Y:S02]  /*7400*/  USHF.R.S32.HI UR6, URZ, 0x1f, UR4 ;  /* 0x0000001f3f067899 */ /* 0x000fe40008011404 */
[----:B------:R-:W-:Y:S02]  /*7410*/  UISETP.LT.AND UP0, UPT, URZ, UR5, UPT ;  /* 0x000000053f00728c */ /* 0x000fe4000bf01270 */
[----:B------:R-:W-:-:S02]  /*7420*/  ULEA.HI UR6, UR6, UR4, URZ, 0x6 ;  /* 0x0000000406067291 */ /* 0x000fc4000f8f303f */
[----:B------:R-:W-:Y:S02]  /*7430*/  USEL UR7, URZ, UR5, !UP0 ;  /* 0x000000053f077287 */ /* 0x000fe4000c000000 */
[----:B------:R-:W-:Y:S01]  /*7440*/  USHF.R.S32.HI UR6, URZ, 0x6, UR6 ;  /* 0x000000063f067899 */ /* 0x000fe20008011406 */
[----:B--2---:R-:W-:Y:S11]  /*7450*/  @!P0 BRA `(.L_x_1084) ;  /* 0x0000000000288947 */ /* 0x004ff60003800000 */
[----:B------:R-:W-:Y:S01]  /*7460*/  ULEA UR8, UR9, UR8, 0x7 ;  /* 0x0000000809087291 */ /* 0x000fe2000f8e383f */
[----:B------:R-:W-:Y:S01]  /*7470*/  ULDC UR4, c[0x0][0x290] ;  /* 0x0000a40000047ab9 */ /* 0x000fe20000000800 */
[----:B------:R-:W-:Y:S02]  /*7480*/  ULDC UR5, c[0x0][0x748] ;  /* 0x0001d20000057ab9 */ /* 0x000fe40000000800 */
[----:B------:R-:W-:-:S04]  /*7490*/  UIADD3 UR4, -UR4, 0xbf, UR8 ;  /* 0x000000bf04047890 */ /* 0x000fc8000fffe108 */
[----:B------:R-:W-:-:S04]  /*74a0*/  UIADD3 UR4, UR4, UR5, URZ ;  /* 0x0000000504047290 */ /* 0x000fc8000fffe03f */
[----:B------:R-:W-:-:S04]  /*74b0*/  USHF.R.S32.HI UR5, URZ, 0x1f, UR4 ;  /* 0x0000001f3f057899 */ /* 0x000fc80008011404 */
[----:B------:R-:W-:-:S04]  /*74c0*/  ULEA.HI UR5, UR5, UR4, URZ, 0x6 ;  /* 0x0000000405057291 */ /* 0x000fc8000f8f303f */
[----:B------:R-:W-:-:S04]  /*74d0*/  USHF.R.S32.HI UR5, URZ, 0x6, UR5 ;  /* 0x000000063f057899 */ /* 0x000fc80008011405 */
[----:B------:R-:W-:-:S04]  /*74e0*/  UISETP.LT.AND UP0, UPT, UR5, UR6, UPT ;  /* 0x000000060500728c */ /* 0x000fc8000bf01270 */
[----:B------:R-:W-:-:S12]  /*74f0*/  USEL UR6, UR5, UR6, UP0 ;  /* 0x0000000605067287 */ /* 0x000fd80008000000 */
.L_x_1084:
[----:B------:R-:W-:-:S06]  /*7500*/  UISETP.GT.AND UP0, UPT, UR6, UR7, UPT ;  /* 0x000000070600728c */ /* 0x000fcc000bf04270 */
[----:B------:R-:W-:-:S13]  /*7510*/  PLOP3.LUT P0, PT, PT, PT, UP0, 0x80, 0x0 ;  /* 0x000000000000781c */ /* 0x000fda0003f0f008 */
[----:B------:R-:W-:Y:S05]  /*7520*/  @!P0 BRA `(.L_x_1083) ;  /* 0x0000002000708947 */ /* 0x000fea0003800000 */
[----:B------:R-:W-:Y:S01]  /*7530*/  USHF.R.S32.HI UR10, URZ, 0x1f, UR20 ;  /* 0x0000001f3f0a7899 */ /* 0x000fe20008011414 */
[----:B------:R-:W-:Y:S01]  /*7540*/  IMAD.U32 R4, RZ, RZ, UR7 ;  /* 0x00000007ff047e24 */ /* 0x000fe2000f8e00ff */
[----:B------:R-:W-:Y:S01]  /*7550*/  ULDC.64 UR8, c[0x0][0x718] ;  /* 0x0001c60000087ab9 */ /* 0x000fe20000000a00 */
[----:B------:R-:W-:Y:S01]  /*7560*/  ULDC.64 UR12, c[0x0][0x730] ;  /* 0x0001cc00000c7ab9 */ /* 0x000fe20000000a00 */
[----:B------:R-:W-:Y:S01]  /*7570*/  UIMAD.WIDE.U32 UR4, UR20, UR8, URZ ;  /* 0x00000008140472a5 */ /* 0x000fe2000f8e003f */
[----:B------:R-:W-:Y:S01]  /*7580*/  BSSY B1, `(.L_x_1083) ;  /* 0x0000216000017945 */ /* 0x000fe20003800000 */
[----:B------:R-:W-:Y:S01]  /*7590*/  UIMAD UR8, UR10, UR8, URZ ;  /* 0x000000080a0872a4 */ /* 0x000fe2000f8e023f */
[----:B------:R-:W-:Y:S01]  /*75a0*/  IMAD.MOV.U32 R0, RZ, RZ, RZ ;  /* 0x000000ffff007224 */ /* 0x000fe200078e00ff */
[----:B------:R-:W-:Y:S02]  /*75b0*/  UIMAD UR10, UR10, UR12, URZ ;  /* 0x0000000c0a0a72a4 */ /* 0x000fe4000f8e023f */
[----:B------:R-:W-:-:S02]  /*75c0*/  UIMAD UR22, UR20, UR9, UR8 ;  /* 0x00000009141672a4 */ /* 0x000fc4000f8e0208 */
[----:B------:R-:W-:Y:S02]  /*75d0*/  UIMAD.WIDE.U32 UR8, UR20, UR12, URZ ;  /* 0x0000000c140872a5 */ /* 0x000fe4000f8e003f */
[----:B------:R-:W-:Y:S02]  /*75e0*/  UIMAD UR12, UR20, UR13, UR10 ;  /* 0x0000000d140c72a4 */ /* 0x000fe4000f8e020a */
[----:B------:R-:W-:Y:S01]  /*75f0*/  USHF.R.S32.HI UR13, URZ, 0x1f, UR21 ;  /* 0x0000001f3f0d7899 */ /* 0x000fe20008011415 */
[----:B------:R-:W-:Y:S01]  /*7600*/  ULDC UR10, c[0x0][0x2e8] ;  /* 0x0000ba00000a7ab9 */ /* 0x000fe20000000800 */
[----:B------:R-:W-:Y:S01]  /*7610*/  ELECT P0, URZ, PT ;  /* 0x00000000003f782f */ /* 0x000fe20003800000 */
[----:B------:R-:W-:Y:S01]  /*7620*/  UISETP.NE.AND UP0, UPT, UR10, 0x1, UPT ;  /* 0x000000010a00788c */ /* 0x000fe2000bf05270 */
[----:B------:R-:W-:Y:S01]  /*7630*/  ULDC.64 UR14, c[0x0][0x720] ;  /* 0x0001c800000e7ab9 */ /* 0x000fe20000000a00 */
[----:B------:R-:W-:Y:S02]  /*7640*/  UIADD3 UR23, UR5, UR22, URZ ;  /* 0x0000001605177290 */ /* 0x000fe4000fffe03f */
[----:B------:R-:W-:-:S02]  /*7650*/  UIMAD UR10, UR13, UR14, URZ ;  /* 0x0000000e0d0a72a4 */ /* 0x000fc4000f8e023f */
[----:B------:R-:W-:Y:S01]  /*7660*/  UIADD3 UR9, UR9, UR12, URZ ;  /* 0x0000000c09097290 */ /* 0x000fe2000fffe03f */
[----:B------:R-:W-:Y:S01]  /*7670*/  ULDC.64 UR18, c[0x0][0x738] ;  /* 0x0001ce0000127ab9 */ /* 0x000fe20000000a00 */
[----:B------:R-:W-:-:S03]  /*7680*/  UMOV UR22, UR4 ;  /* 0x0000000400167c82 */ /* 0x000fc60008000000 */
[----:B------:R-:W-:Y:S01]  /*7690*/  @UP0 ULDC UR16, c[0x0][0x2ec] ;  /* 0x0000bb0000100ab9 */ /* 0x000fe20000000800 */
[----:B------:R-:W-:Y:S02]  /*76a0*/  UIMAD UR13, UR13, UR18, URZ ;  /* 0x000000120d0d72a4 */ /* 0x000fe4000f8e023f */
[----:B------:R-:W-:Y:S02]  /*76b0*/  UIMAD UR5, UR21, UR15, UR10 ;  /* 0x0000000f150572a4 */ /* 0x000fe4000f8e020a */
[----:B------:R-:W-:Y:S02]  /*76c0*/  UIMAD.WIDE.U32 UR22, UR21, UR14, UR22 ;  /* 0x0000000e151672a5 */ /* 0x000fe4000f8e0016 */
[----:B------:R-:W-:Y:S02]  /*76d0*/  UIMAD.WIDE.U32 UR16, UR20, UR16, URZ ;  /* 0x00000010141072a5 */ /* 0x000fe4000f8e003f */
[----:B------:R-:W-:Y:S01]  /*76e0*/  UIMAD.WIDE.U32 UR14, UR21, UR18, UR8 ;  /* 0x00000012150e72a5 */ /* 0x000fe2000f8e0008 */
[----:B------:R-:W-:-:S02]  /*76f0*/  UMOV UR12, UR20 ;  /* 0x00000014000c7c82 */ /* 0x000fc40008000000 */
[----:B------:R-:W-:Y:S01]  /*7700*/  @UP0 ULDC UR8, c[0x0][0x2f0] ;  /* 0x0000bc0000080ab9 */ /* 0x000fe20000000800 */
[----:B------:R-:W-:Y:S02]  /*7710*/  UIMAD UR4, UR21, UR19, UR13 ;  /* 0x00000013150472a4 */ /* 0x000fe4000f8e020d */
[----:B------:R-:W-:Y:S01]  /*7720*/  @UP0 USHF.R.U32.HI UR12, URZ, UR8, UR17 ;  /* 0x000000083f0c0299 */ /* 0x000fe20008011611 */
[----:B------:R-:W-:Y:S11]  /*7730*/  @!P0 BRA `(.L_x_1085) ;  /* 0x0000001c00e88947 */ /* 0x000ff60003800000 */
[----:B------:R-:W1:Y:S01]  /*7740*/  S2R R3, SR_CgaCtaId ;  /* 0x0000000000037919 */ /* 0x000e620000008800 */
[----:B------:R-:W-:-:S04]  /*7750*/  MOV R16, 0x400 ;  /* 0x0000040000107802 */ /* 0x000fc80000000f00 */
[----:B-1----:R-:W-:Y:S01]  /*7760*/  LEA R16, R3, R16, 0x18 ;  /* 0x0000001003107211 */ /* 0x002fe200078ec0ff */
[----:B------:R-:W-:-:S05]  /*7770*/  IMAD.MOV.U32 R3, RZ, RZ, 0x1 ;  /* 0x00000001ff037424 */ /* 0x000fca00078e00ff */
[----:B------:R-:W-:-:S04]  /*7780*/  SHF.L.U32 R3, R3, 0x1f, RZ ;  /* 0x0000001f03037819 */ /* 0x000fc800000006ff */
[----:B------:R-:W1:Y:S02]  /*7790*/  SYNCS.PHASECHK.TRANS64.TRYWAIT P0, [R16+URZ+0x26820], R3 ;  /* 0x02682003100075a7 */ /* 0x000e64000800017f */
[----:B-1----:R-:W-:Y:S05]  /*77a0*/  @!P0 BRA `(.L_x_1086) ;  /* 0x0000002000d08947 */ /* 0x002fea0003800000 */
.L_x_1114:
[----:B------:R-:W2:Y:S01]  /*77b0*/  S2R R0, SR_TID.X ;  /* 0x0000000000007919 */ /* 0x000ea20000002100 */
[----:B------:R-:W-:Y:S02]  /*77c0*/  IMAD.U32 R15, RZ, RZ, UR23 ;  /* 0x00000017ff0f7e24 */ /* 0x000fe4000f8e00ff */
[----:B------:R-:W-:Y:S02]  /*77d0*/  IMAD.U32 R14, RZ, RZ, UR15 ;  /* 0x0000000fff0e7e24 */ /* 0x000fe4000f8e00ff */
[----:B------:R-:W-:Y:S02]  /*77e0*/  VIADD R15, R15, UR5 ;  /* 0x000000050f0f7c36 */ /* 0x000fe40008000000 */
        /* <DEDUP_REMOVED lines=11> */
.L_x_1087:
[----:B------:R-:W-:Y:S01]  /*78a0*/  R2UR UR19, R4 ;  /* 0x00000000041372ca */ /* 0x000fe200000e0000 */
[----:B------:R-:W2:Y:S01]  /*78b0*/  LDC.64 R6, c[0x0][0x198] ;  /* 0x00006600ff067b82 */ /* 0x000ea20000000a00 */
[----:B------:R-:W-:Y:S01]  /*78c0*/  R2UR UR7, R15 ;  /* 0x000000000f0772ca */ /* 0x000fe200000e0000 */
[----:B------:R-:W-:Y:S01]  /*78d0*/  ULDC.64 UR16, c[0x0][0x700] ;  /* 0x0001c00000107ab9 */ /* 0x000fe20000000a00 */
[----:B------:R-:W-:Y:S01]  /*78e0*/  UMOV UR50, 0x0 ;  /* 0x0000000000327882 */ /* 0x000fe20000000000 */
[----:B------:R-:W-:Y:S01]  /*78f0*/  IMAD.U32 R10, RZ, RZ, UR16 ;  /* 0x00000010ff0a7e24 */ /* 0x000fe2000f8e00ff */
[----:B------:R-:W-:Y:S01]  /*7900*/  UMOV UR51, 0x14f00000 ;  /* 0x14f0000000337882 */ /* 0x000fe20000000000 */
[----:B------:R-:W-:Y:S01]  /*7910*/  IMAD.U32 R9, RZ, RZ, UR17 ;  /* 0x00000011ff097e24 */ /* 0x000fe2000f8e00ff */
[----:B------:R-:W-:Y:S01]  /*7920*/  UMOV UR18, URZ ;  /* 0x0000003f00127c82 */ /* 0x000fe20008000000 */
[----:B------:R-:W-:Y:S01]  /*7930*/  UMOV UR42, 0x20 ;  /* 0x00000020002a7882 */ /* 0x000fe20000000000 */
[----:B------:R-:W-:Y:S01]  /*7940*/  UMOV UR44, UR20 ;  /* 0x00000014002c7c82 */ /* 0x000fe20008000000 */
[----:B------:R-:W-:Y:S01]  /*7950*/  UMOV UR45, UR21 ;  /* 0x00000015002d7c82 */ /* 0x000fe20008000000 */
[----:B------:R-:W-:Y:S01]  /*7960*/  UMOV UR26, 0x40 ;  /* 0x00000040001a7882 */ /* 0x000fe20000000000 */
[----:B------:R-:W-:Y:S01]  /*7970*/  USHF.L.U32 UR19, UR19, 0x6, URZ ;  /* 0x0000000613137899 */ /* 0x000fe2000800063f */
[----:B------:R-:W-:Y:S01]  /*7980*/  IMAD.MOV.U32 R5, RZ, RZ, 0xc000 ;  /* 0x0000c000ff057424 */ /* 0x000fe200078e00ff */
[----:B------:R-:W-:Y:S01]  /*7990*/  UMOV UR28, UR20 ;  /* 0x00000014001c7c82 */ /* 0x000fe20008000000 */
[----:B------:R-:W-:Y:S01]  /*79a0*/  UMOV UR29, UR21 ;  /* 0x00000015001d7c82 */ /* 0x000fe20008000000 */
[----:B------:R-:W-:Y:S01]  /*79b0*/  UIADD3 UR8, UP0, UR19, UR22, URZ ;  /* 0x0000001613087290 */ /* 0x000fe2000ff1e03f */
[----:B------:R-:W-:Y:S01]  /*79c0*/  IMAD.MOV.U32 R19, RZ, RZ, RZ ;  /* 0x000000ffff137224 */ /* 0x000fe200078e00ff */
[----:B------:R-:W-:Y:S01]  /*79d0*/  UMOV UR54, 0x0 ;  /* 0x0000000000367882 */ /* 0x000fe20000000000 */
[----:B------:R-:W-:Y:S01]  /*79e0*/  UMOV UR43, UR19 ;  /* 0x00000013002b7c82 */ /* 0x000fe20008000000 */
[----:B------:R-:W-:-:S02]  /*79f0*/  ULEA.HI.X.SX32 UR7, UR19, UR7, 0x1, UP0 ;  /* 0x0000000713077291 */ /* 0x000fc400080f0e3f */
[----:B-1----:R-:W-:Y:S01]  /*7a00*/  IMAD.U32 R3, RZ, RZ, UR8 ;  /* 0x00000008ff037e24 */ /* 0x002fe2000f8e00ff */
[----:B------:R-:W-:Y:S01]  /*7a10*/  UMOV UR27, UR19 ;  /* 0x00000013001b7c82 */ /* 0x000fe20008000000 */
[----:B------:R-:W-:Y:S01]  /*7a20*/  IMAD.U32 R2, RZ, RZ, UR8 ;  /* 0x00000008ff027e24 */ /* 0x000fe2000f8e00ff */
[----:B------:R-:W-:Y:S01]  /*7a30*/  R2UR UR8, R16 ;  /* 0x00000000100872ca */ /* 0x000fe200000e0000 */
[----:B--2---:R-:W-:Y:S01]  /*7a40*/  IMAD.MOV.U32 R8, RZ, RZ, R6 ;  /* 0x000000ffff087224 */ /* 0x004fe200078e0006 */
[----:B------:R-:W-:Y:S01]  /*7a50*/  LEA R0, P1, R3, R10, 0x2 ;  /* 0x0000000a03007211 */ /* 0x000fe200078210ff */
[----:B------:R-:W-:Y:S01]  /*7a60*/  IMAD.U32 R3, RZ, RZ, UR7 ;  /* 0x00000007ff037e24 */ /* 0x000fe2000f8e00ff */
[----:B------:R-:W-:Y:S01]  /*7a70*/  UMOV UR7, 0x10 ;  /* 0x0000001000077882 */ /* 0x000fe20000000000 */
[----:B------:R-:W-:Y:S01]  /*7a80*/  UMOV UR55, 0x10000000 ;  /* 0x1000000000377882 */ /* 0x000fe20000000000 */
[----:B------:R-:W-:Y:S01]  /*7a90*/  R2UR UR32, R0 ;  /* 0x00000000002072ca */ /* 0x000fe200000e0000 */
[----:B------:R-:W-:Y:S01]  /*7aa0*/  UMOV UR13, UR21 ;  /* 0x00000015000d7c82 */ /* 0x000fe20008000000 */
[----:B------:R-:W-:Y:S01]  /*7ab0*/  LEA.HI.X R2, R2, R9, R3, 0x2, P1 ;  /* 0x0000000902027211 */ /* 0x000fe200008f1403 */
[----:B------:R-:W-:Y:S01]  /*7ac0*/  UMOV UR10, UR18 ;  /* 0x00000012000a7c82 */ /* 0x000fe20008000000 */
[----:B------:R-:W-:Y:S01]  /*7ad0*/  IADD3 R0, P1, R8, 0x2f0, RZ ;  /* 0x000002f008007810 */ /* 0x000fe20007f3e0ff */
[----:B------:R-:W-:Y:S01]  /*7ae0*/  UMOV UR34, 0x10 ;  /* 0x0000001000227882 */ /* 0x000fe20000000000 */
[----:B------:R-:W-:Y:S01]  /*7af0*/  R2UR UR33, R2 ;  /* 0x00000000022172ca */ /* 0x000fe200000e0000 */
[----:B------:R-:W-:Y:S01]  /*7b00*/  UIADD3 UR17, UR8, 0x26810, URZ ;  /* 0x0002681008117890 */ /* 0x000fe2000fffe03f */
[----:B------:R-:W-:Y:S01]  /*7b10*/  R2UR UR46, R0 ;  /* 0x00000000002e72ca */ /* 0x000fe200000e0000 */
[----:B------:R-:W-:Y:S01]  /*7b20*/  UIADD3 UR16, UR8, 0x12000, URZ ;  /* 0x0001200008107890 */ /* 0x000fe2000fffe03f */
[----:B------:R-:W-:Y:S01]  /*7b30*/  IADD3 R0, P2, R8, 0x3f0, RZ ;  /* 0x000003f008007810 */ /* 0x000fe20007f5e0ff */
[----:B------:R-:W-:-:S02]  /*7b40*/  UIADD3 UR40, UR8, 0x13000, URZ ;  /* 0x0001300008287890 */ /* 0x000fc4000fffe03f */
[----:B------:R-:W-:Y:S01]  /*7b50*/  UIADD3 UR24, UR8, 0x14000, URZ ;  /* 0x0001400008187890 */ /* 0x000fe2000fffe03f */
[----:B------:R-:W-:Y:S01]  /*7b60*/  R2UR UR30, R0 ;  /* 0x00000000001e72ca */ /* 0x000fe200000e0000 */
[--C-:B------:R-:W-:Y:S01]  /*7b70*/  IMAD.X R0, RZ, RZ, R7.reuse, P1 ;  /* 0x000000ffff007224 */ /* 0x100fe200008e0607 */
[----:B------:R-:W-:Y:S01]  /*7b80*/  IADD3 R2, P1, R8, 0xf0, RZ ;  /* 0x000000f008027810 */ /* 0x000fe20007f3e0ff */
[----:B------:R-:W-:Y:S01]  /*7b90*/  UIADD3 UR56, UR8, 0x1e000, URZ ;  /* 0x0001e00008387890 */ /* 0x000fe2000fffe03f */
[----:B------:R-:W-:Y:S02]  /*7ba0*/  UMOV UR41, UR17 ;  /* 0x0000001100297c82 */ /* 0x000fe40008000000 */
[----:B------:R-:W-:Y:S01]  /*7bb0*/  R2UR UR48, R2 ;  /* 0x00000000023072ca */ /* 0x000fe200000e0000 */
[--C-:B------:R-:W-:Y:S01]  /*7bc0*/  IMAD.X R3, RZ, RZ, R7.reuse, P1 ;  /* 0x000000ffff037224 */ /* 0x100fe200008e0607 */
[----:B------:R-:W-:Y:S01]  /*7bd0*/  R2UR UR47, R0 ;  /* 0x00000000002f72ca */ /* 0x000fe200000e0000 */
[----:B------:R-:W-:Y:S01]  /*7be0*/  IMAD.X R0, RZ, RZ, R7, P2 ;  /* 0x000000ffff007224 */ /* 0x000fe200010e0607 */
[----:B------:R-:W-:Y:S01]  /*7bf0*/  UMOV UR25, UR17 ;  /* 0x0000001100197c82 */ /* 0x000fe20008000000 */
[----:B------:R-:W-:Y:S01]  /*7c00*/  UMOV UR57, UR17 ;  /* 0x0000001100397c82 */ /* 0x000fe20008000000 */
[----:B------:R-:W-:Y:S01]  /*7c10*/  R2UR UR49, R3 ;  /* 0x00000000033172ca */ /* 0x000fe200000e0000 */
[----:B------:R-:W-:Y:S01]  /*7c20*/  UIADD3 UR9, UR8, 0x26800, URZ ;  /* 0x0002680008097890 */ /* 0x000fe2000fffe03f */
[----:B------:R-:W-:Y:S01]  /*7c30*/  R2UR UR31, R0 ;  /* 0x00000000001f72ca */ /* 0x000fe200000e0000 */
[----:B------:R-:W-:Y:S01]  /*7c40*/  IMAD.U32 R0, RZ, RZ, UR6 ;  /* 0x00000006ff007e24 */ /* 0x000fe2000f8e00ff */
[----:B------:R-:W-:Y:S01]  /*7c50*/  UMOV UR35, UR11 ;  /* 0x0000000b00237c82 */ /* 0x000fe20008000000 */
[----:B------:R-:W-:Y:S01]  /*7c60*/  UMOV UR36, UR12 ;  /* 0x0000000c00247c82 */ /* 0x000fe20008000000 */
[----:B------:R-:W-:Y:S01]  /*7c70*/  UMOV UR37, UR21 ;  /* 0x0000001500257c82 */ /* 0x000fe20008000000 */
[----:B------:R-:W-:Y:S01]  /*7c80*/  VIADD R6, R0, 0xffffffff ;  /* 0xffffffff00067836 */ /* 0x000fe20000000000 */
[----:B------:R-:W-:Y:S01]  /*7c90*/  UMOV UR52, UR12 ;  /* 0x0000000c00347c82 */ /* 0x000fe20008000000 */
[----:B------:R-:W-:Y:S01]  /*7ca0*/  UMOV UR53, UR21 ;  /* 0x0000001500357c82 */ /* 0x000fe20008000000 */
[----:B------:R-:W-:Y:S01]  /*7cb0*/  UMOV UR58, 0x50 ;  /* 0x00000050003a7882 */ /* 0x000fe20000000000 */
[----:B------:R-:W-:Y:S01]  /*7cc0*/  UMOV UR59, UR11 ;  /* 0x0000000b003b7c82 */ /* 0x000fe20008000000 */
[----:B------:R1:W-:Y:S01]  /*7cd0*/  STL [R1], R6 ;  /* 0x0000000601007387 */ /* 0x0003e20000100800 */
[----:B------:R-:W-:Y:S01]  /*7ce0*/  ISETP.GE.AND P1, PT, R4, R6, PT ;  /* 0x000000060400720c */ /* 0x000fe20003f26270 */
[----:B------:R-:W-:Y:S01]  /*7cf0*/  UMOV UR60, UR12 ;  /* 0x0000000c003c7c82 */ /* 0x000fe20008000000 */
[----:B------:R-:W-:Y:S01]  /*7d00*/  UMOV UR61, UR21 ;  /* 0x00000015003d7c82 */ /* 0x000fe20008000000 */
[----:B------:R-:W-:Y:S01]  /*7d10*/  UTMALDG.4D [UR16], [UR48], desc[UR50] ;  /* 0x00003210300075b4 */ /* 0x000fe20008019000 */
[----:B------:R2:W-:Y:S01]  /*7d20*/  UTMALDG.4D [UR40], [UR48], desc[UR50] ;  /* 0x00003228300075b4 */ /* 0x0005e20008019000 */
[----:B------:R-:W-:Y:S01]  /*7d30*/  UTMALDG.4D [UR24], [UR48], desc[UR50] ;  /* 0x00003218300075b4 */ /* 0x000fe20008019000 */
[----:B------:R3:W-:Y:S01]  /*7d40*/  UBLKCP.S.G [UR56], [UR32], UR7 ;  /* 0x00000038200073ba */ /* 0x0007e20008000207 */
[----:B------:R1:W-:Y:S01]  /*7d50*/  SYNCS.ARRIVE.TRANS64 RZ, [R16+URZ+0x26800], R5 ;  /* 0x0268000510ff79a7 */ /* 0x0003e2000800003f */
[----:B------:R4:W-:Y:S01]  /*7d60*/  UTMALDG.4D [UR8], [UR46], desc[UR54] ;  /* 0x000036082e0075b4 */ /* 0x0009e20008019000 */
[----:B--2---:R-:W-:Y:S01]  /*7d70*/  UIADD3 UR40, UR8, 0x4000, URZ ;  /* 0x0000400008287890 */ /* 0x004fe2000fffe03f */
[----:B------:R-:W-:Y:S01]  /*7d80*/  UMOV UR42, 0x40 ;  /* 0x00000040002a7882 */ /* 0x000fe20000000000 */
[----:B------:R-:W-:Y:S01]  /*7d90*/  UMOV UR43, UR11 ;  /* 0x0000000b002b7c82 */ /* 0x000fe20008000000 */
[----:B------:R-:W-:Y:S01]  /*7da0*/  UMOV UR44, UR12 ;  /* 0x0000000c002c7c82 */ /* 0x000fe20008000000 */
[----:B------:R-:W-:Y:S01]  /*7db0*/  UMOV UR41, UR9 ;  /* 0x0000000900297c82 */ /* 0x000fe20008000000 */
[----:B---3--:R-:W-:-:S02]  /*7dc0*/  UIADD3 UR32, UR8, 0x1000, URZ ;  /* 0x0000100008207890 */ /* 0x008fc4000fffe03f */
[----:B------:R-:W-:Y:S02]  /*7dd0*/  UIADD3 UR48, UR8, 0x2000, URZ ;  /* 0x0000200008307890 */ /* 0x000fe4000fffe03f */
[----:B------:R-:W-:Y:S01]  /*7de0*/  UIADD3 UR24, UR8, 0x3000, URZ ;  /* 0x0000300008187890 */ /* 0x000fe2000fffe03f */
[----:B------:R-:W-:Y:S01]  /*7df0*/  UMOV UR33, UR9 ;  /* 0x0000000900217c82 */ /* 0x000fe20008000000 */
[----:B------:R-:W-:Y:S01]  /*7e00*/  UMOV UR50, 0x20 ;  /* 0x0000002000327882 */ /* 0x000fe20000000000 */
[----:B------:R-:W-:Y:S01]  /*7e10*/  UMOV UR51, UR11 ;  /* 0x0000000b00337c82 */ /* 0x000fe20008000000 */
[----:B------:R-:W-:Y:S01]  /*7e20*/  UMOV UR49, UR9 ;  /* 0x0000000900317c82 */ /* 0x000fe20008000000 */
[----:B------:R-:W-:Y:S01]  /*7e30*/  UMOV UR26, 0x30 ;  /* 0x00000030001a7882 */ /* 0x000fe20000000000 */
[----:B------:R-:W-:Y:S01]  /*7e40*/  UMOV UR27, UR11 ;  /* 0x0000000b001b7c82 */ /* 0x000fe20008000000 */
[----:B------:R-:W-:Y:S01]  /*7e50*/  UMOV UR28, UR12 ;  /* 0x0000000c001c7c82 */ /* 0x000fe20008000000 */
[----:B------:R2:W-:Y:S01]  /*7e60*/  UTMALDG.4D [UR32], [UR46], desc[UR54] ;  /* 0x000036202e0075b4 */ /* 0x0005e20008019000 */
[----:B------:R-:W-:Y:S01]  /*7e70*/  UMOV UR25, UR9 ;  /* 0x0000000900197c82 */ /* 0x000fe20008000000 */
[----:B------:R-:W-:Y:S01]  /*7e80*/  UIADD3 UR56, UR8, 0x5000, URZ ;  /* 0x0000500008387890 */ /* 0x000fe2000fffe03f */
[----:B------:R-:W-:Y:S01]  /*7e90*/  UMOV UR57, UR9 ;  /* 0x0000000900397c82 */ /* 0x000fe20008000000 */
[----:B----4-:R-:W-:Y:S01]  /*7ea0*/  UMOV UR10, 0x40 ;  /* 0x00000040000a7882 */ /* 0x010fe20000000000 */
[----:B------:R-:W-:Y:S01]  /*7eb0*/  UTMALDG.4D [UR48], [UR46], desc[UR54] ;  /* 0x000036302e0075b4 */ /* 0x000fe20008019000 */
[----:B------:R3:W-:Y:S01]  /*7ec0*/  UTMALDG.4D [UR24], [UR46], desc[UR54] ;  /* 0x000036182e0075b4 */ /* 0x0007e20008019000 */
[----:B------:R1:W-:Y:S01]  /*7ed0*/  UTMALDG.4D [UR40], [UR46], desc[UR54] ;  /* 0x000036282e0075b4 */ /* 0x0003e20008019000 */
[----:B--2---:R-:W-:Y:S01]  /*7ee0*/  UIADD3 UR32, UR8, 0x6000, URZ ;  /* 0x0000600008207890 */ /* 0x004fe2000fffe03f */
[----:B------:R-:W-:-:S02]  /*7ef0*/  UMOV UR34, UR18 ;  /* 0x0000001200227c82 */ /* 0x000fc40008000000 */
[----:B------:R1:W-:Y:S06]  /*7f00*/  UTMALDG.4D [UR56], [UR46], desc[UR54] ;  /* 0x000036382e0075b4 */ /* 0x0003ec0008019000 */
[----:B------:R1:W-:Y:S01]  /*7f10*/  UTMALDG.4D [UR32], [UR30], desc[UR54] ;  /* 0x000036201e0075b4 */ /* 0x0003e20008019000 */
[----:B---3--:R-:W-:Y:S02]  /*7f20*/  UIADD3 UR24, UR8, 0x8000, URZ ;  /* 0x0000800008187890 */ /* 0x008fe4000fffe03f */
[----:B------:R-:W-:Y:S01]  /*7f30*/  UIADD3 UR8, UR8, 0xa000, URZ ;  /* 0x0000a00008087890 */ /* 0x000fe2000fffe03f */
[----:B------:R-:W-:-:S06]  /*7f40*/  UMOV UR26, 0x20 ;  /* 0x00000020001a7882 */ /* 0x000fcc0000000000 */
[----:B------:R1:W-:Y:S02]  /*7f50*/  UTMALDG.4D [UR24], [UR30], desc[UR54] ;  /* 0x000036181e0075b4 */ /* 0x0003e40008019000 */
[----:B------:R1:W-:Y:S02]  /*7f60*/  UTMALDG.4D [UR8], [UR30], desc[UR54] ;  /* 0x000036081e0075b4 */ /* 0x0003e40008019000 */
[----:B-1----:R-:W-:Y:S05]  /*7f70*/  @P1 BRA `(.L_x_1088) ;  /* 0x0000001000e41947 */ /* 0x002fea0003800000 */
[----:B------:R-:W-:Y:S01]  /*7f80*/  R2UR UR7, R4 ;  /* 0x00000000040772ca */ /* 0x000fe200000e0000 */
[----:B------:R-:W1:Y:S01]  /*7f90*/  S2R R6, SR_TID.X ;  /* 0x0000000000067919 */ /* 0x000e620000002100 */
[----:B------:R-:W-:Y:S01]  /*7fa0*/  UIADD3 UR8, UR6, -0x2, URZ ;  /* 0xfffffffe06087890 */ /* 0x000fe2000fffe03f */
[----:B------:R-:W-:-:S05]  /*7fb0*/  IMAD.MOV.U32 R11, RZ, RZ, 0x1 ;  /* 0x00000001ff0b7424 */ /* 0x000fca00078e00ff */
[----:B------:R-:W-:-:S05]  /*7fc0*/  ISETP.NE.AND P1, PT, R4, UR8, PT ;  /* 0x0000000804007c0c */ /* 0x000fca000bf25270 */
[----:B------:R-:W-:-:S04]  /*7fd0*/  ULOP3.LUT UR7, URZ, UR7, URZ, 0x33, !UPT ;  /* 0x000000073f077292 */ /* 0x000fc8000f8e333f */
[----:B------:R-:W-:-:S06]  /*7fe0*/  UIADD3 UR7, UR7, UR6, URZ ;  /* 0x0000000607077290 */ /* 0x000fcc000fffe03f */
[----:B------:R-:W-:-:S05]  /*7ff0*/  IMAD.U32 R0, RZ, RZ, UR7 ;  /* 0x00000007ff007e24 */ /* 0x000fca000f8e00ff */
[----:B------:R-:W-:Y:S01]  /*8000*/  LOP3.LUT R5, R0, 0x1, RZ, 0xc0, !PT ;  /* 0x0000000100057812 */ /* 0x000fe200078ec0ff */
[----:B------:R-:W-:-:S04]  /*8010*/  IMAD.MOV.U32 R0, RZ, RZ, R4 ;  /* 0x000000ffff007224 */ /* 0x000fc800078e0004 */
[----:B------:R2:W-:Y:S01]  /*8020*/  STL [R1+0x4], R5 ;  /* 0x0000040501007387 */ /* 0x0005e20000100800 */
[----:B-1----:R-:W-:Y:S01]  /*8030*/  LOP3.LUT R6, R6, 0x1f, RZ, 0xc0, !PT ;  /* 0x0000001f06067812 */ /* 0x002fe200078ec0ff */
[----:B------:R-:W-:Y:S06]  /*8040*/  @!P1 BRA `(.L_x_1089) ;  /* 0x0000000c00209947 */ /* 0x000fec0003800000 */
[----:B------:R-:W-:Y:S01]  /*8050*/  R2UR UR8, R5 ;  /* 0x00000000050872ca */ /* 0x000fe200000e0000 */
[----:B------:R-:W-:Y:S02]  /*8060*/  IMAD.MOV.U32 R0, RZ, RZ, R4 ;  /* 0x000000ffff007224 */ /* 0x000fe400078e0004 */
[----:B------:R-:W-:-:S10]  /*8070*/  IMAD.MOV.U32 R11, RZ, RZ, 0x1 ;  /* 0x00000001ff0b7424 */ /* 0x000fd400078e00ff */
[----:B------:R-:W-:-:S06]  /*8080*/  UIADD3 UR7, UR7, -UR8, URZ ;  /* 0x8000000807077290 */ /* 0x000fcc000fffe03f */
[----:B------:R-:W-:-:S07]  /*8090*/  IMAD.U32 R20, RZ, RZ, UR7 ;  /* 0x00000007ff147e24 */ /* 0x000fce000f8e00ff */
.L_x_1098:
[----:B--234-:R-:W-:-:S04]  /*80a0*/  SHF.L.U32 R21, R11, 0x1f, RZ ;  /* 0x0000001f0b157819 */ /* 0x01cfc800000006ff */
[----:B------:R-:W1:Y:S02]  /*80b0*/  SYNCS.PHASECHK.TRANS64.TRYWAIT P1, [R16+URZ+0x26840], R21 ;  /* 0x02684015100075a7 */ /* 0x000e64000802017f */
[----:B-1----:R-:W-:Y:S05]  /*80c0*/  @!P1 BRA `(.L_x_1090) ;  /* 0x00000018009c9947 */ /* 0x002fea0003800000 */
.L_x_1115:
[----:B------:R-:W-:Y:S05]  /*80d0*/  @P0 BRA `(.L_x_1091) ;  /* 0x0000000000140947 */ /* 0x000fea0003800000 */
[----:B------:R-:W-:Y:S01]  /*80e0*/  ISETP.NE.AND P1, PT, R6, RZ, PT ;  /* 0x000000ff0600720c */ /* 0x000fe20003f25270 */
[----:B------:R-:W-:-:S04]  /*80f0*/  IMAD.MOV.U32 R3, RZ, RZ, 0x3100 ;  /* 0x00003100ff037424 */ /* 0x000fc800078e00ff */
[----:B------:R3:W-:Y:S08]  /*8100*/  SYNCS.ARRIVE.TRANS64 RZ, [R16+URZ+0x26830], R3 ;  /* 0x0268300310ff79a7 */ /* 0x0007f0000800003f */
[----:B------:R-:W-:Y:S05]  /*8110*/  @!P1 BRA `(.L_x_1091) ;  /* 0x0000000000049947 */ /* 0x000fea0003800000 */
[----:B------:R-:W-:Y:S01]  /*8120*/  BPT.TRAP 0x1 ;  /* 0x000000040000795c */ /* 0x000fe20000300000 */
.L_x_1091:
[----:B------:R-:W3:Y:S01]  /*8130*/  LDC.64 R12, c[0x0][0x728] ;  /* 0x0001ca00ff0c7b82 */ /* 0x000ee20000000a00 */
[----:B------:R-:W-:Y:S01]  /*8140*/  IMAD.SHL.U32 R18, R0, 0x40, RZ ;  /* 0x0000004000127824 */ /* 0x000fe200078e00ff */
[----:B------:R-:W-:Y:S01]  /*8150*/  R2UR UR40, R16 ;  /* 0x00000000102872ca */ /* 0x000fe200000e0000 */
[----:B------:R-:W-:Y:S01]  /*8160*/  UMOV UR30, 0x0 ;  /* 0x00000000001e7882 */ /* 0x000fe20000000000 */
[----:B------:R-:W-:Y:S01]  /*8170*/  UMOV UR31, 0x14f00000 ;  /* 0x14f00000001f7882 */ /* 0x000fe20000000000 */
[----:B------:R-:W-:Y:S01]  /*8180*/  UMOV UR18, URZ ;  /* 0x0000003f00127c82 */ /* 0x000fe20008000000 */
[C---:B------:R-:W-:Y:S01]  /*8190*/  IADD3 R2, P1, R18.reuse, UR14, RZ ;  /* 0x0000000e12027c10 */ /* 0x040fe2000ff3e0ff */
[----:B------:R-:W-:Y:S01]  /*81a0*/  UMOV UR34, 0x20 ;  /* 0x0000002000227882 */ /* 0x000fe20000000000 */
[----:B--2---:R-:W2:Y:S01]  /*81b0*/  LDC.64 R4, c[0x0][0x198] ;  /* 0x00006600ff047b82 */ /* 0x004ea20000000a00 */
[----:B------:R-:W-:Y:S01]  /*81c0*/  R2UR UR19, R18 ;  /* 0x00000000121372ca */ /* 0x000fe200000e0000 */
        /* <DEDUP_REMOVED lines=16> */
[----:B------:R-:W-:Y:S01]  /*82d0*/  LEA.HI.X.SX32 R3, R18, R14, 0x1, P1 ;  /* 0x0000000e12037211 */ /* 0x000fe200008f0eff */
[----:B------:R-:W-:Y:S01]  /*82e0*/  UMOV UR7, 0x10 ;  /* 0x0000001000077882 */ /* 0x000fe20000000000 */
[----:B--2---:R-:W-:Y:S01]  /*82f0*/  IMAD.MOV.U32 R8, RZ, RZ, R4 ;  /* 0x000000ffff087224 */ /* 0x004fe200078e0004 */
[----:B------:R-:W-:Y:S01]  /*8300*/  UMOV UR41, UR17 ;  /* 0x0000001100297c82 */ /* 0x000fe20008000000 */
[----:B------:R-:W-:Y:S01]  /*8310*/  IMAD.MOV.U32 R7, RZ, RZ, R5 ;  /* 0x000000ffff077224 */ /* 0x000fe200078e0005 */
[----:B------:R-:W-:-:S02]  /*8320*/  LEA.HI.X R2, R2, R13, R3, 0x2, P2 ;  /* 0x0000000d02027211 */ /* 0x000fc400010f1403 */
[----:B------:R-:W-:Y:S02]  /*8330*/  IADD3 R4, P1, R8, 0x1f0, RZ ;  /* 0x000001f008047810 */ /* 0x000fe40007f3e0ff */
[----:B------:R-:W-:Y:S02]  /*8340*/  R2UR UR43, R2 ;  /* 0x00000000022b72ca */ /* 0x000fe400000e0000 */
[----:B------:R-:W-:Y:S01]  /*8350*/  R2UR UR8, R4 ;  /* 0x00000000040872ca */ /* 0x000fe200000e0000 */
[----:B------:R-:W-:-:S05]  /*8360*/  IMAD.X R5, RZ, RZ, R7, P1 ;  /* 0x000000ffff057224 */ /* 0x000fca00008e0607 */
[----:B------:R-:W-:-:S13]  /*8370*/  R2UR UR9, R5 ;  /* 0x00000000050972ca */ /* 0x000fda00000e0000 */
[----:B------:R2:W-:Y:S01]  /*8380*/  UTMALDG.4D [UR16], [UR8], desc[UR30] ;  /* 0x00001e10080075b4 */ /* 0x0005e20008019000 */
[----:B------:R2:W-:Y:S01]  /*8390*/  UTMALDG.4D [UR32], [UR8], desc[UR30] ;  /* 0x00001e20080075b4 */ /* 0x0005e20008019000 */
[----:B------:R2:W-:Y:S01]  /*83a0*/  UTMALDG.4D [UR24], [UR8], desc[UR30] ;  /* 0x00001e18080075b4 */ /* 0x0005e20008019000 */
[----:B------:R2:W-:Y:S01]  /*83b0*/  UBLKCP.S.G [UR40], [UR42], UR7 ;  /* 0x000000282a0073ba */ /* 0x0005e20008000207 */
[----:B------:R-:W3:Y:S02]  /*83c0*/  SYNCS.PHASECHK.TRANS64.TRYWAIT P1, [R16+URZ+0x26828], R21 ;  /* 0x02682815100075a7 */ /* 0x000ee4000802017f */
[----:B--23--:R-:W-:Y:S05]  /*83d0*/  @!P1 BRA `(.L_x_1092) ;  /* 0x0000001400ec9947 */ /* 0x00cfea0003800000 */
.L_x_1116:
[----:B------:R-:W-:Y:S05]  /*83e0*/  @P0 BRA `(.L_x_1093) ;  /* 0x0000000000140947 */ /* 0x000fea0003800000 */
[----:B------:R-:W-:Y:S01]  /*83f0*/  ISETP.NE.AND P1, PT, R6, RZ, PT ;  /* 0x000000ff0600720c */ /* 0x000fe20003f25270 */
[----:B------:R-:W-:-:S04]  /*8400*/  IMAD.MOV.U32 R2, RZ, RZ, 0x3100 ;  /* 0x00003100ff027424 */ /* 0x000fc800078e00ff */
[----:B------:R3:W-:Y:S08]  /*8410*/  SYNCS.ARRIVE.TRANS64 RZ, [R16+URZ+0x26818], R2 ;  /* 0x0268180210ff79a7 */ /* 0x0007f0000800003f */
[----:B------:R-:W-:Y:S05]  /*8420*/  @!P1 BRA `(.L_x_1093) ;  /* 0x0000000000049947 */ /* 0x000fea0003800000 */
[----:B------:R-:W-:Y:S01]  /*8430*/  BPT.TRAP 0x1 ;  /* 0x000000040000795c */ /* 0x000fe20000300000 */
.L_x_1093:
[----:B------:R-:W-:Y:S01]  /*8440*/  VIADD R18, R18, 0x40 ;  /* 0x0000004012127836 */ /* 0x000fe20000000000 */
[----:B------:R-:W-:Y:S01]  /*8450*/  ULDC.64 UR8, c[0x0][0x700] ;  /* 0x0001c00000087ab9 */ /* 0x000fe20000000a00 */
[----:B------:R-:W-:Y:S01]  /*8460*/  R2UR UR40, R16 ;  /* 0x00000000102872ca */ /* 0x000fe200000e0000 */
[----:B------:R-:W-:Y:S01]  /*8470*/  IMAD.U32 R10, RZ, RZ, UR8 ;  /* 0x00000008ff0a7e24 */ /* 0x000fe2000f8e00ff */
[----:B------:R-:W-:Y:S01]  /*8480*/  UMOV UR30, 0x0 ;  /* 0x00000000001e7882 */ /* 0x000fe20000000000 */
[----:B---3--:R-:W-:Y:S01]  /*8490*/  IADD3 R2, P1, R18, UR22, RZ ;  /* 0x0000001612027c10 */ /* 0x008fe2000ff3e0ff */
[----:B------:R-:W-:Y:S01]  /*84a0*/  IMAD.U32 R9, RZ, RZ, UR9 ;  /* 0x00000009ff097e24 */ /* 0x000fe2000f8e00ff */
[----:B------:R-:W-:Y:S01]  /*84b0*/  SHF.R.S32.HI R17, RZ, 0x1f, R18 ;  /* 0x0000001fff117819 */ /* 0x000fe20000011412 */
[----:B------:R-:W-:Y:S01]  /*84c0*/  UMOV UR31, 0x14f00000 ;  /* 0x14f00000001f7882 */ /* 0x000fe20000000000 */
[----:B------:R-:W-:Y:S01]  /*84d0*/  LEA R3, P2, R2, R10, 0x2 ;  /* 0x0000000a02037211 */ /* 0x000fe200078410ff */
[----:B------:R-:W-:Y:S01]  /*84e0*/  UMOV UR34, URZ ;  /* 0x0000003f00227c82 */ /* 0x000fe20008000000 */
[----:B------:R-:W-:Y:S01]  /*84f0*/  R2UR UR35, R18 ;  /* 0x00000000122372ca */ /* 0x000fe200000e0000 */
[----:B------:R-:W-:Y:S01]  /*8500*/  UMOV UR36, UR20 ;  /* 0x0000001400247c82 */ /* 0x000fe20008000000 */
[----:B------:R-:W-:Y:S01]  /*8510*/  R2UR UR42, R3 ;  /* 0x00000000032a72ca */ /* 0x000fe200000e0000 */
[----:B------:R-:W-:Y:S01]  /*8520*/  IMAD.X R3, R17, 0x1, R15, P1 ;  /* 0x0000000111037824 */ /* 0x000fe200008e060f */
[----:B------:R-:W-:-:S02]  /*8530*/  UIADD3 UR33, UR40, 0x26818, URZ ;  /* 0x0002681828217890 */ /* 0x000fc4000fffe03f */
[----:B------:R-:W-:Y:S02]  /*8540*/  UIADD3 UR32, UR40, 0x15000, URZ ;  /* 0x0001500028207890 */ /* 0x000fe4000fffe03f */
[----:B------:R-:W-:Y:S01]  /*8550*/  LEA.HI.X R3, R2, R9, R3, 0x2, P2 ;  /* 0x0000000902037211 */ /* 0x000fe200010f1403 */
        /* <DEDUP_REMOVED lines=8> */
[----:B------:R-:W-:Y:S01]  /*85e0*/  UMOV UR26, 0x20 ;  /* 0x00000020001a7882 */ /* 0x000fe20000000000 */
[----:B------:R-:W-:Y:S01]  /*85f0*/  UMOV UR28, UR20 ;  /* 0x00000014001c7c82 */ /* 0x000fe20008000000 */
[----:B------:R-:W-:Y:S01]  /*8600*/  UMOV UR29, UR21 ;  /* 0x00000015001d7c82 */ /* 0x000fe20008000000 */
[----:B------:R-:W-:Y:S01]  /*8610*/  R2UR UR9, R3 ;  /* 0x00000000030972ca */ /* 0x000fe200000e0000 */
[----:B------:R-:W-:Y:S01]  /*8620*/  UMOV UR25, UR33 ;  /* 0x0000002100197c82 */ /* 0x000fe20008000000 */
[----:B------:R-:W-:Y:S01]  /*8630*/  UMOV UR27, UR35 ;  /* 0x00000023001b7c82 */ /* 0x000fe20008000000 */
[----:B------:R-:W-:Y:S01]  /*8640*/  UMOV UR18, 0x40 ;  /* 0x0000004000127882 */ /* 0x000fe20000000000 */
[----:B------:R-:W-:Y:S01]  /*8650*/  UMOV UR17, UR33 ;  /* 0x0000002100117c82 */ /* 0x000fe20008000000 */
[----:B------:R-:W-:Y:S01]  /*8660*/  UMOV UR19, UR35 ;  /* 0x0000002300137c82 */ /* 0x000fe20008000000 */
[----:B------:R-:W-:Y:S01]  /*8670*/  UMOV UR41, UR33 ;  /* 0x0000002100297c82 */ /* 0x000fe20008000000 */
[----:B------:R-:W-:-:S06]  /*8680*/  UMOV UR7, 0x10 ;  /* 0x0000001000077882 */ /* 0x000fcc0000000000 */
[----:B------:R3:W-:Y:S01]  /*8690*/  UTMALDG.4D [UR32], [UR8], desc[UR30] ;  /* 0x00001e20080075b4 */ /* 0x0007e20008019000 */
[----:B------:R3:W-:Y:S01]  /*86a0*/  UTMALDG.4D [UR24], [UR8], desc[UR30] ;  /* 0x00001e18080075b4 */ /* 0x0007e20008019000 */
[----:B------:R3:W-:Y:S01]  /*86b0*/  UTMALDG.4D [UR16], [UR8], desc[UR30] ;  /* 0x00001e10080075b4 */ /* 0x0007e20008019000 */
[----:B------:R3:W-:Y:S01]  /*86c0*/  UBLKCP.S.G [UR40], [UR42], UR7 ;  /* 0x000000282a0073ba */ /* 0x0007e20008000207 */
[----:B------:R-:W4:Y:S02]  /*86d0*/  SYNCS.PHASECHK.TRANS64.TRYWAIT P1, [R16+URZ+0x26848], R21 ;  /* 0x02684815100075a7 */ /* 0x000f24000802017f */
[----:B---34-:R-:W-:Y:S05]  /*86e0*/  @!P1 BRA `(.L_x_1094) ;  /* 0x00000014003c9947 */ /* 0x018fea0003800000 */
.L_x_1117:
[----:B------:R-:W-:Y:S05]  /*86f0*/  @P0 BRA `(.L_x_1095) ;  /* 0x0000000000140947 */ /* 0x000fea0003800000 */
[----:B------:R-:W-:Y:S01]  /*8700*/  ISETP.NE.AND P1, PT, R6, RZ, PT ;  /* 0x000000ff0600720c */ /* 0x000fe20003f25270 */
[----:B-123--:R-:W-:-:S04]  /*8710*/  IMAD.MOV.U32 R21, RZ, RZ, 0x3100 ;  /* 0x00003100ff157424 */ /* 0x00efc800078e00ff */
[----:B------:R4:W-:Y:S08]  /*8720*/  SYNCS.ARRIVE.TRANS64 RZ, [R16+URZ+0x26838], R21 ;  /* 0x0268381510ff79a7 */ /* 0x0009f0000800003f */
[----:B------:R-:W-:Y:S05]  /*8730*/  @!P1 BRA `(.L_x_1095) ;  /* 0x0000000000049947 */ /* 0x000fea0003800000 */
[----:B------:R-:W-:Y:S01]  /*8740*/  BPT.TRAP 0x1 ;  /* 0x000000040000795c */ /* 0x000fe20000300000 */
.L_x_1095:
        /* <DEDUP_REMOVED lines=8> */
[C---:B------:R-:W-:Y:S01]  /*87d0*/  LEA R12, P1, R18.reuse, R12, 0x2 ;  /* 0x0000000c120c7211 */ /* 0x040fe200078210ff */
        /* <DEDUP_REMOVED lines=27> */
[----:B------:R-:W5:Y:S02]  /*8990*/  SYNCS.PHASECHK.TRANS64.TRYWAIT P1, [R16+URZ+0x26820], R5 ;  /* 0x02682005100075a7 */ /* 0x000f64000802017f */
[----:B-1---5:R-:W-:Y:S05]  /*89a0*/  @!P1 BRA `(.L_x_1096) ;  /* 0x0000001000a09947 */ /* 0x022fea0003800000 */
.L_x_1119:
[----:B------:R-:W-:Y:S05]  /*89b0*/  @P0 BRA `(.L_x_1097) ;  /* 0x0000000000140947 */ /* 0x000fea0003800000 */
[----:B------:R-:W-:Y:S01]  /*89c0*/  ISETP.NE.AND P1, PT, R6, RZ, PT ;  /* 0x000000ff0600720c */ /* 0x000fe20003f25270 */
[----:B------:R-:W-:-:S04]  /*89d0*/  IMAD.MOV.U32 R5, RZ, RZ, 0x3100 ;  /* 0x00003100ff057424 */ /* 0x000fc800078e00ff */
[----:B------:R1:W-:Y:S08]  /*89e0*/  SYNCS.ARRIVE.TRANS64 RZ, [R16+URZ+0x26810], R5 ;  /* 0x0268100510ff79a7 */ /* 0x0003f0000800003f */
[----:B------:R-:W-:Y:S05]  /*89f0*/  @!P1 BRA `(.L_x_1097) ;  /* 0x0000000000049947 */ /* 0x000fea0003800000 */
[----:B------:R-:W-:Y:S01]  /*8a00*/  BPT.TRAP 0x1 ;  /* 0x000000040000795c */ /* 0x000fe20000300000 */
.L_x_1097:
[----:B------:R-:W-:Y:S01]  /*8a10*/  R2UR UR7, R0 ;  /* 0x00000000000772ca */ /* 0x000fe200000e0000 */
[----:B------:R-:W-:Y:S01]  /*8a20*/  VIADD R20, R20, 0xfffffffe ;  /* 0xfffffffe14147836 */ /* 0x000fe20000000000 */
[----:B------:R-:W-:Y:S01]  /*8a30*/  R2UR UR8, R15 ;  /* 0x000000000f0872ca */ /* 0x000fe200000e0000 */
[----:B------:R-:W-:Y:S01]  /*8a40*/  UMOV UR30, 0x0 ;  /* 0x00000000001e7882 */ /* 0x000fe20000000000 */
[----:B------:R-:W-:Y:S01]  /*8a50*/  R2UR UR40, R16 ;  /* 0x00000000102872ca */ /* 0x000fe200000e0000 */
[----:B------:R-:W-:Y:S01]  /*8a60*/  UMOV UR31, 0x14f00000 ;  /* 0x14f00000001f7882 */ /* 0x000fe20000000000 */
[----:B------:R-:W-:Y:S01]  /*8a70*/  UMOV UR34, URZ ;  /* 0x0000003f00227c82 */ /* 0x000fe20008000000 */
[----:B------:R-:W-:Y:S01]  /*8a80*/  UMOV UR36, UR20 ;  /* 0x0000001400247c82 */ /* 0x000fe20008000000 */
[----:B------:R-:W-:Y:S01]  /*8a90*/  UMOV UR37, UR21 ;  /* 0x0000001500257c82 */ /* 0x000fe20008000000 */
[----:B------:R-:W-:Y:S01]  /*8aa0*/  UMOV UR26, 0x20 ;  /* 0x00000020001a7882 */ /* 0x000fe20000000000 */
[----:B------:R-:W-:Y:S01]  /*8ab0*/  UMOV UR28, UR20 ;  /* 0x00000014001c7c82 */ /* 0x000fe20008000000 */
[----:B------:R-:W-:Y:S01]  /*8ac0*/  UMOV UR29, UR21 ;  /* 0x00000015001d7c82 */ /* 0x000fe20008000000 */
[----:B------:R-:W-:Y:S01]  /*8ad0*/  UMOV UR18, 0x40 ;  /* 0x0000004000127882 */ /* 0x000fe20000000000 */
[----:B------:R-:W-:Y:S01]  /*8ae0*/  UIADD3 UR7, UR7, 0x2, URZ ;  /* 0x0000000207077890 */ /* 0x000fe2000fffe03f */
[----:B------:R-:W-:-:S03]  /*8af0*/  UMOV UR10, 0x10 ;  /* 0x00000010000a7882 */ /* 0x000fc60000000000 */
[----:B------:R-:W-:Y:S02]  /*8b00*/  USHF.L.U32 UR35, UR7, 0x6, URZ ;  /* 0x0000000607237899 */ /* 0x000fe4000800063f */
[----:B------:R-:W-:Y:S02]  /*8b10*/  UIADD3 UR33, UR40, 0x26810, URZ ;  /* 0x0002681028217890 */ /* 0x000fe4000fffe03f */
[----:B------:R-:W-:Y:S02]  /*8b20*/  UIADD3 UR9, UP0, UR35, UR22, URZ ;  /* 0x0000001623097290 */ /* 0x000fe4000ff1e03f */
[----:B------:R-:W-:Y:S02]  /*8b30*/  UIADD3 UR32, UR40, 0x12000, URZ ;  /* 0x0001200028207890 */ /* 0x000fe4000fffe03f */
[----:B------:R-:W-:Y:S02]  /*8b40*/  ULEA.HI.X.SX32 UR8, UR35, UR8, 0x1, UP0 ;  /* 0x0000000823087291 */ /* 0x000fe400080f0e3f */
[----:B-1----:R-:W-:Y:S01]  /*8b50*/  IMAD.U32 R5, RZ, RZ, UR9 ;  /* 0x00000009ff057e24 */ /* 0x002fe2000f8e00ff */
[----:B------:R-:W-:-:S02]  /*8b60*/  UIADD3 UR24, UR40, 0x13000, URZ ;  /* 0x0001300028187890 */ /* 0x000fc4000fffe03f */
[----:B------:R-:W-:Y:S01]  /*8b70*/  UIADD3 UR16, UR40, 0x14000, URZ ;  /* 0x0001400028107890 */ /* 0x000fe2000fffe03f */
[----:B------:R-:W-:Y:S01]  /*8b80*/  IMAD.U32 R4, RZ, RZ, UR8 ;  /* 0x00000008ff047e24 */ /* 0x000fe2000f8e00ff */
[----:B------:R-:W-:Y:S01]  /*8b90*/  LEA R0, P1, R5, R10, 0x2 ;  /* 0x0000000a05007211 */ /* 0x000fe200078210ff */
[----:B------:R-:W-:Y:S01]  /*8ba0*/  UIADD3 UR40, UR40, 0x1e000, URZ ;  /* 0x0001e00028287890 */ /* 0x000fe2000fffe03f */
[----:B------:R-:W-:Y:S01]  /*8bb0*/  R2UR UR8, R2 ;  /* 0x00000000020872ca */ /* 0x000fe200000e0000 */
[----:B------:R-:W-:Y:S01]  /*8bc0*/  UMOV UR25, UR33 ;  /* 0x0000002100197c82 */ /* 0x000fe20008000000 */
[----:B------:R-:W-:Y:S01]  /*8bd0*/  R2UR UR42, R0 ;  /* 0x00000000002a72ca */ /* 0x000fe200000e0000 */
[----:B------:R-:W-:Y:S01]  /*8be0*/  IMAD.U32 R0, RZ, RZ, UR9 ;  /* 0x00000009ff007e24 */ /* 0x000fe2000f8e00ff */
[----:B------:R-:W-:Y:S01]  /*8bf0*/  R2UR UR9, R3 ;  /* 0x00000000030972ca */ /* 0x000fe200000e0000 */
[----:B------:R-:W-:Y:S01]  /*8c00*/  UMOV UR27, UR35 ;  /* 0x00000023001b7c82 */ /* 0x000fe20008000000 */
[----:B------:R-:W-:Y:S01]  /*8c10*/  UMOV UR17, UR33 ;  /* 0x0000002100117c82 */ /* 0x000fe20008000000 */
[----:B------:R-:W-:Y:S01]  /*8c20*/  UMOV UR19, UR35 ;  /* 0x0000002300137c82 */ /* 0x000fe20008000000 */
[----:B------:R-:W-:Y:S01]  /*8c30*/  LEA.HI.X R0, R0, R9, R4, 0x2, P1 ;  /* 0x0000000900007211 */ /* 0x000fe200008f1404 */
[----:B------:R-:W-:Y:S01]  /*8c40*/  UMOV UR41, UR33 ;  /* 0x0000002100297c82 */ /* 0x000fe20008000000 */
[----:B------:R-:W-:-:S02]  /*8c50*/  ISETP.NE.AND P1, PT, R20, RZ, PT ;  /* 0x000000ff1400720c */ /* 0x000fc40003f25270 */
[----:B------:R-:W-:Y:S01]  /*8c60*/  R2UR UR43, R0 ;  /* 0x00000000002b72ca */ /* 0x000fe200000e0000 */
[----:B------:R-:W-:-:S04]  /*8c70*/  IMAD.U32 R0, RZ, RZ, UR7 ;  /* 0x00000007ff007e24 */ /* 0x000fc8000f8e00ff */
[----:B------:R1:W-:Y:S01]  /*8c80*/  UTMALDG.4D [UR32], [UR8], desc[UR30] ;  /* 0x00001e20080075b4 */ /* 0x0003e20008019000 */
[----:B------:R1:W-:Y:S01]  /*8c90*/  UTMALDG.4D [UR24], [UR8], desc[UR30] ;  /* 0x00001e18080075b4 */ /* 0x0003e20008019000 */
[----:B------:R1:W-:Y:S06]  /*8ca0*/  UTMALDG.4D [UR16], [UR8], desc[UR30] ;  /* 0x00001e10080075b4 */ /* 0x0003ec0008019000 */
[----:B------:R1:W-:Y:S02]  /*8cb0*/  UBLKCP.S.G [UR40], [UR42], UR10 ;  /* 0x000000282a0073ba */ /* 0x0003e4000800020a */
[----:B-1----:R-:W-:Y:S05]  /*8cc0*/  @P1 BRA `(.L_x_1098) ;  /* 0xfffffff000f41947 */ /* 0x002fea000383ffff */
.L_x_1089:
[----:B------:R-:W3:Y:S02]  /*8cd0*/  LDL.LU R4, [R1+0x4] ;  /* 0x0000040001047983 */ /* 0x000ee40000300800 */
[----:B---3--:R-:W-:Y:S02]  /*8ce0*/  ISETP.NE.AND P1, PT, R4, RZ, PT ;  /* 0x000000ff0400720c */ /* 0x008fe40003f25270 */
[----:B------:R1:W5:Y:S11]  /*8cf0*/  LDL R4, [R1] ;  /* 0x0000000001047983 */ /* 0x0003760000100800 */
[----:B-1----:R-:W-:Y:S05]  /*8d00*/  @!P1 BRA `(.L_x_1088) ;  /* 0x0000000400809947 */ /* 0x002fea0003800000 */
[----:B------:R-:W-:-:S04]  /*8d10*/  SHF.L.U32 R13, R11, 0x1f, RZ ;  /* 0x0000001f0b0d7819 */ /* 0x000fc800000006ff */
[----:B------:R-:W1:Y:S02]  /*8d20*/  SYNCS.PHASECHK.TRANS64.TRYWAIT P1, [R16+URZ+0x26840], R13 ;  /* 0x0268400d100075a7 */ /* 0x000e64000802017f */
[----:B-1----:R-:W-:Y:S05]  /*8d30*/  @!P1 BRA `(.L_x_1099) ;  /* 0x0000000c00d49947 */ /* 0x002fea0003800000 */
.L_x_1120:
[----:B------:R-:W-:Y:S05]  /*8d40*/  @P0 BRA `(.L_x_1100) ;  /* 0x0000000000140947 */ /* 0x000fea0003800000 */
[----:B------:R-:W-:Y:S01]  /*8d50*/  ISETP.NE.AND P1, PT, R6, RZ, PT ;  /* 0x000000ff0600720c */ /* 0x000fe20003f25270 */
[----:B--2---:R-:W-:-:S04]  /*8d60*/  IMAD.MOV.U32 R5, RZ, RZ, 0x3100 ;  /* 0x00003100ff057424 */ /* 0x004fc800078e00ff */
[----:B------:R3:W-:Y:S08]  /*8d70*/  SYNCS.ARRIVE.TRANS64 RZ, [R16+URZ+0x26830], R5 ;  /* 0x0268300510ff79a7 */ /* 0x0007f0000800003f */
[----:B------:R-:W-:Y:S05]  /*8d80*/  @!P1 BRA `(.L_x_1100) ;  /* 0x0000000000049947 */ /* 0x000fea0003800000 */
[----:B------:R-:W-:Y:S01]  /*8d90*/  BPT.TRAP 0x1 ;  /* 0x000000040000795c */ /* 0x000fe20000300000 */
.L_x_1100:
[----:B--23-5:R-:W2:Y:S01]  /*8da0*/  LDC.64 R4, c[0x0][0x728] ;  /* 0x0001ca00ff047b82 */ /* 0x02cea20000000a00 */
[----:B------:R-:W-:Y:S01]  /*8db0*/  IMAD.SHL.U32 R17, R0, 0x40, RZ ;  /* 0x0000004000117824 */ /* 0x000fe200078e00ff */
[----:B------:R-:W-:Y:S01]  /*8dc0*/  R2UR UR16, R16 ;  /* 0x00000000101072ca */ /* 0x000fe200000e0000 */
[----:B------:R-:W-:Y:S01]  /*8dd0*/  UMOV UR30, 0x0 ;  /* 0x00000000001e7882 */ /* 0x000fe20000000000 */
[----:B------:R-:W-:Y:S01]  /*8de0*/  UMOV UR31, 0x14f00000 ;  /* 0x14f00000001f7882 */ /* 0x000fe20000000000 */
[----:B------:R-:W-:Y:S01]  /*8df0*/  UMOV UR34, URZ ;  /* 0x0000003f00227c82 */ /* 0x000fe20008000000 */
[C---:B------:R-:W-:Y:S01]  /*8e00*/  IADD3 R0, P1, R17.reuse, UR14, RZ ;  /* 0x0000000e11007c10 */ /* 0x040fe2000ff3e0ff */
[----:B------:R-:W-:Y:S01]  /*8e10*/  UMOV UR36, UR20 ;  /* 0x0000001400247c82 */ /* 0x000fe20008000000 */
[----:B------:R-:W-:Y:S01]  /*8e20*/  R2UR UR35, R17 ;  /* 0x00000000112372ca */ /* 0x000fe200000e0000 */
[----:B------:R-:W-:Y:S01]  /*8e30*/  UMOV UR37, UR21 ;  /* 0x0000001500257c82 */ /* 0x000fe20008000000 */
[----:B------:R-:W-:Y:S01]  /*8e40*/  UMOV UR26, 0x20 ;  /* 0x00000020001a7882 */ /* 0x000fe20000000000 */
[----:B------:R-:W-:Y:S01]  /*8e50*/  UMOV UR28, UR20 ;  /* 0x00000014001c7c82 */ /* 0x000fe20008000000 */
[----:B------:R-:W-:Y:S01]  /*8e60*/  UMOV UR29, UR21 ;  /* 0x00000015001d7c82 */ /* 0x000fe20008000000 */
[----:B------:R-:W-:Y:S01]  /*8e70*/  UMOV UR18, 0x40 ;  /* 0x0000004000127882 */ /* 0x000fe20000000000 */
[----:B------:R-:W-:Y:S01]  /*8e80*/  UMOV UR7, 0x10 ;  /* 0x0000001000077882 */ /* 0x000fe20000000000 */
        /* <DEDUP_REMOVED lines=12> */
[----:B------:R-:W-:-:S03]  /*8f50*/  UMOV UR43, UR33 ;  /* 0x00000021002b7c82 */ /* 0x000fc60008000000 */
[----:B------:R-:W-:Y:S02]  /*8f60*/  LEA.HI.X R5, R0, R5, R4, 0x2, P2 ;  /* 0x0000000500057211 */ /* 0x000fe400010f1404 */
        /* <DEDUP_REMOVED lines=11> */
.L_x_1121:
[----:B------:R-:W-:Y:S05]  /*9020*/  @P0 BRA `(.L_x_1102) ;  /* 0x0000000000140947 */ /* 0x000fea0003800000 */
[----:B------:R-:W-:Y:S01]  /*9030*/  ISETP.NE.AND P0, PT, R6, RZ, PT ;  /* 0x000000ff0600720c */ /* 0x000fe20003f05270 */
[----:B------:R-:W-:-:S04]  /*9040*/  IMAD.MOV.U32 R5, RZ, RZ, 0x3100 ;  /* 0x00003100ff057424 */ /* 0x000fc800078e00ff */
[----:B------:R3:W-:Y:S08]  /*9050*/  SYNCS.ARRIVE.TRANS64 RZ, [R16+URZ+0x26818], R5 ;  /* 0x0268180510ff79a7 */ /* 0x0007f0000800003f */
[----:B------:R-:W-:Y:S05]  /*9060*/  @!P0 BRA `(.L_x_1102) ;  /* 0x0000000000048947 */ /* 0x000fea0003800000 */
[----:B------:R-:W-:Y:S01]  /*9070*/  BPT.TRAP 0x1 ;  /* 0x000000040000795c */ /* 0x000fe20000300000 */
.L_x_1102:
        /* <DEDUP_REMOVED lines=13> */
[----:B------:R-:W-:-:S04]  /*9150*/  UIADD3 UR35, UR35, 0x40, URZ ;  /* 0x0000004023237890 */ /* 0x000fc8000fffe03f */
[----:B------:R-:W-:Y:S02]  /*9160*/  UIADD3 UR8, UP0, UR35, UR22, URZ ;  /* 0x0000001623087290 */ /* 0x000fe4000ff1e03f */
[----:B------:R-:W-:Y:S02]  /*9170*/  UIADD3 UR32, UR40, 0x15000, URZ ;  /* 0x0001500028207890 */ /* 0x000fe4000fffe03f */
[----:B------:R-:W-:Y:S02]  /*9180*/  ULEA.HI.X.SX32 UR7, UR35, UR7, 0x1, UP0 ;  /* 0x0000000723077291 */ /* 0x000fe400080f0e3f */
[----:B---3--:R-:W-:Y:S01]  /*9190*/  IMAD.U32 R5, RZ, RZ, UR8 ;  /* 0x00000008ff057e24 */ /* 0x008fe2000f8e00ff */
[----:B------:R-:W-:Y:S01]  /*91a0*/  UIADD3 UR33, UR40, 0x26818, URZ ;  /* 0x0002681828217890 */ /* 0x000fe2000fffe03f */
[----:B------:R-:W-:Y:S01]  /*91b0*/  IMAD.U32 R0, RZ, RZ, UR8 ;  /* 0x00000008ff007e24 */ /* 0x000fe2000f8e00ff */
[----:B------:R-:W-:Y:S01]  /*91c0*/  R2UR UR8, R2 ;  /* 0x00000000020872ca */ /* 0x000fe200000e0000 */
[----:B------:R-:W-:Y:S01]  /*91d0*/  IMAD.U32 R4, RZ, RZ, UR7 ;  /* 0x00000007ff047e24 */ /* 0x000fe2000f8e00ff */
[----:B------:R-:W-:Y:S01]  /*91e0*/  LEA R10, P0, R5, R10, 0x2 ;  /* 0x0000000a050a7211 */ /* 0x000fe200078010ff */
[----:B------:R-:W-:-:S02]  /*91f0*/  UIADD3 UR24, UR40, 0x16000, URZ ;  /* 0x0001600028187890 */ /* 0x000fc4000fffe03f */
[----:B------:R-:W-:Y:S01]  /*9200*/  UIADD3 UR16, UR40, 0x17000, URZ ;  /* 0x0001700028107890 */ /* 0x000fe2000fffe03f */
[----:B------:R-:W-:Y:S01]  /*9210*/  LEA.HI.X R9, R0, R9, R4, 0x2, P0 ;  /* 0x0000000900097211 */ /* 0x000fe200000f1404 */
[----:B------:R-:W-:Y:S01]  /*9220*/  UIADD3 UR40, UR40, 0x1e100, URZ ;  /* 0x0001e10028287890 */ /* 0x000fe2000fffe03f */
[----:B------:R3:W5:Y:S01]  /*9230*/  LDL.LU R4, [R1] ;  /* 0x0000000001047983 */ /* 0x0007620000300800 */
[----:B------:R-:W-:Y:S01]  /*9240*/  R2UR UR42, R10 ;  /* 0x000000000a2a72ca */ /* 0x000fe200000e0000 */
[----:B------:R-:W-:Y:S01]  /*9250*/  UMOV UR25, UR33 ;  /* 0x0000002100197c82 */ /* 0x000fe20008000000 */
[----:B------:R-:W-:Y:S01]  /*9260*/  R2UR UR43, R9 ;  /* 0x00000000092b72ca */ /* 0x000fe200000e0000 */
[----:B------:R-:W-:Y:S01]  /*9270*/  UMOV UR27, UR35 ;  /* 0x00000023001b7c82 */ /* 0x000fe20008000000 */
[----:B------:R3:W-:Y:S01]  /*9280*/  UTMALDG.4D [UR32], [UR8], desc[UR30] ;  /* 0x00001e20080075b4 */ /* 0x0007e20008019000 */
[----:B------:R-:W-:Y:S01]  /*9290*/  UMOV UR17, UR33 ;  /* 0x0000002100117c82 */ /* 0x000fe20008000000 */
[----:B------:R-:W-:Y:S01]  /*92a0*/  UMOV UR19, UR35 ;  /* 0x0000002300137c82 */ /* 0x000fe20008000000 */
[----:B------:R-:W-:Y:S01]  /*92b0*/  UMOV UR41, UR33 ;  /* 0x0000002100297c82 */ /* 0x000fe20008000000 */
[----:B------:R-:W-:Y:S01]  /*92c0*/  UMOV UR7, 0x10 ;  /* 0x0000001000077882 */ /* 0x000fe20000000000 */
[----:B------:R3:W-:Y:S01]  /*92d0*/  UTMALDG.4D [UR24], [UR8], desc[UR30] ;  /* 0x00001e18080075b4 */ /* 0x0007e20008019000 */
[----:B------:R3:W-:Y:S05]  /*92e0*/  UTMALDG.4D [UR16], [UR8], desc[UR30] ;  /* 0x00001e10080075b4 */ /* 0x0007ea0008019000 */
[----:B------:R3:W-:Y:S02]  /*92f0*/  UBLKCP.S.G [UR40], [UR42], UR7 ;  /* 0x000000282a0073ba */ /* 0x0007e40008000207 */
[----:B---3--:R-:W-:-:S07]  /*9300*/  IMAD.MOV.U32 R19, RZ, RZ, 0x1 ;  /* 0x00000001ff137424 */ /* 0x008fce00078e00ff */
.L_x_1088:
[----:B------:R-:W3:Y:S01]  /*9310*/  S2R R0, SR_TID.X ;  /* 0x0000000000007919 */ /* 0x000ee20000002100 */
[----:B------:R-:W-:Y:S01]  /*9320*/  IMAD R3, R19, 0x8, R16 ;  /* 0x0000000813037824 */ /* 0x000fe200078e0210 */
[----:B---3--:R-:W-:Y:S02]  /*9330*/  LOP3.LUT R2, R0, 0x7f, RZ, 0xc0, !PT ;  /* 0x0000007f00027812 */ /* 0x008fe400078ec0ff */
[----:B------:R-:W-:Y:S02]  /*9340*/  SHF.L.U32 R0, R11, 0x1f, RZ ;  /* 0x0000001f0b007819 */ /* 0x000fe400000006ff */
[----:B------:R-:W-:Y:S02]  /*9350*/  ISETP.NE.AND P1, PT, R2, RZ, PT ;  /* 0x000000ff0200720c */ /* 0x000fe40003f25270 */
[----:B------:R-:W3:Y:S02]  /*9360*/  SYNCS.PHASECHK.TRANS64.TRYWAIT P0, [R3+URZ+0x26840], R0 ;  /* 0x02684000030075a7 */ /* 0x000ee4000800017f */
[----:B---3--:R-:W-:Y:S09]  /*9370*/  @!P0 BRA `(.L_x_1103) ;  /* 0x00000008006c8947 */ /* 0x008ff20003800000 */
.L_x_1122:
[----:B------:R-:W-:Y:S05]  /*9380*/  @P1 BRA `(.L_x_1104) ;  /* 0x0000000000181947 */ /* 0x000fea0003800000 */
[----:B------:R-:W1:Y:S01]  /*9390*/  S2R R2, SR_TID.X ;  /* 0x0000000000027919 */ /* 0x000e620000002100 */
[----:B---3--:R-:W-:-:S04]  /*93a0*/  IMAD.MOV.U32 R0, RZ, RZ, 0x3100 ;  /* 0x00003100ff007424 */ /* 0x008fc800078e00ff */
[----:B------:R3:W-:Y:S01]  /*93b0*/  SYNCS.ARRIVE.TRANS64 RZ, [R3+URZ+0x26830], R0 ;  /* 0x0268300003ff79a7 */ /* 0x0007e2000800003f */
[----:B-1----:R-:W-:-:S13]  /*93c0*/  LOP3.LUT P0, RZ, R2, 0x1f, RZ, 0xc0, !PT ;  /* 0x0000001f02ff7812 */ /* 0x002fda000780c0ff */
[----:B---3--:R-:W-:Y:S05]  /*93d0*/  @!P0 BRA `(.L_x_1104) ;  /* 0x0000000000048947 */ /* 0x008fea0003800000 */
[----:B------:R-:W-:Y:S01]  /*93e0*/  BPT.TRAP 0x1 ;  /* 0x000000040000795c */ /* 0x000fe20000300000 */
.L_x_1104:
[----:B-----5:R-:W-:Y:S01]  /*93f0*/  R2UR UR35, R4 ;  /* 0x00000000042372ca */ /* 0x020fe200000e0000 */
[C-C-:B---3--:R-:W-:Y:S01]  /*9400*/  IMAD R0, R19.reuse, 0x3000, R16.reuse ;  /* 0x0000300013007824 */ /* 0x148fe200078e0210 */
[----:B------:R-:W-:Y:S01]  /*9410*/  IADD3 R8, P0, R8, 0x1f0, RZ ;  /* 0x000001f008087810 */ /* 0x000fe20007f1e0ff */
[----:B-12-4-:R-:W-:Y:S01]  /*9420*/  IMAD R16, R19, 0x100, R16 ;  /* 0x0000010013107824 */ /* 0x016fe200078e0210 */
[----:B------:R-:W-:Y:S01]  /*9430*/  R2UR UR10, R14 ;  /* 0x000000000e0a72ca */ /* 0x000fe200000e0000 */
[----:B------:R-:W-:Y:S01]  /*9440*/  ULDC.64 UR30, c[0x0][0x728] ;  /* 0x0001ca00001e7ab9 */ /* 0x000fe20000000a00 */
[----:B------:R-:W-:Y:S01]  /*9450*/  R2UR UR33, R3 ;  /* 0x00000000032172ca */ /* 0x000fe200000e0000 */
[----:B------:R-:W-:Y:S01]  /*9460*/  IMAD.X R7, RZ, RZ, R7, P0 ;  /* 0x000000ffff077224 */ /* 0x000fe200000e0607 */
[----:B------:R-:W-:Y:S01]  /*9470*/  R2UR UR16, R0 ;  /* 0x00000000001072ca */ /* 0x000fe200000e0000 */
[----:B------:R-:W-:Y:S01]  /*9480*/  UMOV UR40, 0x0 ;  /* 0x0000000000287882 */ /* 0x000fe20000000000 */
[----:B------:R-:W-:Y:S01]  /*9490*/  R2UR UR7, R16 ;  /* 0x00000000100772ca */ /* 0x000fe200000e0000 */
[----:B------:R-:W-:Y:S01]  /*94a0*/  UMOV UR41, 0x14f00000 ;  /* 0x14f0000000297882 */ /* 0x000fe20000000000 */
[----:B------:R-:W-:Y:S01]  /*94b0*/  R2UR UR8, R8 ;  /* 0x00000000080872ca */ /* 0x000fe200000e0000 */
[----:B------:R-:W-:Y:S01]  /*94c0*/  USHF.L.U32 UR35, UR35, 0x6, URZ ;  /* 0x0000000623237899 */ /* 0x000fe2000800063f */
[----:B------:R-:W-:Y:S01]  /*94d0*/  R2UR UR9, R7 ;  /* 0x00000000070972ca */ /* 0x000fe200000e0000 */
[----:B------:R-:W-:Y:S01]  /*94e0*/  UMOV UR34, URZ ;  /* 0x0000003f00227c82 */ /* 0x000fe20008000000 */
[----:B------:R-:W-:Y:S01]  /*94f0*/  UMOV UR36, UR20 ;  /* 0x0000001400247c82 */ /* 0x000fe20008000000 */
[----:B------:R-:W-:Y:S01]  /*9500*/  UIADD3 UR13, UP0, UR35, UR14, URZ ;  /* 0x0000000e230d7290 */ /* 0x000fe2000ff1e03f */
[----:B------:R-:W-:Y:S01]  /*9510*/  VIADD R0, R19, 0x1 ;  /* 0x0000000113007836 */ /* 0x000fe20000000000 */
[----:B------:R-:W-:-:S02]  /*9520*/  UIADD3 UR33, UR33, 0x26830, URZ ;  /* 0x0002683021217890 */ /* 0x000fc4000fffe03f */
[----:B------:R-:W-:Y:S02]  /*9530*/  ULEA UR30, UP1, UR13, UR30, 0x2 ;  /* 0x0000001e0d1e7291 */ /* 0x000fe4000f82103f */
[----:B------:R-:W-:Y:S01]  /*9540*/  ULEA.HI.X.SX32 UR10, UR35, UR10, 0x1, UP0 ;  /* 0x0000000a230a7291 */ /* 0x000fe200080f0e3f */
[C---:B------:R-:W-:Y:S01]  /*9550*/  ISETP.NE.AND P0, PT, R0.reuse, 0x2, PT ;  /* 0x000000020000780c */ /* 0x040fe20003f05270 */
[----:B------:R-:W-:Y:S02]  /*9560*/  UIADD3 UR32, UR16, 0x18000, URZ ;  /* 0x0001800010207890 */ /* 0x000fe4000fffe03f */
[----:B------:R-:W-:Y:S01]  /*9570*/  UIADD3 UR24, UR16, 0x19000, URZ ;  /* 0x0001900010187890 */ /* 0x000fe2000fffe03f */
[----:B------:R-:W-:Y:S01]  /*9580*/  SEL R2, RZ, 0x1, P0 ;  /* 0x00000001ff027807 */ /* 0x000fe20000000000 */
[----:B------:R-:W-:Y:S01]  /*9590*/  UIADD3 UR16, UR16, 0x1a000, URZ ;  /* 0x0001a00010107890 */ /* 0x000fe2000fffe03f */
[----:B------:R-:W-:Y:S01]  /*95a0*/  SEL R0, R0, RZ, P0 ;  /* 0x000000ff00007207 */ /* 0x000fe20000000000 */
[----:B------:R-:W-:Y:S01]  /*95b0*/  ULEA.HI.X UR31, UR13, UR31, UR10, 0x2, UP1 ;  /* 0x0000001f0d1f7291 */ /* 0x000fe200088f140a */
[----:B------:R-:W-:Y:S01]  /*95c0*/  LOP3.LUT R11, R11, R2, RZ, 0x3c, !PT ;  /* 0x000000020b0b7212 */ /* 0x000fe200078e3cff */
[----:B------:R-:W-:Y:S01]  /*95d0*/  UIADD3 UR42, UR7, 0x1e200, URZ ;  /* 0x0001e200072a7890 */ /* 0x000fe2000fffe03f */
[----:B------:R-:W-:Y:S01]  /*95e0*/  UMOV UR37, UR21 ;  /* 0x0000001500257c82 */ /* 0x000fe20008000000 */
[----:B------:R-:W-:Y:S01]  /*95f0*/  UMOV UR26, 0x20 ;  /* 0x00000020001a7882 */ /* 0x000fe20000000000 */
        /* <DEDUP_REMOVED lines=12> */
[----:B------:R1:W-:Y:S02]  /*96c0*/  UBLKCP.S.G [UR42], [UR30], UR7 ;  /* 0x0000002a1e0073ba */ /* 0x0003e40008000207 */
[----:B-1----:R-:W-:Y:S01]  /*96d0*/  NOP ;  /* 0x0000000000007918 */ /* 0x002fe20000000000 */
.L_x_1085:
[----:B------:R-:W-:Y:S05]  /*96e0*/  BSYNC B1 ;  /* 0x0000000000017941 */ /* 0x000fea0003800000 */
.L_x_1083:
[----:B------:R-:W-:-:S03]  /*96f0*/  UMOV UR7, 0xffffffff ;  /* 0xffffffff00077882 */ /* 0x000fc60000000000 */
[----:B------:R-:W-:Y:S05]  /*9700*/  BRA.DIV UR7, `(.L_x_1105) ;  /* 0x00000006079c7947 */ /* 0x000fea000b800000 */
[----:B------:R-:W-:-:S13]  /*9710*/  ELECT P6, URZ, PT ;  /* 0x00000000003f782f */ /* 0x000fda00038c0000 */
.L_x_1125:
[----:B------:R-:W-:Y:S05]  /*9720*/  @!P6 BRA `(.L_x_1060) ;  /* 0x000000000084e947 */ /* 0x000fea0003800000 */
[----:B------:R-:W-:-:S06]  /*9730*/  ULOP3.LUT UR7, UR38, 0x2, URZ, 0xfc, !UPT ;  /* 0x0000000226077892 */ /* 0x000fcc000f8efc3f */
[----:B------:R-:W-:-:S05]  /*9740*/  IMAD.U32 R2, RZ, RZ, UR7 ;  /* 0x00000007ff027e24 */ /* 0x000fca000f8e00ff */
[----:B------:R-:W-:-:S13]  /*9750*/  ISETP.NE.AND P2, PT, R2, 0x3, PT ;  /* 0x000000030200780c */ /* 0x000fda0003f45270 */
[----:B------:R-:W-:Y:S05]  /*9760*/  @!P2 BRA `(.L_x_1106) ;  /* 0x000000000004a947 */ /* 0x000fea0003800000 */
[----:B------:R-:W-:Y:S01]  /*9770*/  BPT.TRAP 0x1 ;  /* 0x000000040000795c */ /* 0x000fe20000300000 */
.L_x_1106:
        /* <DEDUP_REMOVED lines=15> */
.L_x_1126:
[----:B------:R-:W2:Y:S02]  /*9870*/  SYNCS.PHASECHK.TRANS64.TRYWAIT P0, [R3+URZ], R2 ;  /* 0x00000002030075a7 */ /* 0x000ea4000800017f */
[----:B--2---:R-:W-:Y:S05]  /*9880*/  @!P0 BRA `(.L_x_1108) ;  /* 0x0000000400708947 */ /* 0x004fea0003800000 */
.L_x_1127:
[----:B------:R-:W-:Y:S05]  /*9890*/  @!P2 BRA `(.L_x_1109) ;  /* 0x000000000004a947 */ /* 0x000fea0003800000 */
[----:B------:R-:W-:Y:S01]  /*98a0*/  BPT.TRAP 0x1 ;  /* 0x000000040000795c */ /* 0x000fe20000300000 */
.L_x_1109:
[----:B--2---:R-:W-:-:S04]  /*98b0*/  VIADD R3, R7, 0x26840 ;  /* 0x0002684007037836 */ /* 0x004fc80000000000 */
[----:B------:R-:W-:-:S04]  /*98c0*/  IMAD R0, R0, 0x8, R3 ;  /* 0x0000000800007824 */ /* 0x000fc800078e0203 */
[----:B------:R-:W2:Y:S02]  /*98d0*/  SYNCS.PHASECHK.TRANS64.TRYWAIT P0, [R0+URZ], R5 ;  /* 0x00000005000075a7 */ /* 0x000ea4000800017f */
[----:B--2---:R-:W-:Y:S05]  /*98e0*/  @!P0 BRA `(.L_x_1110) ;  /* 0x00000004006c8947 */ /* 0x004fea0003800000 */
.L_x_1128:
[----:B------:R-:W-:-:S07]  /*98f0*/  IMAD R3, R4, 0x8, R3 ;  /* 0x0000000804037824 */ /* 0x000fce00078e0203 */
.L_x_1111:
[----:B---3--:R3:W4:Y:S02]  /*9900*/  SYNCS.PHASECHK.TRANS64.TRYWAIT P0, [R3+URZ], R2 ;  /* 0x00000002030075a7 */ /* 0x008724000800017f */
[----:B----4-:R-:W-:Y:S05]  /*9910*/  @!P0 NANOSLEEP.SYNCS 0x989680 ;  /* 0x009896800000895d */ /* 0x010fea0003900000 */
[----:B------:R-:W4:Y:S02]  /*9920*/  @!P0 SYNCS.PHASECHK.TRANS64 P0, [R3+URZ], R2 ;  /* 0x00000002030085a7 */ /* 0x000f24000800007f */
[----:B----4-:R-:W-:Y:S05]  /*9930*/  @!P0 BRA `(.L_x_1111) ;  /* 0xfffffffc00f08947 */ /* 0x010fea000383ffff */
.L_x_1060:
[----:B------:R-:W-:Y:S05]  /*9940*/  BSYNC B0 ;  /* 0x0000000000007941 */ /* 0x000fea0003800000 */
.L_x_1058:
[----:B------:R-:W-:Y:S05]  /*9950*/  EXIT ;  /* 0x000000000000794d */ /* 0x000fea0003800000 */
.L_x_1028:
[----:B------:R-:W-:Y:S02]  /*9960*/  IMAD.MOV.U32 R13, RZ, RZ, R17 ;  /* 0x000000ffff0d7224 */ /* 0x000fe400078e0011 */
[----:B------:R-:W-:Y:S02]  /*9970*/  IMAD.MOV.U32 R12, RZ, RZ, RZ ;  /* 0x000000ffff0c7224 */ /* 0x000fe400078e00ff */
[----:B------:R-:W-:Y:S02]  /*9980*/  IMAD.MOV.U32 R11, RZ, RZ, 0x1f ;  /* 0x0000001fff0b7424 */ /* 0x000fe400078e00ff */
[----:B------:R-:W-:-:S07]  /*9990*/  IMAD.MOV.U32 R15, RZ, RZ, -0x1 ;  /* 0xffffffffff0f7424 */ /* 0x000fce00078e00ff */
[----:B------:R-:W-:Y:S05]  /*99a0*/  WARPSYNC.COLLECTIVE R15, `(.L_x_1112) ;  /* 0x000000000f087348 */ /* 0x000fea0003c00000 */
[----:B------:R1:W2:Y:S02]  /*99b0*/  SHFL.IDX P6, R14, R13, R12, R11 ;  /* 0x0000000c0d0e7389 */ /* 0x0002a400000c000b */
[----:B-12---:R-:W-:Y:S01]  /*99c0*/  ENDCOLLECTIVE ;  /* 0x000000000000791b */ /* 0x006fe20003800000 */
.L_x_1112:
[----:B------:R-:W-:Y:S05]  /*99d0*/  BRA `(.L_x_1113) ;  /* 0xffffff7400b47947 */ /* 0x000fea000383ffff */
.L_x_1030:
[----:B--2---:R2:W3:Y:S02]  /*99e0*/  SYNCS.PHASECHK.TRANS64.TRYWAIT P0, [R237+URZ+0x26800], R4 ;  /* 0x02680004ed0075a7 */ /* 0x0044e4000800017f */
[----:B---3--:R-:W-:Y:S05]  /*99f0*/  @!P0 NANOSLEEP.SYNCS 0x989680 ;  /* 0x009896800000895d */ /* 0x008fea0003900000 */
[----:B------:R-:W3:Y:S02]  /*9a00*/  @!P0 SYNCS.PHASECHK.TRANS64 P0, [R237+URZ+0x26800], R4 ;  /* 0x02680004ed0085a7 */ /* 0x000ee4000800007f */
[----:B---3--:R-:W-:Y:S05]  /*9a10*/  @!P0 BRA `(.L_x_1030) ;  /* 0xfffffffc00f08947 */ /* 0x008fea000383ffff */
[----:B------:R-:W-:Y:S05]  /*9a20*/  BRA `(.L_x_1029) ;  /* 0xffffff7400dc7947 */ /* 0x000fea000383ffff */
.L_x_1035:
[----:B--2---:R-:W-:-:S04]  /*9a30*/  IMAD.U32 R5, RZ, RZ, UR6 ;  /* 0x00000006ff057e24 */ /* 0x004fc8000f8e00ff */
[----:B------:R2:W3:Y:S03]  /*9a40*/  SYNCS.PHASECHK.TRANS64.TRYWAIT P0, [R5+URZ+0x26810], R120 ;  /* 0x02681078050075a7 */ /* 0x0004e6000800017f */
[----:B---3--:R-:W-:Y:S05]  /*9a50*/  @!P0 NANOSLEEP.SYNCS 0x989680 ;  /* 0x009896800000895d */ /* 0x008fea0003900000 */
[----:B------:R-:W3:Y:S02]  /*9a60*/  @!P0 SYNCS.PHASECHK.TRANS64 P0, [R5+URZ+0x26810], R120 ;  /* 0x02681078050085a7 */ /* 0x000ee4000800007f */
[----:B---3--:R-:W-:Y:S05]  /*9a70*/  @!P0 BRA `(.L_x_1035) ;  /* 0xfffffffc00ec8947 */ /* 0x008fea000383ffff */
[----:B------:R-:W-:Y:S05]  /*9a80*/  BRA `(.L_x_1034) ;  /* 0xffffff8000447947 */ /* 0x000fea000383ffff */
.L_x_1039:
[----:B------:R-:W-:-:S04]  /*9a90*/  IMAD.U32 R121, RZ, RZ, UR6 ;  /* 0x00000006ff797e24 */ /* 0x000fc8000f8e00ff */
[----:B------:R1:W1:Y:S03]  /*9aa0*/  SYNCS.PHASECHK.TRANS64.TRYWAIT P0, [R121+URZ+0x26830], R120 ;  /* 0x02683078790075a7 */ /* 0x000266000800017f */
[----:B-1----:R-:W-:Y:S05]  /*9ab0*/  @!P0 NANOSLEEP.SYNCS 0x989680 ;  /* 0x009896800000895d */ /* 0x002fea0003900000 */
[----:B------:R-:W1:Y:S02]  /*9ac0*/  @!P0 SYNCS.PHASECHK.TRANS64 P0, [R121+URZ+0x26830], R120 ;  /* 0x02683078790085a7 */ /* 0x000e64000800007f */
[----:B-1----:R-:W-:Y:S05]  /*9ad0*/  @!P0 BRA `(.L_x_1039) ;  /* 0xfffffffc00ec8947 */ /* 0x002fea000383ffff */
[----:B------:R-:W-:Y:S05]  /*9ae0*/  BRA `(.L_x_1038) ;  /* 0xffffff8800087947 */ /* 0x000fea000383ffff */
.L_x_1086:
[----:B-1----:R1:W2:Y:S02]  /*9af0*/  SYNCS.PHASECHK.TRANS64.TRYWAIT P0, [R16+URZ+0x26820], R3 ;  /* 0x02682003100075a7 */ /* 0x0022a4000800017f */
[----:B--2---:R-:W-:Y:S05]  /*9b00*/  @!P0 NANOSLEEP.SYNCS 0x989680 ;  /* 0x009896800000895d */ /* 0x004fea0003900000 */
[----:B------:R-:W2:Y:S02]  /*9b10*/  @!P0 SYNCS.PHASECHK.TRANS64 P0, [R16+URZ+0x26820], R3 ;  /* 0x02682003100085a7 */ /* 0x000ea4000800007f */
[----:B--2---:R-:W-:Y:S05]  /*9b20*/  @!P0 BRA `(.L_x_1086) ;  /* 0xfffffffc00f08947 */ /* 0x004fea000383ffff */
[----:B------:R-:W-:Y:S05]  /*9b30*/  BRA `(.L_x_1114) ;  /* 0xffffffdc001c7947 */ /* 0x000fea000383ffff */
.L_x_1090:
[----:B-1----:R1:W3:Y:S02]  /*9b40*/  SYNCS.PHASECHK.TRANS64.TRYWAIT P1, [R16+URZ+0x26840], R21 ;  /* 0x02684015100075a7 */ /* 0x0022e4000802017f */
[----:B---3--:R-:W-:Y:S05]  /*9b50*/  @!P1 NANOSLEEP.SYNCS 0x989680 ;  /* 0x009896800000995d */ /* 0x008fea0003900000 */
[----:B------:R-:W3:Y:S02]  /*9b60*/  @!P1 SYNCS.PHASECHK.TRANS64 P1, [R16+URZ+0x26840], R21 ;  /* 0x02684015100095a7 */ /* 0x000ee4000802007f */
[----:B---3--:R-:W-:Y:S05]  /*9b70*/  @!P1 BRA `(.L_x_1090) ;  /* 0xfffffffc00f09947 */ /* 0x008fea000383ffff */
[----:B------:R-:W-:Y:S05]  /*9b80*/  BRA `(.L_x_1115) ;  /* 0xffffffe400507947 */ /* 0x000fea000383ffff */
.L_x_1092:
[----:B--2---:R2:W3:Y:S02]  /*9b90*/  SYNCS.PHASECHK.TRANS64.TRYWAIT P1, [R16+URZ+0x26828], R21 ;  /* 0x02682815100075a7 */ /* 0x0044e4000802017f */
[----:B---3--:R-:W-:Y:S05]  /*9ba0*/  @!P1 NANOSLEEP.SYNCS 0x989680 ;  /* 0x009896800000995d */ /* 0x008fea0003900000 */
[----:B------:R-:W3:Y:S02]  /*9bb0*/  @!P1 SYNCS.PHASECHK.TRANS64 P1, [R16+URZ+0x26828], R21 ;  /* 0x02682815100095a7 */ /* 0x000ee4000802007f */
[----:B---3--:R-:W-:Y:S05]  /*9bc0*/  @!P1 BRA `(.L_x_1092) ;  /* 0xfffffffc00f09947 */ /* 0x008fea000383ffff */
[----:B------:R-:W-:Y:S05]  /*9bd0*/  BRA `(.L_x_1116) ;  /* 0xffffffe800007947 */ /* 0x000fea000383ffff */
.L_x_1094:
[----:B---3--:R3:W4:Y:S02]  /*9be0*/  SYNCS.PHASECHK.TRANS64.TRYWAIT P1, [R16+URZ+0x26848], R21 ;  /* 0x02684815100075a7 */ /* 0x008724000802017f */
[----:B----4-:R-:W-:Y:S05]  /*9bf0*/  @!P1 NANOSLEEP.SYNCS 0x989680 ;  /* 0x009896800000995d */ /* 0x010fea0003900000 */
[----:B------:R-:W4:Y:S02]  /*9c00*/  @!P1 SYNCS.PHASECHK.TRANS64 P1, [R16+URZ+0x26848], R21 ;  /* 0x02684815100095a7 */ /* 0x000f24000802007f */
[----:B----4-:R-:W-:Y:S05]  /*9c10*/  @!P1 BRA `(.L_x_1094) ;  /* 0xfffffffc00f09947 */ /* 0x010fea000383ffff */
[----:B------:R-:W-:Y:S05]  /*9c20*/  BRA `(.L_x_1117) ;  /* 0xffffffe800b07947 */ /* 0x000fea000383ffff */
.L_x_1096:
[----:B------:R-:W-:-:S07]  /*9c30*/  SHF.L.U32 R5, R11, 0x1f, RZ ;  /* 0x0000001f0b057819 */ /* 0x000fce00000006ff */
.L_x_1118:
[----:B------:R1:W1:Y:S02]  /*9c40*/  SYNCS.PHASECHK.TRANS64.TRYWAIT P1, [R16+URZ+0x26820], R5 ;  /* 0x02682005100075a7 */ /* 0x000264000802017f */
[----:B-1----:R-:W-:Y:S05]  /*9c50*/  @!P1 NANOSLEEP.SYNCS 0x989680 ;  /* 0x009896800000995d */ /* 0x002fea0003900000 */
[----:B------:R-:W1:Y:S02]  /*9c60*/  @!P1 SYNCS.PHASECHK.TRANS64 P1, [R16+URZ+0x26820], R5 ;  /* 0x02682005100095a7 */ /* 0x000e64000802007f */
[----:B-1----:R-:W-:Y:S05]  /*9c70*/  @!P1 BRA `(.L_x_1118) ;  /* 0xfffffffc00f09947 */ /* 0x002fea000383ffff */
[----:B------:R-:W-:Y:S05]  /*9c80*/  BRA `(.L_x_1119) ;  /* 0xffffffec00487947 */ /* 0x000fea000383ffff */
.L_x_1099:
[----:B-1----:R1:W3:Y:S02]  /*9c90*/  SYNCS.PHASECHK.TRANS64.TRYWAIT P1, [R16+URZ+0x26840], R13 ;  /* 0x0268400d100075a7 */ /* 0x0022e4000802017f */
[----:B---3--:R-:W-:Y:S05]  /*9ca0*/  @!P1 NANOSLEEP.SYNCS 0x989680 ;  /* 0x009896800000995d */ /* 0x008fea0003900000 */
[----:B------:R-:W3:Y:S02]  /*9cb0*/  @!P1 SYNCS.PHASECHK.TRANS64 P1, [R16+URZ+0x26840], R13 ;  /* 0x0268400d100095a7 */ /* 0x000ee4000802007f */
[----:B---3--:R-:W-:Y:S05]  /*9cc0*/  @!P1 BRA `(.L_x_1099) ;  /* 0xfffffffc00f09947 */ /* 0x008fea000383ffff */
[----:B------:R-:W-:Y:S05]  /*9cd0*/  BRA `(.L_x_1120) ;  /* 0xfffffff000187947 */ /* 0x000fea000383ffff */
.L_x_1101:
[----:B--2---:R2:W3:Y:S02]  /*9ce0*/  SYNCS.PHASECHK.TRANS64.TRYWAIT P1, [R16+URZ+0x26828], R13 ;  /* 0x0268280d100075a7 */ /* 0x0044e4000802017f */
[----:B---3--:R-:W-:Y:S05]  /*9cf0*/  @!P1 NANOSLEEP.SYNCS 0x989680 ;  /* 0x009896800000995d */ /* 0x008fea0003900000 */
[----:B------:R-:W3:Y:S02]  /*9d00*/  @!P1 SYNCS.PHASECHK.TRANS64 P1, [R16+URZ+0x26828], R13 ;  /* 0x0268280d100095a7 */ /* 0x000ee4000802007f */
[----:B---3--:R-:W-:Y:S05]  /*9d10*/  @!P1 BRA `(.L_x_1101) ;  /* 0xfffffffc00f09947 */ /* 0x008fea000383ffff */
[----:B------:R-:W-:Y:S05]  /*9d20*/  BRA `(.L_x_1121) ;  /* 0xfffffff000bc7947 */ /* 0x000fea000383ffff */
.L_x_1103:
[----:B---3--:R3:W1:Y:S02]  /*9d30*/  SYNCS.PHASECHK.TRANS64.TRYWAIT P0, [R3+URZ+0x26840], R0 ;  /* 0x02684000030075a7 */ /* 0x008664000800017f */
[----:B-1----:R-:W-:Y:S05]  /*9d40*/  @!P0 NANOSLEEP.SYNCS 0x989680 ;  /* 0x009896800000895d */ /* 0x002fea0003900000 */
[----:B------:R-:W1:Y:S02]  /*9d50*/  @!P0 SYNCS.PHASECHK.TRANS64 P0, [R3+URZ+0x26840], R0 ;  /* 0x02684000030085a7 */ /* 0x000e64000800007f */
[----:B-1----:R-:W-:Y:S05]  /*9d60*/  @!P0 BRA `(.L_x_1103) ;  /* 0xfffffffc00f08947 */ /* 0x002fea000383ffff */
[----:B------:R-:W-:Y:S05]  /*9d70*/  BRA `(.L_x_1122) ;  /* 0xfffffff400807947 */ /* 0x000fea000383ffff */
.L_x_1105:
[----:B------:R-:W-:Y:S01]  /*9d80*/  BSSY B1, `(.L_x_1123) ;  /* 0x0000006000017945 */ /* 0x000fe20003800000 */
[----:B------:R-:W-:-:S07]  /*9d90*/  IMAD.MOV.U32 R15, RZ, RZ, -0x1 ;  /* 0xffffffffff0f7424 */ /* 0x000fce00078e00ff */
[----:B------:R-:W-:Y:S05]  /*9da0*/  WARPSYNC.COLLECTIVE R15, `(.L_x_1124) ;  /* 0x000000000f0c7348 */ /* 0x000fea0003c00000 */
[----:B------:R-:W-:Y:S02]  /*9db0*/  ELECT P6, UR62, PT ;  /* 0x00000000003e782f */ /* 0x000fe400038c0000 */
[----:B------:R-:W-:Y:S01]  /*9dc0*/  MOV R14, UR62 ;  /* 0x0000003e000e7c02 */ /* 0x000fe20008000f00 */
[----:B------:R-:W-:Y:S10]  /*9dd0*/  ENDCOLLECTIVE ;  /* 0x000000000000791b */ /* 0x000ff40003800000 */
.L_x_1124:
[----:B------:R-:W-:Y:S05]  /*9de0*/  BSYNC B1 ;  /* 0x0000000000017941 */ /* 0x000fea0003800000 */
.L_x_1123:
[----:B------:R-:W-:Y:S05]  /*9df0*/  BRA `(.L_x_1125) ;  /* 0xfffffff800487947 */ /* 0x000fea000383ffff */
.L_x_1107:
[----:B-1----:R1:W2:Y:S02]  /*9e00*/  SYNCS.PHASECHK.TRANS64.TRYWAIT P0, [R6+URZ], R5 ;  /* 0x00000005060075a7 */ /* 0x0022a4000800017f */
[----:B--2---:R-:W-:Y:S05]  /*9e10*/  @!P0 NANOSLEEP.SYNCS 0x989680 ;  /* 0x009896800000895d */ /* 0x004fea0003900000 */
[----:B------:R-:W2:Y:S02]  /*9e20*/  @!P0 SYNCS.PHASECHK.TRANS64 P0, [R6+URZ], R5 ;  /* 0x00000005060085a7 */ /* 0x000ea4000800007f */
[----:B--2---:R-:W-:Y:S05]  /*9e30*/  @!P0 BRA `(.L_x_1107) ;  /* 0xfffffffc00f08947 */ /* 0x004fea000383ffff */
[----:B------:R-:W-:Y:S05]  /*9e40*/  BRA `(.L_x_1126) ;  /* 0xfffffff800887947 */ /* 0x000fea000383ffff */
.L_x_1108:
[----:B--2---:R2:W3:Y:S02]  /*9e50*/  SYNCS.PHASECHK.TRANS64.TRYWAIT P0, [R3+URZ], R2 ;  /* 0x00000002030075a7 */ /* 0x0044e4000800017f */
[----:B---3--:R-:W-:Y:S05]  /*9e60*/  @!P0 NANOSLEEP.SYNCS 0x989680 ;  /* 0x009896800000895d */ /* 0x008fea0003900000 */
[----:B------:R-:W3:Y:S02]  /*9e70*/  @!P0 SYNCS.PHASECHK.TRANS64 P0, [R3+URZ], R2 ;  /* 0x00000002030085a7 */ /* 0x000ee4000800007f */
[----:B---3--:R-:W-:Y:S05]  /*9e80*/  @!P0 BRA `(.L_x_1108) ;  /* 0xfffffffc00f08947 */ /* 0x008fea000383ffff */
[----:B------:R-:W-:Y:S05]  /*9e90*/  BRA `(.L_x_1127) ;  /* 0xfffffff8007c7947 */ /* 0x000fea000383ffff */
.L_x_1110:
[----:B--2---:R2:W3:Y:S02]  /*9ea0*/  SYNCS.PHASECHK.TRANS64.TRYWAIT P0, [R0+URZ], R5 ;  /* 0x00000005000075a7 */ /* 0x0044e4000800017f */
[----:B---3--:R-:W-:Y:S05]  /*9eb0*/  @!P0 NANOSLEEP.SYNCS 0x989680 ;  /* 0x009896800000895d */ /* 0x008fea0003900000 */
[----:B------:R-:W3:Y:S02]  /*9ec0*/  @!P0 SYNCS.PHASECHK.TRANS64 P0, [R0+URZ], R5 ;  /* 0x00000005000085a7 */ /* 0x000ee4000800007f */
[----:B---3--:R-:W-:Y:S05]  /*9ed0*/  @!P0 BRA `(.L_x_1110) ;  /* 0xfffffffc00f08947 */ /* 0x008fea000383ffff */
[----:B------:R-:W-:Y:S05]  /*9ee0*/  BRA `(.L_x_1128) ;  /* 0xfffffff800807947 */ /* 0x000fea000383ffff */
.L_x_1129:
        /* <DEDUP_REMOVED lines=9> */
.L_x_3303:


//--------------------- .text._ZN7cutlass13device_kernelIN5flash11enable_sm90INS1_16FlashAttnBwdSm90INS1_25CollectiveMainloopBwdSm90ILi2ELi2ELi2EN4cute5tupleIJNS5_1CILi1EEES8_S8_EEENS6_IJNS7_ILi64EEENS7_ILi128EEENS7_ILi96EEEEEENS_6half_tEfNS_4arch4Sm90ELb0ELb1ELb1ELb0ELb1ELb1ELb0ELb0ELi2ELi1ELi2ELi1ELb1EEENS1_21CollectiveEpilogueBwdISD_SE_SG_Li256ELb0ELb0ELi1EEENS1_19SingleTileSchedulerILb0ELb0ELb0ELi128EEEEEEEEEvNT_6ParamsE --------------------------
	.section	.text._ZN7cutlass13device_kernelIN5flash11enable_sm90INS1_16FlashAttnBwdSm90INS1_25CollectiveMainloopBwdSm90ILi2ELi2ELi2EN4cute5tupleIJNS5_1CILi1EEES8_S8_EEENS6_IJNS7_ILi64EEENS7_ILi128EEENS7_ILi96EEEEEENS_6half_tEfNS_4arch4Sm90ELb0ELb1ELb1ELb0ELb1ELb1ELb0ELb0ELi2ELi1ELi2ELi1ELb1EEENS1_21CollectiveEpilogueBwdISD_SE_SG_Li256ELb0ELb0ELi1EEENS1_19SingleTileSchedulerILb0ELb0ELb0ELi128EEEEEEEEEvNT_6ParamsE,"ax",@progbits
	.align	128
.text._ZN7cutlass13device_kernelIN5flash11enable_sm90INS1_16FlashAttnBwdSm90INS1_25CollectiveMainloopBwdSm90ILi2ELi2ELi2EN4cute5tupleIJNS5_1CILi1EEES8_S8_EEENS6_IJNS7_ILi64EEENS7_ILi128EEENS7_ILi96EEEEEENS_6half_tEfNS_4arch4Sm90ELb0ELb1ELb1ELb0ELb1ELb1ELb0ELb0ELi2ELi1ELi2ELi1ELb1EEENS1_21CollectiveEpilogueBwdISD_SE_SG_Li256ELb0ELb0ELi1EEENS1_19SingleTileSchedulerILb0ELb0ELb0ELi128EEEEEEEEEvNT_6ParamsE:
        .type           _ZN7cutlass13device_kernelIN5flash11enable_sm90INS1_16FlashAttnBwdSm90INS1_25CollectiveMainloopBwdSm90ILi2ELi2ELi2EN4cute5tupleIJNS5_1CILi1EEES8_S8_EEENS6_IJNS7_ILi64EEENS7_ILi128EEENS7_ILi96EEEEEENS_6half_tEfNS_4arch4Sm90ELb0ELb1ELb1ELb0ELb1ELb1ELb0ELb0ELi2ELi1ELi2ELi1ELb1EEENS1_21CollectiveEpilogueBwdISD_SE_SG_Li256ELb0ELb0ELi1EEENS1_19SingleTileSchedulerILb0ELb0ELb0ELi128EEEEEEEEEvNT_6ParamsE,@function
        .size           _ZN7cutlass13device_kernelIN5flash11enable_sm90INS1_16FlashAttnBwdSm90INS1_25CollectiveMainloopBwdSm90ILi2ELi2ELi2EN4cute5tupleIJNS5_1CILi1EEES8_S8_EEENS6_IJNS7_ILi64EEENS7_ILi128EEENS7_ILi96EEEEEENS_6half_tEfNS_4arch4Sm90ELb0ELb1ELb1ELb0ELb1ELb1ELb0ELb0ELi2ELi1ELi2ELi1ELb1EEENS1_21CollectiveEpilogueBwdISD_SE_SG_Li256ELb0ELb0ELi1EEENS1_19SingleTileSchedulerILb0ELb0ELb0ELi128EEEEEEEEEvNT_6ParamsE,(.L_x_3304 - _ZN7cutlass13device_kernelIN5flash11enable_sm90INS1_16FlashAttnBwdSm90INS1_25CollectiveMainloopBwdSm90ILi2ELi2ELi2EN4cute5tupleIJNS5_1CILi1EEES8_S8_EEENS6_IJNS7_ILi64EEENS7_ILi128EEENS7_ILi96EEEEEENS_6half_tEfNS_4arch4Sm90ELb0ELb1ELb1ELb0ELb1ELb1ELb0ELb0ELi2ELi1ELi2ELi1ELb1EEENS1_21CollectiveEpilogueBwdISD_SE_SG_Li256ELb0ELb0ELi1EEENS1_19SingleTileSchedulerILb0ELb0ELb0ELi128EEEEEEEEEvNT_6ParamsE)
        .other          _ZN7cutlass13device_kernelIN5flash11enable_sm90INS1_16FlashAttnBwdSm90INS1_25CollectiveMainloopBwdSm90ILi2ELi2ELi2EN4cute5tupleIJNS5_1CILi1EEES8_S8_EEENS6_IJNS7_ILi64EEENS7_ILi128EEENS7_ILi96EEEEEENS_6half_tEfNS_4arch4Sm90ELb0ELb1ELb1ELb0ELb1ELb1ELb0ELb0ELi2ELi1ELi2ELi1ELb1EEENS1_21CollectiveEpilogueBwdISD_SE_SG_Li256ELb0ELb0ELi1EEENS1_19SingleTileSchedulerILb0ELb0ELb0ELi128EEEEEEEEEvNT_6ParamsE,@"STO_CUDA_ENTRY STV_DEFAULT"
_ZN7cutlass13device_kernelIN5flash11enable_sm90INS1_16FlashAttnBwdSm90INS1_25CollectiveMainloopBwdSm90ILi2ELi2ELi2EN4cute5tupleIJNS5_1CILi1EEES8_S8_EEENS6_IJNS7_ILi64EEENS7_ILi128EEENS7_ILi96EEEEEENS_6half_tEfNS_4arch4Sm90ELb0ELb1ELb1ELb0ELb1ELb1ELb0ELb0ELi2ELi1ELi2ELi1ELb1EEENS1_21CollectiveEpilogueBwdISD_SE_SG_Li256ELb0ELb0ELi1EEENS1_19SingleTileSchedulerILb0ELb0ELb0ELi128EEEEEEEEEvNT_6ParamsE:
        /* <DEDUP_REMOVED lines=30> */
.L_x_1131:
[----:B------:R-:W-:Y:S05]  /*01e0*/  BSYNC B0 ;  /* 0x0000000000007941 */ /* 0x000fea0003800000 */
.L_x_1130:
        /* <DEDUP_REMOVED lines=37> */
.L_x_1132:
        /* <DEDUP_REMOVED lines=22> */
.L_x_1133:
[----:B------:R-:W-:Y:S01]  /*05a0*/  PLOP3.LUT P0, PT, PT, PT, UP0, 0x80, 0x0 ;  /* 0x000000000000781c */ /* 0x000fe20003f0f008 */
[----:B------:R-:W-:Y:S01]  /*05b0*/  NOP ;  /* 0x0000000000007918 */ /* 0x000fe20000000000 */
[----:B------:R-:W-:Y:S01]  /*05c0*/  ULDC.64 UR46, c[0x0][0x208] ;  /* 0x00008200002e7ab9 */ /* 0x000fe20000000a00 */
[----:B-12-4-:R-:W-:Y:S10]  /*05d0*/  BAR.SYNC.DEFER_BLOCKING 0x0 ;  /* 0x0000000000007b1d */ /* 0x016ff40000010000 */
[----:B------:R-:W-:Y:S05]  /*05e0*/  @!P0 BRA `(.L_x_1134) ;  /* 0x0000005c00f88947 */ /* 0x000fea0003800000 */
.L_x_1135:
        /* <DEDUP_REMOVED lines=87> */
.L_x_1136:
        /* <DEDUP_REMOVED lines=28> */
.L_x_1139:
        /* <DEDUP_REMOVED lines=15> */
.L_x_1138:
        /* <DEDUP_REMOVED lines=22> */
.L_x_1141:
        /* <DEDUP_REMOVED lines=15> */
.L_x_1140:
[----:B------:R-:W-:Y:S01]  /*1060*/  SHF.R.S32.HI R19, RZ, 0x1f, R18 ;  /* 0x0000001fff137819 */ /* 0x000fe20000011412 */
[----:B------:R-:W-:-:S03]  /*1070*/  UMOV UR4, 0xffffffff ;  /* 0xffffffff00047882 */ /* 0x000fc60000000000 */
[----:B------:R-:W-:-:S04]  /*1080*/  LEA.HI R0, R19, R18, RZ, 0x7 ;  /* 0x0000001213007211 */ /* 0x000fc800078f38ff */
[----:B------:R-:W-:Y:S01]  /*1090*/  SHF.R.S32.HI R17, RZ, 0x7, R0 ;  /* 0x00000007ff117819 */ /* 0x000fe20000011400 */
[----:B------:R-:W-:Y:S06]  /*10a0*/  BRA.DIV UR4, `(.L_x_1142) ;  /* 0x0000009604e47947 */ /* 0x000fec000b800000 */
[----:B------:R1:W2:Y:S02]  /*10b0*/  SHFL.IDX PT, R14, R17, RZ, 0x1f ;  /* 0x00001fff110e7589 */ /* 0x0002a400000e0000 */
.L_x_1256:
        /* <DEDUP_REMOVED lines=15> */
.L_x_1143:
        /* <DEDUP_REMOVED lines=19> */
.L_x_1145:
        /* <DEDUP_REMOVED lines=127> */
.L_x_1156:
[----:B------:R-:W-:-:S06]  /*1ad0*/  UISETP.NE.AND UP0, UPT, UR11, 0x3, UPT ;  /* 0x000000030b00788c */ /* 0x000fcc000bf05270 */
[----:B------:R-:W-:-:S13]  /*1ae0*/  PLOP3.LUT P6, PT, PT, PT, UP0, 0x80, 0x0 ;  /* 0x000000000000781c */ /* 0x000fda0003fcf008 */
[----:B-1----:R-:W-:Y:S05]  /*1af0*/  @!P6 BRA `(.L_x_1146) ;  /* 0x000000000004e947 */ /* 0x002fea0003800000 */
[----:B------:R-:W-:Y:S01]  /*1b00*/  BPT.TRAP 0x1 ;  /* 0x000000040000795c */ /* 0x000fe20000300000 */
.L_x_1146:
[----:B------:R-:W-:Y:S01]  /*1b10*/  R2UR UR9, R237 ;  /* 0x00000000ed0972ca */ /* 0x000fe200000e0000 */
[----:B------:R-:W-:-:S05]  /*1b20*/  IMAD.U32 R120, RZ, RZ, UR4 ;  /* 0x00000004ff787e24 */ /* 0x000fca000f8e00ff */
[----:B------:R-:W-:-:S07]  /*1b30*/  SHF.L.U32 R120, R120, 0x1f, RZ ;  /* 0x0000001f78787819 */ /* 0x000fce00000006ff */
[----:B------:R-:W-:-:S09]  /*1b40*/  ULEA UR9, UR5, UR9, 0x3 ;  /* 0x0000000905097291 */ /* 0x000fd2000f8e183f */
[----:B------:R1:W2:Y:S01]  /*1b50*/  SYNCS.PHASECHK.TRANS64.TRYWAIT P0, [UR9+0x26810], R120 ;  /* 0x02681078ff0075a7 */ /* 0x0002a20008000149 */
[----:B------:R-:W-:Y:S05]  /*1b60*/  @!P6 BRA `(.L_x_1147) ;  /* 0x000000000004e947 */ /* 0x000fea0003800000 */
[----:B------:R-:W-:Y:S01]  /*1b70*/  BPT.TRAP 0x1 ;  /* 0x000000040000795c */ /* 0x000fe20000300000 */
.L_x_1147:
[----:B--2---:R-:W-:Y:S05]  /*1b80*/  @P0 BRA `(.L_x_1148) ;  /* 0x0000000000080947 */ /* 0x004fea0003800000 */
[----:B------:R-:W2:Y:S02]  /*1b90*/  SYNCS.PHASECHK.TRANS64.TRYWAIT P0, [UR9+0x26810], R120 ;  /* 0x02681078ff0075a7 */ /* 0x000ea40008000149 */
[----:B--2---:R-:W-:Y:S05]  /*1ba0*/  @!P0 BRA `(.L_x_1149) ;  /* 0x0000008c00588947 */ /* 0x004fea0003800000 */
.L_x_1148:
        /* <DEDUP_REMOVED lines=66> */
.L_x_1150:
[----:B------:R1:W1:Y:S01]  /*1fd0*/  SYNCS.PHASECHK.TRANS64.TRYWAIT P0, [UR9+0x26830], R120 ;  /* 0x02683078ff0075a7 */ /* 0x0002620008000149 */
[----:B------:R-:W-:Y:S05]  /*1fe0*/  @!P6 BRA `(.L_x_1151) ;  /* 0x000000000004e947 */ /* 0x000fea0003800000 */
[----:B------:R-:W-:Y:S01]  /*1ff0*/  BPT.TRAP 0x1 ;  /* 0x000000040000795c */ /* 0x000fe20000300000 */
.L_x_1151:
        /* <DEDUP_REMOVED lines=50> */
.L_x_1152:
        /* <DEDUP_REMOVED lines=14> */
[----:B------:R-:W-:Y:S01]  /*2400*/  FMUL.FTZ R224, R159, UR7 ;  /* 0x000000079fe07c20 */ /* 0x000fe20008410000 */
[----:B------:R-:W-:Y:S01]  /*2410*/  IADD3 R120, R222, 0x8, -R120 ;  /* 0x00000008de787810 */ /* 0x000fe20007ffe878 */
[----:B------:R-:W5:Y:S01]  /*2420*/  MUFU.TANH R235, R235 ;  /* 0x000000eb00eb7308 */ /* 0x000f620000002400 */
[----:B------:R-:W-:-:S02]  /*2430*/  SEL R121, R121, 0x40, !P2 ;  /* 0x0000004079797807 */ /* 0x000fc40005000000 */
[----:B------:R-:W-:Y:S02]  /*2440*/  SEL R122, R120, 0x40, !P0 ;  /* 0x00000040787a7807 */ /* 0x000fe40004000000 */
[----:B------:R-:W-:Y:S02]  /*2450*/  SEL R120, R123, 0x40, P1 ;  /* 0x000000407b787807 */ /* 0x000fe40000800000 */
[C---:B------:R-:W-:Y:S01]  /*2460*/  ISETP.GE.AND P0, PT, R121.reuse, RZ, PT ;  /* 0x000000ff7900720c */ /* 0x040fe20003f06270 */
[----:B------:R-:W5:Y:S01]  /*2470*/  MUFU.TANH R234, R234 ;  /* 0x000000ea00ea7308 */ /* 0x000f620000002400 */
[----:B------:R-:W-:Y:S02]  /*2480*/  ISETP.GE.AND P1, PT, R121, 0x8, PT ;  /* 0x000000087900780c */ /* 0x000fe40003f26270 */
[----:B------:R-:W-:Y:S02]  /*2490*/  SEL R223, R223, 0x40, P3 ;  /* 0x00000040dfdf7807 */ /* 0x000fe40001800000 */
[----:B------:R-:W-:-:S02]  /*24a0*/  ISETP.GT.OR P0, PT, R120, RZ, !P0 ;  /* 0x000000ff7800720c */ /* 0x000fc40004704670 */
[----:B------:R-:W-:Y:S01]  /*24b0*/  ISETP.GT.OR P1, PT, R120, 0x8, !P1 ;  /* 0x000000087800780c */ /* 0x000fe20004f24670 */
[----:B------:R-:W-:Y:S01]  /*24c0*/  MUFU.TANH R224, R224 ;  /* 0x000000e000e07308 */ /* 0x000fe20000002400 */
[C---:B------:R-:W-:Y:S02]  /*24d0*/  ISETP.GE.AND P3, PT, R122.reuse, RZ, PT ;  /* 0x000000ff7a00720c */ /* 0x040fe40003f66270 */
[----:B------:R-:W-:Y:S02]  /*24e0*/  ISETP.GE.AND P4, PT, R121, 0x1, PT ;  /* 0x000000017900780c */ /* 0x000fe40003f86270 */
[----:B------:R-:W-:Y:S02]  /*24f0*/  ISETP.GE.AND P5, PT, R122, 0x1, PT ;  /* 0x000000017a00780c */ /* 0x000fe40003fa6270 */
[----:B------:R-:W-:Y:S02]  /*2500*/  FSEL R225, R6, -INF , !P0 ;  /* 0xff80000006e17808 */ /* 0x000fe40004000000 */
[----:B------:R-:W-:-:S02]  /*2510*/  FSEL R221, R10, -INF , !P1 ;  /* 0xff8000000add7808 */ /* 0x000fc40004800000 */
        /* <DEDUP_REMOVED lines=8> */
[----:B------:R-:W-:Y:S02]  /*25a0*/  ISETP.GT.OR P5, PT, R223, 0x1, !P5 ;  /* 0x00000001df00780c */ /* 0x000fe40006fa4670 */
[----:B------:R-:W-:-:S02]  /*25b0*/  ISETP.GE.AND P1, PT, R121, 0x11, PT ;  /* 0x000000117900780c */ /* 0x000fc40003f26270 */
        /* <DEDUP_REMOVED lines=41> */
[----:B------:R-:W-:Y:S01]  /*2850*/  FMUL.FTZ R220, R155, UR7 ;  /* 0x000000079bdc7c20 */ /* 0x000fe20008410000 */
[C---:B------:R-:W-:Y:S01]  /*2860*/  ISETP.GT.OR P0, PT, R120.reuse, 0x18, !P0 ;  /* 0x000000187800780c */ /* 0x040fe20004704670 */
[----:B------:R4:W3:Y:S01]  /*2870*/  MUFU.EX2 R155, R232 ;  /* 0x000000e8009b7308 */ /* 0x0008e20000000800 */
[----:B------:R-:W-:Y:S01]  /*2880*/  ISETP.GT.OR P1, PT, R120, 0x20, !P1 ;  /* 0x000000207800780c */ /* 0x000fe20004f24670 */
[----:B------:R-:W-:Y:S01]  /*2890*/  UMOV UR14, UR13 ;  /* 0x0000000d000e7c82 */ /* 0x000fe20008000000 */
[----:B------:R-:W-:-:S02]  /*28a0*/  ISETP.GE.AND P3, PT, R122, 0x18, PT ;  /* 0x000000187a00780c */ /* 0x000fc40003f66270 */
[----:B------:R-:W-:Y:S02]  /*28b0*/  ISETP.GE.AND P4, PT, R121, 0x19, PT ;  /* 0x000000197900780c */ /* 0x000fe40003f86270 */
[----:B------:R-:W-:Y:S01]  /*28c0*/  ISETP.GE.AND P5, PT, R122, 0x19, PT ;  /* 0x000000197a00780c */ /* 0x000fe20003fa6270 */
[----:B------:R-:W-:Y:S01]  /*28d0*/  FFMA.FTZ R227, R227, UR8, -R190 ;  /* 0x00000008e3e37c23 */ /* 0x000fe200080108be */
[----:B------:R-:W-:Y:S01]  /*28e0*/  FSEL R218, R18, -INF , !P2 ;  /* 0xff80000012da7808 */ /* 0x000fe20005000000 */
[----:B----4-:R-:W4:Y:S01]  /*28f0*/  LDL R232, [R1] ;  /* 0x0000000001e87983 */ /* 0x010f220000100800 */
[----:B------:R-:W-:Y:S01]  /*2900*/  FSEL R214, R19, -INF , !P0 ;  /* 0xff80000013d67808 */ /* 0x000fe20004000000 */
[----:B------:R-:W-:Y:S01]  /*2910*/  MUFU.EX2 R159, R231 ;  /* 0x000000e7009f7308 */ /* 0x000fe20000000800 */
[----:B------:R-:W-:Y:S02]  /*2920*/  FSEL R152, R199, -INF , !P1 ;  /* 0xff800000c7987808 */ /* 0x000fe40004800000 */
[----:B------:R-:W-:-:S02]  /*2930*/  ISETP.GE.AND P2, PT, R122, 0x20, PT ;  /* 0x000000207a00780c */ /* 0x000fc40003f46270 */
[----:B------:R-:W-:Y:S02]  /*2940*/  ISETP.GT.OR P3, PT, R223, 0x18, !P3 ;  /* 0x00000018df00780c */ /* 0x000fe40005f64670 */
[----:B------:R-:W-:Y:S01]  /*2950*/  ISETP.GE.AND P0, PT, R121, 0x21, PT ;  /* 0x000000217900780c */ /* 0x000fe20003f06270 */
[----:B------:R-:W-:Y:S01]  /*2960*/  FFMA.FTZ R219, R219, UR8, -R191 ;  /* 0x00000008dbdb7c23 */ /* 0x000fe200080108bf */
[----:B------:R-:W-:Y:S01]  /*2970*/  ISETP.GT.OR P4, PT, R120, 0x19, !P4 ;  /* 0x000000197800780c */ /* 0x000fe20006784670 */
[----:B------:R-:W3:Y:S01]  /*2980*/  MUFU.EX2 R194, R194 ;  /* 0x000000c200c27308 */ /* 0x000ee20000000800 */
[----:B------:R-:W-:Y:S02]  /*2990*/  ISETP.GT.OR P5, PT, R223, 0x19, !P5 ;  /* 0x00000019df00780c */ /* 0x000fe40006fa4670 */
[----:B------:R-:W-:Y:S02]  /*29a0*/  ISETP.GE.AND P1, PT, R121, 0x29, PT ;  /* 0x000000297900780c */ /* 0x000fe40003f26270 */
[----:B------:R-:W-:-:S02]  /*29b0*/  FSEL R217, R197, -INF , !P3 ;  /* 0xff800000c5d97808 */ /* 0x000fc40005800000 */
[----:B------:R-:W-:Y:S01]  /*29c0*/  FSEL R215, R196, -INF , !P4 ;  /* 0xff800000c4d77808 */ /* 0x000fe20006000000 */
[----:B------:R-:W-:Y:S01]  /*29d0*/  MUFU.TANH R222, R222 ;  /* 0x000000de00de7308 */ /* 0x000fe20000002400 */
[----:B------:R-:W-:Y:S02]  /*29e0*/  FSEL R216, R198, -INF , !P5 ;  /* 0xff800000c6d87808 */ /* 0x000fe40006800000 */
[----:B------:R-:W-:Y:S02]  /*29f0*/  ISETP.GT.OR P2, PT, R223, 0x20, !P2 ;  /* 0x00000020df00780c */ /* 0x000fe40005744670 */
[C---:B------:R-:W-:Y:S02]  /*2a00*/  ISETP.GT.OR P0, PT, R120.reuse, 0x21, !P0 ;  /* 0x000000217800780c */ /* 0x040fe40004704670 */
[----:B------:R-:W-:Y:S01]  /*2a10*/  ISETP.GT.OR P1, PT, R120, 0x29, !P1 ;  /* 0x000000297800780c */ /* 0x000fe20004f24670 */
[----:B------:R-:W-:Y:S01]  /*2a20*/  MUFU.TANH R220, R220 ;  /* 0x000000dc00dc7308 */ /* 0x000fe20000002400 */
[----:B------:R-:W-:-:S02]  /*2a30*/  ISETP.GE.AND P3, PT, R122, 0x21, PT ;  /* 0x000000217a00780c */ /* 0x000fc40003f66270 */
[----:B------:R-:W-:Y:S02]  /*2a40*/  ISETP.GE.AND P4, PT, R121, 0x28, PT ;  /* 0x000000287900780c */ /* 0x000fe40003f86270 */
[----:B------:R-:W-:Y:S02]  /*2a50*/  ISETP.GE.AND P5, PT, R122, 0x28, PT ;  /* 0x000000287a00780c */ /* 0x000fe40003fa6270 */
[----:B------:R-:W-:Y:S02]  /*2a60*/  FSEL R213, R201, -INF , !P2 ;  /* 0xff800000c9d57808 */ /* 0x000fe40005000000 */
[----:B------:R-:W-:Y:S02]  /*2a70*/  FSEL R154, R200, -INF , !P0 ;  /* 0xff800000c89a7808 */ /* 0x000fe40004000000 */
[----:B--2---:R-:W-:Y:S02]  /*2a80*/  FSEL R206, R204, -INF , !P1 ;  /* 0xff800000ccce7808 */ /* 0x004fe40004800000 */
[----:B------:R-:W-:-:S02]  /*2a90*/  ISETP.GE.AND P2, PT, R122, 0x29, PT ;  /* 0x000000297a00780c */ /* 0x000fc40003f46270 */
[----:B------:R-:W-:Y:S02]  /*2aa0*/  ISETP.GT.OR P3, PT, R223, 0x21, !P3 ;  /* 0x00000021df00780c */ /* 0x000fe40005f64670 */
[----:B------:R-:W-:Y:S02]  /*2ab0*/  ISETP.GE.AND P0, PT, R121, 0x30, PT ;  /* 0x000000307900780c */ /* 0x000fe40003f06270 */
[----:B------:R-:W-:Y:S02]  /*2ac0*/  ISETP.GT.OR P4, PT, R120, 0x28, !P4 ;  /* 0x000000287800780c */ /* 0x000fe40006784670 */
[----:B------:R-:W-:Y:S02]  /*2ad0*/  ISETP.GT.OR P5, PT, R223, 0x28, !P5 ;  /* 0x00000028df00780c */ /* 0x000fe40006fa4670 */
[----:B------:R-:W-:Y:S02]  /*2ae0*/  ISETP.GE.AND P1, PT, R122, 0x30, PT ;  /* 0x000000307a00780c */ /* 0x000fe40003f26270 */
[----:B------:R-:W-:-:S02]  /*2af0*/  FSEL R212, R202, -INF , !P3 ;  /* 0xff800000cad47808 */ /* 0x000fc40005800000 */
[----:B------:R-:W-:Y:S02]  /*2b00*/  FSEL R208, R203, -INF , !P4 ;  /* 0xff800000cbd07808 */ /* 0x000fe40006000000 */
[----:B------:R-:W-:Y:S02]  /*2b10*/  FSEL R211, R205, -INF , !P5 ;  /* 0xff800000cdd37808 */ /* 0x000fe40006800000 */
[C---:B------:R-:W-:Y:S02]  /*2b20*/  ISETP.GT.OR P2, PT, R223.reuse, 0x29, !P2 ;  /* 0x00000029df00780c */ /* 0x040fe40005744670 */
[----:B------:R-:W-:Y:S02]  /*2b30*/  ISETP.GT.OR P0, PT, R120, 0x30, !P0 ;  /* 0x000000307800780c */ /* 0x000fe40004704670 */
[----:B------:R-:W-:Y:S02]  /*2b40*/  ISETP.GT.OR P1, PT, R223, 0x30, !P1 ;  /* 0x00000030df00780c */ /* 0x000fe40004f24670 */
[----:B------:R-:W-:-:S02]  /*2b50*/  ISETP.GE.AND P3, PT, R121, 0x31, PT ;  /* 0x000000317900780c */ /* 0x000fc40003f66270 */
[C---:B------:R-:W-:Y:S02]  /*2b60*/  ISETP.GE.AND P4, PT, R121.reuse, 0x38, PT ;  /* 0x000000387900780c */ /* 0x040fe40003f86270 */
[----:B------:R-:W-:Y:S02]  /*2b70*/  ISETP.GE.AND P5, PT, R121, 0x39, PT ;  /* 0x000000397900780c */ /* 0x000fe40003fa6270 */
[----:B-1----:R-:W-:Y:S02]  /*2b80*/  FSEL R210, R236, -INF , !P2 ;  /* 0xff800000ecd27808 */ /* 0x002fe40005000000 */
[----:B-----5:R-:W-:Y:S02]  /*2b90*/  FSEL R207, R235, -INF , !P0 ;  /* 0xff800000ebcf7808 */ /* 0x020fe40004000000 */
[----:B------:R-:W-:Y:S02]  /*2ba0*/  FSEL R209, R234, -INF , !P1 ;  /* 0xff800000ead17808 */ /* 0x000fe40004800000 */
[----:B------:R-:W-:-:S02]  /*2bb0*/  ISETP.GE.AND P2, PT, R122, 0x31, PT ;  /* 0x000000317a00780c */ /* 0x000fc40003f46270 */
[C---:B------:R-:W-:Y:S02]  /*2bc0*/  ISETP.GE.AND P0, PT, R122.reuse, 0x38, PT ;  /* 0x000000387a00780c */ /* 0x040fe40003f06270 */
[----:B------:R-:W-:Y:S02]  /*2bd0*/  ISETP.GE.AND P1, PT, R122, 0x39, PT ;  /* 0x000000397a00780c */ /* 0x000fe40003f26270 */
[C---:B------:R-:W-:Y:S02]  /*2be0*/  ISETP.GT.OR P3, PT, R120.reuse, 0x31, !P3 ;  /* 0x000000317800780c */ /* 0x040fe40005f64670 */
[C---:B------:R-:W-:Y:S02]  /*2bf0*/  ISETP.GT.OR P4, PT, R120.reuse, 0x38, !P4 ;  /* 0x000000387800780c */ /* 0x040fe40006784670 */
[----:B------:R-:W-:Y:S02]  /*2c00*/  ISETP.GT.OR P5, PT, R120, 0x39, !P5 ;  /* 0x000000397800780c */ /* 0x000fe40006fa4670 */
[----:B------:R-:W-:Y:S01]  /*2c10*/  WARPGROUP.ARRIVE ;  /* 0x00000000000079c5 */ /* 0x000fe20000000000 */
[----:B------:R-:W-:-:S02]  /*2c20*/  ISETP.GT.OR P2, PT, R223, 0x31, !P2 ;  /* 0x00000031df00780c */ /* 0x000fc40005744670 */
[C---:B------:R-:W-:Y:S02]  /*2c30*/  ISETP.GT.OR P0, PT, R223.reuse, 0x38, !P0 ;  /* 0x00000038df00780c */ /* 0x040fe40004704670 */
[----:B------:R-:W-:Y:S01]  /*2c40*/  ISETP.GT.OR P1, PT, R223, 0x39, !P1 ;  /* 0x00000039df00780c */ /* 0x000fe20004f24670 */
[----:B------:R-:W-:Y:S01]  /*2c50*/  HGMMA.64x64x16.F32 R120, R160, gdesc[UR12], RZ, !UPT, gsb0 ;  /* 0x00e0000ca0787df0 */ /* 0x000fe2000c0008ff */
[----:B------:R-:W-:Y:S01]  /*2c60*/  UIADD3 UR14, UR13, 0x2, URZ ;  /* 0x000000020d0e7890 */ /* 0x000fe2000fffe03f */
[----:B------:R-:W-:Y:S01]  /*2c70*/  FMUL.FTZ R223, R158, UR7 ;  /* 0x000000079edf7c20 */ /* 0x000fe20008410000 */
[----:B------:R-:W-:Y:S01]  /*2c80*/  UMOV UR15, 0x80000020 ;  /* 0x80000020000f7882 */ /* 0x000fe20000000000 */
[----:B------:R-:W-:Y:S02]  /*2c90*/  WARPGROUP.DEPBAR.LE gsb0, 0x0 ;  /* 0x00008000000079c5 */ /* 0x000fe40000010000 */
[----:B------:R-:W-:Y:S01]  /*2ca0*/  WARPGROUP.ARRIVE ;  /* 0x00000000000079c5 */ /* 0x000fe20000000000 */
[----:B------:R1:W-:Y:S05]  /*2cb0*/  MUFU.EX2 R158, R230 ;  /* 0x000000e6009e7308 */ /* 0x0003ea0000000800 */
[----:B------:R-:W-:Y:S01]  /*2cc0*/  HGMMA.64x64x16.F32 R120, R172, gdesc[UR12], R120, gsb0 ;  /* 0x00e0000cac787df0 */ /* 0x000fe20008000878 */
[----:B------:R-:W-:Y:S01]  /*2cd0*/  UIADD3 UR14, UR13, 0x100, URZ ;  /* 0x000001000d0e7890 */ /* 0x000fe2000fffe03f */
[----:B------:R-:W-:Y:S01]  /*2ce0*/  UMOV UR15, 0x80000020 ;  /* 0x80000020000f7882 */ /* 0x000fe20000000000 */
        /* <DEDUP_REMOVED lines=8> */
[----:B------:R-:W-:Y:S01]  /*2d70*/  UIADD3 UR14, UR13, 0x102, URZ ;  /* 0x000001020d0e7890 */ /* 0x000fe2000fffe03f */
[----:B------:R-:W-:Y:S01]  /*2d80*/  UMOV UR15, 0x80000020 ;  /* 0x80000020000f7882 */ /* 0x000fe20000000000 */
[----:B------:R-:W-:Y:S02]  /*2d90*/  WARPGROUP.DEPBAR.LE gsb0, 0x0 ;  /* 0x00008000000079c5 */ /* 0x000fe40000010000 */
        /* <DEDUP_REMOVED lines=255> */
[----:B------:R-:W-:Y:S02]  /*3d90*/  UMOV UR19, 0x80000020 ;  /* 0x8000002000137882 */ /* 0x000fe40000000000 */
        /* <DEDUP_REMOVED lines=176> */
.L_x_1154:
[----:B------:R-:W-:Y:S01]  /*48a0*/  UIADD3 UR12, UR9, 0x26840, URZ ;  /* 0x00026840090c7890 */ /* 0x000fe2000fffe03f */
[----:B------:R-:W1:Y:S01]  /*48b0*/  S2R R5, SR_TID.X ;  /* 0x0000000000057919 */ /* 0x000e620000002100 */
[----:B------:R-:W-:Y:S02]  /*48c0*/  ULOP3.LUT UR10, UR10, 0x1000000, URZ, 0xfc, !UPT ;  /* 0x010000000a0a7892 */ /* 0x000fe4000f8efc3f */
[----:B------:R-:W-:Y:S02]  /*48d0*/  UPRMT UR12, URZ, 0x654, UR12 ;  /* 0x000006543f0c7896 */ /* 0x000fe4000800000c */
[----:B------:R-:W-:Y:S01]  /*48e0*/  UIMAD UR10, UR5, 0x300, UR10 ;  /* 0x00000300050a78a4 */ /* 0x000fe2000f8e020a */
[----:B------:R-:W-:-:S06]  /*48f0*/  UMOV UR15, 0x80000020 ;  /* 0x80000020000f7882 */ /* 0x000fcc0000000000 */
[----:B------:R-:W-:Y:S01]  /*4900*/  SYNCS.ARRIVE.TRANS64.RED.A1T0 RZ, [UR12], RZ ;  /* 0x000000ffffff79a7 */ /* 0x000fe2000810040c */
[----:B------:R-:W-:Y:S01]  /*4910*/  WARPGROUP.ARRIVE ;  /* 0x00000000000079c5 */ /* 0x000fe20000000000 */
[----:B------:R-:W-:Y:S01]  /*4920*/  UMOV UR14, UR10 ;  /* 0x0000000a000e7c82 */ /* 0x000fe20008000000 */
        /* <DEDUP_REMOVED lines=39> */
.L_x_1155:
        /* <DEDUP_REMOVED lines=62> */
.L_x_1137:
        /* <DEDUP_REMOVED lines=23> */
.L_x_1158:
        /* <DEDUP_REMOVED lines=20> */
.L_x_1159:
        /* <DEDUP_REMOVED lines=18> */
.L_x_1160:
        /* <DEDUP_REMOVED lines=18> */
.L_x_1161:
        /* <DEDUP_REMOVED lines=149> */
.L_x_1163:
[----:B------:R-:W-:Y:S05]  /*5dc0*/  BSYNC B0 ;  /* 0x0000000000007941 */ /* 0x000fea0003800000 */
.L_x_1162:
[----:B------:R-:W-:-:S04]  /*5dd0*/  DEPBAR.LE SB0, 0x0 ;  /* 0x000080000000791a */ /* 0x000fc80000000000 */
[----:B------:R-:W-:Y:S05]  /*5de0*/  EXIT ;  /* 0x000000000000794d */ /* 0x000fea0003800000 */
.L_x_1157:
[----:B------:R-:W2:Y:S01]  /*5df0*/  S2R R0, SR_TID.X ;  /* 0x0000000000007919 */ /* 0x000ea20000002100 */
[----:B------:R-:W3:Y:S01]  /*5e00*/  S2UR UR10, SR_CTAID.Y ;  /* 0x00000000000a79c3 */ /* 0x000ee20000002600 */
[----:B------:R-:W-:Y:S01]  /*5e10*/  BSSY B0, `(.L_x_1164) ;  /* 0x000003b000007945 */ /* 0x000fe20003800000 */
[----:B------:R-:W4:Y:S06]  /*5e20*/  S2R R17, SR_CTAID.X ;  /* 0x0000000000117919 */ /* 0x000f2c0000002500 */
[----:B-1----:R-:W1:Y:S08]  /*5e30*/  LDC.64 R4, c[0x0][0x820] ;  /* 0x00020800ff047b82 */ /* 0x002e700000000a00 */
[----:B------:R-:W4:Y:S08]  /*5e40*/  LDC R8, c[0x0][0x808] ;  /* 0x00020200ff087b82 */ /* 0x000f300000000800 */
[----:B------:R-:W5:Y:S01]  /*5e50*/  LDC.64 R10, c[0x0][0x850] ;  /* 0x00021400ff0a7b82 */ /* 0x000f620000000a00 */
        /* <DEDUP_REMOVED lines=9> */
[----:B------:R-:W3:Y:S02]  /*5ef0*/  LDC.64 R14, c[0x0][0x858] ;  /* 0x00021600ff0e7b82 */ /* 0x000ee40000000a00 */
[----:B------:R-:W-:Y:S02]  /*5f00*/  IMAD.SHL.U32 R6, R0, 0x8, RZ ;  /* 0x0000000800067824 */ /* 0x000fe400078e00ff */
[----:B-1----:R-:W-:Y:S01]  /*5f10*/  IMAD R0, R4, UR5, RZ ;  /* 0x0000000504007c24 */ /* 0x002fe2000f8e02ff */
[----:B--2---:R-:W-:Y:S01]  /*5f20*/  USHF.R.S32.HI UR4, URZ, 0x1f, UR7 ;  /* 0x0000001f3f047899 */ /* 0x004fe20008011407 */
[----:B------:R-:W-:Y:S01]  /*5f30*/  VIADD R16, R6, 0x20 ;  /* 0x0000002006107836 */ /* 0x000fe20000000000 */
[----:B------:R-:W-:Y:S01]  /*5f40*/  SHF.R.S32.HI R7, RZ, 0x1f, R6 ;  /* 0x0000001fff077819 */ /* 0x000fe20000011406 */
[----:B------:R-:W-:-:S02]  /*5f50*/  IMAD R3, R5, UR10, R0 ;  /* 0x0000000a05037c24 */ /* 0x000fc4000f8e0200 */
[----:B-----5:R-:W-:Y:S02]  /*5f60*/  IMAD R0, R10, UR5, RZ ;  /* 0x000000050a007c24 */ /* 0x020fe4000f8e02ff */
[----:B------:R-:W-:-:S04]  /*5f70*/  IMAD.WIDE.U32 R4, R4, UR10, R6 ;  /* 0x0000000a04047c25 */ /* 0x000fc8000f8e0006 */
[----:B------:R-:W-:Y:S02]  /*5f80*/  IMAD.IADD R5, R5, 0x1, R3 ;  /* 0x0000000105057824 */ /* 0x000fe400078e0203 */
[----:B----4-:R-:W-:Y:S02]  /*5f90*/  IMAD R3, R17, -0x80, R8 ;  /* 0xffffff8011037824 */ /* 0x010fe400078e0208 */
[----:B------:R-:W-:Y:S02]  /*5fa0*/  IMAD R11, R11, UR10, R0 ;  /* 0x0000000a0b0b7c24 */ /* 0x000fe4000f8e0200 */
[C---:B------:R-:W-:Y:S01]  /*5fb0*/  VIADD R0, R2.reuse, 0x40 ;  /* 0x0000004002007836 */ /* 0x040fe20000000000 */
[----:B------:R-:W-:Y:S01]  /*5fc0*/  ISETP.GE.AND P1, PT, R2, R3, PT ;  /* 0x000000030200720c */ /* 0x000fe20003f26270 */
[----:B------:R-:W-:-:S03]  /*5fd0*/  IMAD.WIDE.U32 R8, R10, UR10, R6 ;  /* 0x0000000a0a087c25 */ /* 0x000fc6000f8e0006 */
[----:B------:R-:W-:Y:S01]  /*5fe0*/  ISETP.GE.AND P0, PT, R0, R3, PT ;  /* 0x000000030000720c */ /* 0x000fe20003f06270 */
[----:B---3--:R-:W-:Y:S01]  /*5ff0*/  IMAD R10, R12, UR4, RZ ;  /* 0x000000040c0a7c24 */ /* 0x008fe2000f8e02ff */
[----:B------:R-:W-:Y:S01]  /*6000*/  SHF.R.S32.HI R3, RZ, 0x1f, R2 ;  /* 0x0000001fff037819 */ /* 0x000fe20000011402 */
[----:B------:R-:W-:Y:S02]  /*6010*/  IMAD.IADD R9, R9, 0x1, R11 ;  /* 0x0000000109097824 */ /* 0x000fe400078e020b */
[----:B------:R-:W-:Y:S02]  /*6020*/  IMAD R0, R14, UR4, RZ ;  /* 0x000000040e007c24 */ /* 0x000fe4000f8e02ff */
[----:B------:R-:W-:Y:S02]  /*6030*/  IMAD R11, R13, UR7, R10 ;  /* 0x000000070d0b7c24 */ /* 0x000fe4000f8e020a */
[----:B------:R-:W-:-:S04]  /*6040*/  IMAD.WIDE.U32 R4, R12, UR7, R4 ;  /* 0x000000070c047c25 */ /* 0x000fc8000f8e0004 */
[----:B------:R-:W-:Y:S02]  /*6050*/  IMAD R15, R15, UR7, R0 ;  /* 0x000000070f0f7c24 */ /* 0x000fe4000f8e0200 */
[----:B------:R-:W-:-:S04]  /*6060*/  IMAD.WIDE.U32 R12, R14, UR7, R8 ;  /* 0x000000070e0c7c25 */ /* 0x000fc8000f8e0008 */
[----:B------:R-:W-:-:S04]  /*6070*/  IMAD.WIDE R2, R17, 0x80, R2 ;  /* 0x0000008011027825 */ /* 0x000fc800078e0202 */
        /* <DEDUP_REMOVED lines=20> */
.L_x_1165:
[----:B------:R-:W-:Y:S05]  /*61c0*/  BSYNC B0 ;  /* 0x0000000000007941 */ /* 0x000fea0003800000 */
.L_x_1164:
        /* <DEDUP_REMOVED lines=20> */
.L_x_1167:
[----:B------:R-:W-:Y:S05]  /*6310*/  BSYNC B0 ;  /* 0x0000000000007941 */ /* 0x000fea0003800000 */
.L_x_1166:
        /* <DEDUP_REMOVED lines=18> */
.L_x_1169:
[----:B------:R-:W-:Y:S05]  /*6440*/  BSYNC B0 ;  /* 0x0000000000007941 */ /* 0x000fea0003800000 */
.L_x_1168:
        /* <DEDUP_REMOVED lines=8> */
[----:B------:R-:W-:Y:S01]  /*64d0*/  IMAD.MOV.U32 R3, RZ, RZ, R15 ;  /* 0x000000ffff037224 */ /* 0x000fe200078e000f */
[----:B------:R-:W-:Y:S01]  /*64e0*/  ISETP.GE.AND P2, PT, R16, UR4, PT ;  /* 0x0000000410007c0c */ /* 0x000fe2000bf46270 */
[----:B------:R-:W-:Y:S02]  /*64f0*/  IMAD R0, R0, UR6, RZ ;  /* 0x0000000600007c24 */ /* 0x000fe4000f8e02ff */
[----:B------:R-:W-:-:S04]  /*6500*/  IMAD.WIDE.U32 R2, R5, UR6, R2 ;  /* 0x0000000605027c25 */ /* 0x000fc8000f8e0002 */
        /* <DEDUP_REMOVED lines=10> */
.L_x_1171:
[----:B------:R-:W-:Y:S05]  /*65b0*/  BSYNC B0 ;  /* 0x0000000000007941 */ /* 0x000fea0003800000 */
.L_x_1170:
[----:B------:R-:W-:Y:S05]  /*65c0*/  EXIT ;  /* 0x000000000000794d */ /* 0x000fea0003800000 */
.L_x_1134:
        /* <DEDUP_REMOVED lines=14> */
[----:B------:R-:W-:Y:S02]  /*66b0*/  ULDC UR4, c[0x0][0x280] ;  /* 0x0000a00000047ab9 */ /* 0x000fe40000000800 */
[----:B------:R-:W-:-:S04]  /*66c0*/  UIADD3 UR5, UR4, 0x3f, URZ ;  /* 0x0000003f04057890 */ /* 0x000fc8000fffe03f */
[----:B------:R-:W-:Y:S01]  /*66d0*/  USHF.R.S32.HI UR6, URZ, 0x1f, UR5 ;  /* 0x0000001f3f067899 */ /* 0x000fe20008011405 */
[----:B------:R-:W2:Y:S03]  /*66e0*/  S2UR UR17, SR_CTAID.Y ;  /* 0x00000000001179c3 */ /* 0x000ea60000002600 */
[----:B------:R-:W-:-:S04]  /*66f0*/  ULEA.HI UR5, UR6, UR5, URZ, 0x6 ;  /* 0x0000000506057291 */ /* 0x000fc8000f8f303f */
[----:B------:R-:W-:Y:S01]  /*6700*/  USHF.R.S32.HI UR5, URZ, 0x6, UR5 ;  /* 0x000000063f057899 */ /* 0x000fe20008011405 */
[----:B-1----:R-:W-:Y:S01]  /*6710*/  ISETP.LE.AND P0, PT, RZ, UR23, PT ;  /* 0x00000017ff007c0c */ /* 0x002fe2000bf03270 */
[----:B--2---:R-:W-:-:S12]  /*6720*/  USHF.R.S32.HI UR18, URZ, 0x1f, UR17 ;  /* 0x0000001f3f127899 */ /* 0x004fd80008011411 */
[----:B------:R-:W-:Y:S05]  /*6730*/  @!P0 BRA `(.L_x_1175) ;  /* 0x00000000002c8947 */ /* 0x000fea0003800000 */
        /* <DEDUP_REMOVED lines=9> */
[----:B------:R-:W-:Y:S01]  /*67d0*/  USEL UR11, UR5, UR7, UP0 ;  /* 0x00000007050b7287 */ /* 0x000fe20008000000 */
[----:B------:R-:W-:Y:S11]  /*67e0*/  BRA `(.L_x_1176) ;  /* 0x0000000000047947 */ /* 0x000ff60003800000 */
.L_x_1175:
[----:B------:R-:W-:-:S05]  /*67f0*/  UMOV UR11, UR5 ;  /* 0x00000005000b7c82 */ /* 0x000fca0008000000 */
.L_x_1176:
[----:B------:R-:W-:Y:S01]  /*6800*/  ULEA UR4, UR23, UR4, 0x7 ;  /* 0x0000000417047291 */ /* 0x000fe2000f8e383f */
[----:B------:R-:W-:Y:S01]  /*6810*/  ULDC UR6, c[0x0][0x290] ;  /* 0x0000a40000067ab9 */ /* 0x000fe20000000800 */
[----:B------:R-:W-:Y:S01]  /*6820*/  ULDC UR7, c[0x0][0x74c] ;  /* 0x0001d30000077ab9 */ /* 0x000fe20000000800 */
[----:B------:R-:W-:Y:S01]  /*6830*/  ULDC.64 UR12, c[0x0][0x2e0] ;  /* 0x0000b800000c7ab9 */ /* 0x000fe20000000a00 */
[----:B------:R-:W-:Y:S01]  /*6840*/  UIADD3 UR8, -UR7, UR4, -UR6 ;  /* 0x0000000407087290 */ /* 0x000fe2000fffe906 */
[----:B------:R-:W-:Y:S02]  /*6850*/  ULDC UR15, c[0x0][0x288] ;  /* 0x0000a200000f7ab9 */ /* 0x000fe40000000800 */
[----:B------:R-:W-:Y:S01]  /*6860*/  ULDC.64 UR6, c[0x0][0x2d8] ;  /* 0x0000b60000067ab9 */ /* 0x000fe20000000a00 */
[----:B------:R-:W-:Y:S02]  /*6870*/  USHF.R.S32.HI UR9, URZ, 0x1f, UR8 ;  /* 0x0000001f3f097899 */ /* 0x000fe40008011408 */
[----:B------:R-:W-:-:S02]  /*6880*/  UIMAD UR4, UR18, UR6, URZ ;  /* 0x00000006120472a4 */ /* 0x000fc4000f8e023f */
[----:B------:R-:W-:Y:S02]  /*6890*/  ULEA.HI UR10, UR9, UR8, URZ, 0x6 ;  /* 0x00000008090a7291 */ /* 0x000fe4000f8f303f */
[----:B------:R-:W-:Y:S02]  /*68a0*/  UIMAD.WIDE.U32 UR8, UR17, UR6, URZ ;  /* 0x00000006110872a5 */ /* 0x000fe4000f8e003f */
[----:B------:R-:W-:Y:S02]  /*68b0*/  USHF.R.S32.HI UR10, URZ, 0x6, UR10 ;  /* 0x000000063f0a7899 */ /* 0x000fe4000801140a */
[----:B------:R-:W-:Y:S02]  /*68c0*/  UIMAD UR4, UR17, UR7, UR4 ;  /* 0x00000007110472a4 */ /* 0x000fe4000f8e0204 */
[----:B------:R-:W-:Y:S02]  /*68d0*/  UISETP.LT.AND UP0, UPT, URZ, UR10, UPT ;  /* 0x0000000a3f00728c */ /* 0x000fe4000bf01270 */
[----:B------:R-:W-:-:S02]  /*68e0*/  USHF.R.S32.HI UR7, URZ, 0x1f, UR16 ;  /* 0x0000001f3f077899 */ /* 0x000fc40008011410 */
[----:B------:R-:W-:Y:S02]  /*68f0*/  USEL UR6, URZ, UR10, !UP0 ;  /* 0x0000000a3f067287 */ /* 0x000fe4000c000000 */
[----:B------:R-:W-:Y:S02]  /*6900*/  UIMAD UR7, UR7, UR12, URZ ;  /* 0x0000000c070772a4 */ /* 0x000fe4000f8e023f */
[----:B------:R-:W-:Y:S02]  /*6910*/  UISETP.GT.AND UP0, UPT, UR11, UR6, UPT ;  /* 0x000000060b00728c */ /* 0x000fe4000bf04270 */
[----:B------:R-:W-:Y:S02]  /*6920*/  UIMAD UR10, UR16, UR15, URZ ;  /* 0x0000000f100a72a4 */ /* 0x000fe4000f8e023f */
[----:B------:R-:W-:Y:S02]  /*6930*/  UIMAD UR14, UR16, UR13, UR7 ;  /* 0x0000000d100e72a4 */ /* 0x000fe4000f8e0207 */
[----:B------:R-:W-:Y:S01]  /*6940*/  PLOP3.LUT P1, PT, PT, PT, UP0, 0x80, 0x0 ;  /* 0x000000000000781c */ /* 0x000fe20003f2f008 */
[----:B------:R-:W-:-:S02]  /*6950*/  UIADD3 UR9, UR9, UR4, URZ ;  /* 0x0000000409097290 */ /* 0x000fc4000fffe03f */
[----:B------:R-:W-:Y:S02]  /*6960*/  UIADD3 UR7, UP1, UR10, UR17, URZ ;  /* 0x000000110a077290 */ /* 0x000fe4000ff3e03f */
[----:B------:R-:W-:Y:S01]  /*6970*/  UIMAD.WIDE.U32 UR8, UR16, UR12, UR8 ;  /* 0x0000000c100872a5 */ /* 0x000fe2000f8e0008 */
[----:B------:R-:W-:Y:S01]  /*6980*/  ELECT P0, URZ, PT ;  /* 0x00000000003f782f */ /* 0x000fe20003800000 */
[----:B------:R-:W-:-:S06]  /*6990*/  ULEA.HI.X.SX32 UR10, UR10, UR18, 0x1, UP1 ;  /* 0x000000120a0a7291 */ /* 0x000fcc00088f0e3f */
[----:B------:R-:W-:Y:S06]  /*69a0*/  @!P1 BRA `(.L_x_1177) ;  /* 0x00000010004c9947 */ /* 0x000fec0003800000 */
[----:B------:R-:W1:Y:S01]  /*69b0*/  S2R R0, SR_TID.X ;  /* 0x0000000000007919 */ /* 0x000e620000002100 */
[----:B------:R-:W-:Y:S02]  /*69c0*/  UIADD3 UR4, -UR6, UR11, URZ ;  /* 0x0000000b06047290 */ /* 0x000fe4000fffe13f */
[----:B------:R-:W-:Y:S02]  /*69d0*/  UIADD3 UR14, UR9, UR14, URZ ;  /* 0x0000000e090e7290 */ /* 0x000fe4000fffe03f */
[----:B------:R-:W-:-:S04]  /*69e0*/  ULOP3.LUT UR4, UR4, 0x1, URZ, 0xc0, !UPT ;  /* 0x0000000104047892 */ /* 0x000fc8000f8ec03f */
[----:B------:R-:W-:-:S03]  /*69f0*/  UISETP.NE.U32.AND UP0, UPT, UR4, 0x1, UPT ;  /* 0x000000010400788c */ /* 0x000fc6000bf05070 */
[----:B------:R-:W-:Y:S02]  /*6a00*/  ULDC UR4, c[0x0][0x760] ;  /* 0x0001d80000047ab9 */ /* 0x000fe40000000800 */
[----:B------:R-:W-:Y:S01]  /*6a10*/  UIMAD UR15, UR15, UR4, URZ ;  /* 0x000000040f0f72a4 */ /* 0x000fe2000f8e023f */
[----:B------:R-:W-:Y:S02]  /*6a20*/  PLOP3.LUT P1, PT, PT, PT, UP0, 0x80, 0x0 ;  /* 0x000000000000781c */ /* 0x000fe40003f2f008 */
[----:B-1----:R-:W-:-:S11]  /*6a30*/  LOP3.LUT R9, R0, 0x1f, RZ, 0xc0, !PT ;  /* 0x0000001f00097812 */ /* 0x002fd600078ec0ff */
[----:B------:R-:W-:Y:S05]  /*6a40*/  @P1 BRA `(.L_x_1178) ;  /* 0x00000004006c1947 */ /* 0x000fea0003800000 */
        /* <DEDUP_REMOVED lines=8> */
[----:B------:R-:W-:-:S04]  /*6ad0*/  IMAD.U32 R2, RZ, RZ, UR13 ;  /* 0x0000000dff027e24 */ /* 0x000fc8000f8e00ff */
[----:B------:R-:W-:Y:S01]  /*6ae0*/  IMAD.U32 R3, RZ, RZ, UR4 ;  /* 0x00000004ff037e24 */ /* 0x000fe2000f8e00ff */
[----:B------:R-:W-:Y:S06]  /*6af0*/  @P2 BRA `(.L_x_1180) ;  /* 0x0000000000142947 */ /* 0x000fec0003800000 */
.L_x_1181:
[----:B------:R-:W2:Y:S04]  /*6b00*/  LDG.E.STRONG.GPU R0, desc[UR46][R2.64] ;  /* 0x0000002e02007981 */ /* 0x000ea8000c1ef900 */
[----:B--2---:R-:W-:Y:S01]  /*6b10*/  CCTL.IVALL ;  /* 0x00000000ff00798f */ /* 0x004fe20002000000 */
[----:B------:R-:W-:Y:S05]  /*6b20*/  YIELD ;  /* 0x0000000000007946 */ /* 0x000fea0003800000 */
[----:B------:R-:W-:-:S13]  /*6b30*/  ISETP.NE.AND P1, PT, R0, UR23, PT ;  /* 0x0000001700007c0c */ /* 0x000fda000bf25270 */
[----:B------:R-:W-:Y:S05]  /*6b40*/  @P1 BRA `(.L_x_1181) ;  /* 0xfffffffc00ec1947 */ /* 0x000fea000383ffff */
.L_x_1180:
[----:B------:R-:W-:Y:S05]  /*6b50*/  BSYNC B1 ;  /* 0x0000000000017941 */ /* 0x000fea0003800000 */
.L_x_1179:
[----:B------:R-:W-:-:S03]  /*6b60*/  UMOV UR4, 0xffffffff ;  /* 0xffffffff00047882 */ /* 0x000fc60000000000 */
[----:B------:R-:W-:Y:S05]  /*6b70*/  BRA.DIV UR4, `(.L_x_1182) ;  /* 0x0000003e04947947 */ /* 0x000fea000b800000 */
[----:B------:R-:W-:Y:S01]  /*6b80*/  NOP ;  /* 0x0000000000007918 */ /* 0x000fe20000000000 */
.L_x_1259:
        /* <DEDUP_REMOVED lines=22> */
.L_x_1184:
[----:B------:R-:W-:Y:S05]  /*6cf0*/  BSYNC B1 ;  /* 0x0000000000017941 */ /* 0x000fea0003800000 */
.L_x_1183:
        /* <DEDUP_REMOVED lines=20> */
.L_x_1186:
[----:B------:R-:W-:Y:S05]  /*6e40*/  BSYNC B1 ;  /* 0x0000000000017941 */ /* 0x000fea0003800000 */
.L_x_1185:
[----:B------:R-:W-:Y:S06]  /*6e50*/  BAR.ARV 0xa, 0xa0 ;  /* 0x0282800000007b1d */ /* 0x000fec0000002000 */
[----:B------:R-:W-:Y:S04]  /*6e60*/  BSSY B1, `(.L_x_1187) ;  /* 0x0000003000017945 */ /* 0x000fe80003800000 */
[----:B------:R-:W-:Y:S05]  /*6e70*/  @!P0 BRA `(.L_x_1188) ;  /* 0x0000000000048947 */ /* 0x000fea0003800000 */
[----:B------:R-:W-:-:S04]  /*6e80*/  DEPBAR.LE SB0, 0x0 ;  /* 0x000080000000791a */ /* 0x000fc80000000000 */
.L_x_1188:
[----:B------:R-:W-:Y:S05]  /*6e90*/  BSYNC B1 ;  /* 0x0000000000017941 */ /* 0x000fea0003800000 */
.L_x_1187:
        /* <DEDUP_REMOVED lines=19> */
.L_x_1190:
[----:B------:R-:W-:Y:S05]  /*6fd0*/  BSYNC B1 ;  /* 0x0000000000017941 */ /* 0x000fea0003800000 */
.L_x_1189:
[----:B------:R-:W-:Y:S01]  /*6fe0*/  UIADD3 UR18, UR6, 0x1, URZ ;  /* 0x0000000106127890 */ /* 0x000fe2000fffe03f */
[----:B------:R-:W-:Y:S11]  /*6ff0*/  BRA `(.L_x_1191) ;  /* 0x0000000000047947 */ /* 0x000ff60003800000 */
.L_x_1178:
[----:B------:R-:W-:-:S05]  /*7000*/  UMOV UR18, UR6 ;  /* 0x0000000600127c82 */ /* 0x000fca0008000000 */
.L_x_1191:
[----:B------:R-:W-:-:S03]  /*7010*/  UIADD3 UR4, UR6, 0x1, URZ ;  /* 0x0000000106047890 */ /* 0x000fc6000fffe03f */
[----:B------:R-:W-:Y:S01]  /*7020*/  UMOV UR6, UR18 ;  /* 0x0000001200067c82 */ /* 0x000fe20008000000 */
[----:B------:R-:W-:-:S06]  /*7030*/  UISETP.NE.AND UP0, UPT, UR11, UR4, UPT ;  /* 0x000000040b00728c */ /* 0x000fcc000bf05270 */
[----:B------:R-:W-:-:S13]  /*7040*/  PLOP3.LUT P1, PT, PT, PT, UP0, 0x80, 0x0 ;  /* 0x000000000000781c */ /* 0x000fda0003f2f008 */
[----:B------:R-:W-:Y:S05]  /*7050*/  @!P1 BRA `(.L_x_1177) ;  /* 0x0000000800a09947 */ /* 0x000fea0003800000 */
[----:B------:R-:W-:Y:S01]  /*7060*/  ULDC.64 UR20, c[0x0][0x2c0] ;  /* 0x0000b00000147ab9 */ /* 0x000fe20000000a00 */
[----:B------:R-:W-:Y:S01]  /*7070*/  UMOV UR4, URZ ;  /* 0x0000003f00047c82 */ /* 0x000fe20008000000 */
[----:B------:R-:W-:Y:S01]  /*7080*/  ULEA UR20, UP0, UR8, UR20, 0x2 ;  /* 0x0000001408147291 */ /* 0x000fe2000f80103f */
[----:B------:R-:W-:-:S03]  /*7090*/  UMOV UR6, UR18 ;  /* 0x0000001200067c82 */ /* 0x000fc60008000000 */
[----:B------:R-:W-:Y:S02]  /*70a0*/  ULEA.HI.X UR21, UR8, UR21, UR14, 0x2, UP0 ;  /* 0x0000001508157291 */ /* 0x000fe400080f140e */
[----:B------:R-:W-:-:S04]  /*70b0*/  UIADD3 UR20, UP0, UR20, 0x3000, URZ ;  /* 0x0000300014147890 */ /* 0x000fc8000ff1e03f */
[----:B------:R-:W-:-:S12]  /*70c0*/  UIADD3.X UR21, URZ, UR21, URZ, UP0, !UPT ;  /* 0x000000153f157290 */ /* 0x000fd800087fe43f */
.L_x_1216:
        /* <DEDUP_REMOVED lines=11> */
.L_x_1194:
[----:B------:R-:W2:Y:S04]  /*7180*/  LDG.E.STRONG.GPU R0, desc[UR46][R2.64] ;  /* 0x0000002e02007981 */ /* 0x000ea8000c1ef900 */
[----:B--2---:R-:W-:Y:S01]  /*7190*/  CCTL.IVALL ;  /* 0x00000000ff00798f */ /* 0x004fe20002000000 */
[----:B------:R-:W-:Y:S05]  /*71a0*/  YIELD ;  /* 0x0000000000007946 */ /* 0x000fea0003800000 */
[----:B------:R-:W-:-:S13]  /*71b0*/  ISETP.NE.AND P1, PT, R0, UR23, PT ;  /* 0x0000001700007c0c */ /* 0x000fda000bf25270 */
[----:B------:R-:W-:Y:S05]  /*71c0*/  @P1 BRA `(.L_x_1194) ;  /* 0xfffffffc00ec1947 */ /* 0x000fea000383ffff */
.L_x_1193:
[----:B------:R-:W-:Y:S05]  /*71d0*/  BSYNC B1 ;  /* 0x0000000000017941 */ /* 0x000fea0003800000 */
.L_x_1192:
[----:B------:R-:W-:-:S03]  /*71e0*/  UMOV UR16, 0xffffffff ;  /* 0xffffffff00107882 */ /* 0x000fc60000000000 */
[----:B------:R-:W-:Y:S05]  /*71f0*/  BRA.DIV UR16, `(.L_x_1195) ;  /* 0x0000003a10107947 */ /* 0x000fea000b800000 */
[----:B------:R-:W-:Y:S01]  /*7200*/  NOP ;  /* 0x0000000000007918 */ /* 0x000fe20000000000 */
.L_x_1262:
        /* <DEDUP_REMOVED lines=17> */
[----:B------:R1:W-:Y:S02]  /*7320*/  UBLKRED.G.S.ADD.F32.RN [UR16], [UR22], UR24, desc[UR26] ;  /* 0x00001a10160073bb */ /* 0x0003e400080a1418 */
[----:B-1----:R0:W-:Y:S02]  /*7330*/  UTMACMDFLUSH ;  /* 0x00000000000079b7 */ /* 0x0021e40000000000 */
.L_x_1197:
[----:B------:R-:W-:Y:S05]  /*7340*/  BSYNC B1 ;  /* 0x0000000000017941 */ /* 0x000fea0003800000 */
.L_x_1196:
[----:B------:R-:W-:Y:S01]  /*7350*/  UIMAD UR16, UR18, 0x1800, UR4 ;  /* 0x00001800121078a4 */ /* 0x000fe2000f8e0204 */
[----:B------:R-:W-:Y:S03]  /*7360*/  BAR.SYNC.DEFER_BLOCKING 0xe, 0xa0 ;  /* 0x0382800000007b1d */ /* 0x000fe60000010000 */
[----:B------:R-:W-:-:S03]  /*7370*/  UIMAD.WIDE UR16, UR16, 0x4, UR20 ;  /* 0x00000004101078a5 */ /* 0x000fc6000f8e0214 */
        /* <DEDUP_REMOVED lines=12> */
.L_x_1199:
[----:B------:R-:W-:Y:S05]  /*7440*/  BSYNC B1 ;  /* 0x0000000000017941 */ /* 0x000fea0003800000 */
.L_x_1198:
[----:B------:R-:W-:Y:S06]  /*7450*/  BAR.ARV 0xa, 0xa0 ;  /* 0x0282800000007b1d */ /* 0x000fec0000002000 */
[----:B------:R-:W-:Y:S04]  /*7460*/  BSSY B1, `(.L_x_1200) ;  /* 0x0000003000017945 */ /* 0x000fe80003800000 */
[----:B------:R-:W-:Y:S05]  /*7470*/  @!P0 BRA `(.L_x_1201) ;  /* 0x0000000000048947 */ /* 0x000fea0003800000 */
[----:B------:R-:W-:-:S04]  /*7480*/  DEPBAR.LE SB0, 0x0 ;  /* 0x000080000000791a */ /* 0x000fc80000000000 */
.L_x_1201:
[----:B------:R-:W-:Y:S05]  /*7490*/  BSYNC B1 ;  /* 0x0000000000017941 */ /* 0x000fea0003800000 */
.L_x_1200:
        /* <DEDUP_REMOVED lines=19> */
.L_x_1203:
[----:B------:R-:W-:Y:S05]  /*75d0*/  BSYNC B1 ;  /* 0x0000000000017941 */ /* 0x000fea0003800000 */
.L_x_1202:
        /* <DEDUP_REMOVED lines=9> */
.L_x_1206:
[----:B------:R-:W2:Y:S04]  /*7670*/  LDG.E.STRONG.GPU R0, desc[UR46][R2.64] ;  /* 0x0000002e02007981 */ /* 0x000ea8000c1ef900 */
[----:B--2---:R-:W-:Y:S01]  /*7680*/  CCTL.IVALL ;  /* 0x00000000ff00798f */ /* 0x004fe20002000000 */
[----:B------:R-:W-:Y:S05]  /*7690*/  YIELD ;  /* 0x0000000000007946 */ /* 0x000fea0003800000 */
[----:B------:R-:W-:-:S13]  /*76a0*/  ISETP.NE.AND P1, PT, R0, UR23, PT ;  /* 0x0000001700007c0c */ /* 0x000fda000bf25270 */
[----:B------:R-:W-:Y:S05]  /*76b0*/  @P1 BRA `(.L_x_1206) ;  /* 0xfffffffc00ec1947 */ /* 0x000fea000383ffff */
.L_x_1205:
[----:B------:R-:W-:Y:S05]  /*76c0*/  BSYNC B1 ;  /* 0x0000000000017941 */ /* 0x000fea0003800000 */
.L_x_1204:
[----:B------:R-:W-:-:S03]  /*76d0*/  UMOV UR12, 0xffffffff ;  /* 0xffffffff000c7882 */ /* 0x000fc60000000000 */
[----:B------:R-:W-:Y:S05]  /*76e0*/  BRA.DIV UR12, `(.L_x_1207) ;  /* 0x000000320cf07947 */ /* 0x000fea000b800000 */
[----:B------:R-:W-:Y:S01]  /*76f0*/  NOP ;  /* 0x0000000000007918 */ /* 0x000fe20000000000 */
.L_x_1265:
[----:B------:R-:W-:Y:S05]  /*7700*/  WARPSYNC.ALL ;  /* 0x0000000000007948 */ /* 0x000fea0003800000 */
[----:B------:R-:W-:Y:S06]  /*7710*/  BAR.SYNC.DEFER_BLOCKING 0xd, 0xa0 ;  /* 0x0342800000007b1d */ /* 0x000fec0000010000 */
[----:B------:R-:W-:Y:S04]  /*7720*/  BSSY B1, `(.L_x_1208) ;  /* 0x000000d000017945 */ /* 0x000fe80003800000 */
[----:B------:R-:W-:Y:S05]  /*7730*/  @!P0 BRA `(.L_x_1209) ;  /* 0x00000000002c8947 */ /* 0x000fea0003800000 */
[----:B------:R-:W1:Y:S01]  /*7740*/  S2UR UR13, SR_CgaCtaId ;  /* 0x00000000000d79c3 */ /* 0x000e620000008800 */
[----:B------:R-:W-:Y:S01]  /*7750*/  UMOV UR12, 0x400 ;  /* 0x00000400000c7882 */ /* 0x000fe20000000000 */
[----:B------:R-:W-:Y:S01]  /*7760*/  UIADD3 UR24, UP0, UR16, 0x3000, URZ ;  /* 0x0000300010187890 */ /* 0x000fe2000ff1e03f */
[----:B------:R-:W-:Y:S01]  /*7770*/  UMOV UR26, 0x0 ;  /* 0x00000000001a7882 */ /* 0x000fe20000000000 */
[----:B------:R-:W-:Y:S02]  /*7780*/  UMOV UR27, 0x14f00000 ;  /* 0x14f00000001b7882 */ /* 0x000fe40000000000 */
[----:B------:R-:W-:Y:S02]  /*7790*/  UIADD3.X UR25, URZ, UR17, URZ, UP0, !UPT ;  /* 0x000000113f197290 */ /* 0x000fe400087fe43f */
[----:B-1----:R-:W-:-:S03]  /*77a0*/  ULEA UR12, UR13, UR12, 0x18 ;  /* 0x0000000c0d0c7291 */ /* 0x002fc6000f8ec03f */
[----:B------:R-:W-:Y:S01]  /*77b0*/  UMOV UR13, 0x300 ;  /* 0x00000300000d7882 */ /* 0x000fe20000000000 */
[----:B------:R-:W-:-:S09]  /*77c0*/  UIADD3 UR12, UR12, 0xc000, URZ ;  /* 0x0000c0000c0c7890 */ /* 0x000fd2000fffe03f */
[----:B------:R1:W-:Y:S02]  /*77d0*/  UBLKRED.G.S.ADD.F32.RN [UR24], [UR12], UR13, desc[UR26] ;  /* 0x00001a180c0073bb */ /* 0x0003e400080a140d */
[----:B-1----:R0:W-:Y:S02]  /*77e0*/  UTMACMDFLUSH ;  /* 0x00000000000079b7 */ /* 0x0021e40000000000 */
.L_x_1209:
[----:B------:R-:W-:Y:S05]  /*77f0*/  BSYNC B1 ;  /* 0x0000000000017941 */ /* 0x000fea0003800000 */
.L_x_1208:
        /* <DEDUP_REMOVED lines=12> */
[----:B------:R1:W-:Y:S01]  /*78c0*/  UBLKRED.G.S.ADD.F32.RN [UR24], [UR12], UR13, desc[UR26] ;  /* 0x00001a180c0073bb */ /* 0x0003e200080a140d */
[----:B------:R0:W-:Y:S01]  /*78d0*/  UTMACMDFLUSH ;  /* 0x00000000000079b7 */ /* 0x0001e20000000000 */
[----:B-1----:R-:W-:-:S04]  /*78e0*/  DEPBAR.LE SB0, 0x1 ;  /* 0x000080400000791a */ /* 0x002fc80000000000 */
.L_x_1211:
[----:B------:R-:W-:Y:S05]  /*78f0*/  BSYNC B1 ;  /* 0x0000000000017941 */ /* 0x000fea0003800000 */
.L_x_1210:
[----:B------:R-:W-:Y:S06]  /*7900*/  BAR.ARV 0xa, 0xa0 ;  /* 0x0282800000007b1d */ /* 0x000fec0000002000 */
[----:B------:R-:W-:Y:S04]  /*7910*/  BSSY B1, `(.L_x_1212) ;  /* 0x0000003000017945 */ /* 0x000fe80003800000 */
[----:B------:R-:W-:Y:S05]  /*7920*/  @!P0 BRA `(.L_x_1213) ;  /* 0x0000000000048947 */ /* 0x000fea0003800000 */
[----:B------:R-:W-:-:S04]  /*7930*/  DEPBAR.LE SB0, 0x0 ;  /* 0x000080000000791a */ /* 0x000fc80000000000 */
.L_x_1213:
[----:B------:R-:W-:Y:S05]  /*7940*/  BSYNC B1 ;  /* 0x0000000000017941 */ /* 0x000fea0003800000 */
.L_x_1212:
        /* <DEDUP_REMOVED lines=19> */
.L_x_1215:
[----:B------:R-:W-:Y:S05]  /*7a80*/  BSYNC B1 ;  /* 0x0000000000017941 */ /* 0x000fea0003800000 */
.L_x_1214:
[----:B------:R-:W-:Y:S02]  /*7a90*/  UIADD3 UR6, UR6, 0x2, URZ ;  /* 0x0000000206067890 */ /* 0x000fe4000fffe03f */
[----:B------:R-:W-:Y:S02]  /*7aa0*/  UIADD3 UR4, UR4, 0x3000, URZ ;  /* 0x0000300004047890 */ /* 0x000fe4000fffe03f */
[----:B------:R-:W-:-:S06]  /*7ab0*/  UISETP.GE.AND UP0, UPT, UR6, UR11, UPT ;  /* 0x0000000b0600728c */ /* 0x000fcc000bf06270 */
[----:B------:R-:W-:-:S13]  /*7ac0*/  PLOP3.LUT P1, PT, PT, PT, UP0, 0x80, 0x0 ;  /* 0x000000000000781c */ /* 0x000fda0003f2f008 */
[----:B------:R-:W-:Y:S05]  /*7ad0*/  @!P1 BRA `(.L_x_1216) ;  /* 0xfffffff4007c9947 */ /* 0x000fea000383ffff */
.L_x_1177:
[----:B------:R-:W-:-:S06]  /*7ae0*/  UISETP.GT.AND UP0, UPT, UR5, UR6, UPT ;  /* 0x000000060500728c */ /* 0x000fcc000bf04270 */
[----:B------:R-:W-:-:S13]  /*7af0*/  PLOP3.LUT P0, PT, PT, PT, UP0, 0x80, 0x0 ;  /* 0x000000000000781c */ /* 0x000fda0003f0f008 */
[----:B------:R-:W-:Y:S05]  /*7b00*/  @!P0 BRA `(.L_x_1174) ;  /* 0x0000002c00448947 */ /* 0x000fea0003800000 */
[----:B------:R-:W2:Y:S01]  /*7b10*/  S2R R0, SR_TID.X ;  /* 0x0000000000007919 */ /* 0x000ea20000002100 */
[----:B------:R-:W-:Y:S01]  /*7b20*/  UIADD3 UR4, UR5, -UR6, URZ ;  /* 0x8000000605047290 */ /* 0x000fe2000fffe03f */
[----:B------:R-:W-:Y:S01]  /*7b30*/  ULDC UR16, c[0x0][0x288] ;  /* 0x0000a20000107ab9 */ /* 0x000fe20000000800 */
[----:B------:R-:W-:Y:S02]  /*7b40*/  ULDC UR17, c[0x0][0x760] ;  /* 0x0001d80000117ab9 */ /* 0x000fe40000000800 */
[----:B------:R-:W-:Y:S02]  /*7b50*/  ULOP3.LUT UR4, UR4, 0x1, URZ, 0xc0, !UPT ;  /* 0x0000000104047892 */ /* 0x000fe4000f8ec03f */
[----:B------:R-:W-:Y:S02]  /*7b60*/  UIMAD UR18, UR16, UR17, URZ ;  /* 0x00000011101272a4 */ /* 0x000fe4000f8e023f */
[----:B------:R-:W-:-:S06]  /*7b70*/  UISETP.NE.U32.AND UP0, UPT, UR4, 0x1, UPT ;  /* 0x000000010400788c */ /* 0x000fcc000bf05070 */
[----:B------:R-:W-:Y:S02]  /*7b80*/  PLOP3.LUT P0, PT, PT, PT, UP0, 0x80, 0x0 ;  /* 0x000000000000781c */ /* 0x000fe40003f0f008 */
[----:B--2---:R-:W-:-:S11]  /*7b90*/  LOP3.LUT R0, R0, 0x1f, RZ, 0xc0, !PT ;  /* 0x0000001f00007812 */ /* 0x004fd600078ec0ff */
[----:B------:R-:W-:Y:S05]  /*7ba0*/  @P0 BRA `(.L_x_1217) ;  /* 0x0000000000780947 */ /* 0x000fea0003800000 */
[----:B------:R-:W-:Y:S01]  /*7bb0*/  UIMAD UR4, UR18, UR6, URZ ;  /* 0x00000006120472a4 */ /* 0x000fe2000f8e023f */
[----:B------:R-:W-:Y:S01]  /*7bc0*/  ISETP.NE.AND P0, PT, R0, RZ, PT ;  /* 0x000000ff0000720c */ /* 0x000fe20003f05270 */
[----:B------:R-:W-:Y:S01]  /*7bd0*/  ULDC.64 UR12, c[0x0][0x768] ;  /* 0x0001da00000c7ab9 */ /* 0x000fe20000000a00 */
[----:B------:R-:W-:Y:S01]  /*7be0*/  BSSY B1, `(.L_x_1218) ;  /* 0x0000019000017945 */ /* 0x000fe20003800000 */
[----:B------:R-:W-:-:S04]  /*7bf0*/  UIADD3 UR8, UP0, UR4, UR7, URZ ;  /* 0x0000000704087290 */ /* 0x000fc8000ff1e03f */
[----:B------:R-:W-:Y:S02]  /*7c00*/  ULEA.HI.X.SX32 UR9, UR4, UR10, 0x1, UP0 ;  /* 0x0000000a04097291 */ /* 0x000fe400080f0e3f */
[----:B------:R-:W-:Y:S02]  /*7c10*/  ULEA UR11, UP0, UR8, UR12, 0x2 ;  /* 0x0000000c080b7291 */ /* 0x000fe4000f80103f */
[----:B------:R-:W-:Y:S02]  /*7c20*/  UIADD3 UR4, UR6, 0x1, URZ ;  /* 0x0000000106047890 */ /* 0x000fe4000fffe03f */
[----:B------:R-:W-:Y:S01]  /*7c30*/  ULEA.HI.X UR9, UR8, UR13, UR9, 0x2, UP0 ;  /* 0x0000000d08097291 */ /* 0x000fe200080f1409 */
[----:B------:R-:W-:Y:S01]  /*7c40*/  NOP ;  /* 0x0000000000007918 */ /* 0x000fe20000000000 */
[----:B------:R-:W-:Y:S10]  /*7c50*/  @P0 BRA `(.L_x_1219) ;  /* 0x0000000000440947 */ /* 0x000ff40003800000 */
        /* <DEDUP_REMOVED lines=9> */
[----:B-1----:R-:W1:Y:S01]  /*7cf0*/  S2R R2, SR_LANEID ;  /* 0x0000000000027919 */ /* 0x002e620000000000 */
[----:B------:R-:W-:Y:S01]  /*7d00*/  VOTEU.ANY UR8, UPT, PT ;  /* 0x0000000000087886 */ /* 0x000fe200038e0100 */
[----:B------:R-:W-:Y:S01]  /*7d10*/  IMAD.U32 R3, RZ, RZ, UR9 ;  /* 0x00000009ff037e24 */ /* 0x000fe2000f8e00ff */
[----:B------:R-:W-:-:S02]  /*7d20*/  UFLO.U32 UR12, UR8 ;  /* 0x00000008000c72bd */ /* 0x000fc400080e0000 */
[----:B------:R-:W2:Y:S04]  /*7d30*/  POPC R5, UR8 ;  /* 0x0000000800057d09 */ /* 0x000ea80008000000 */
[----:B-1----:R-:W-:Y:S01]  /*7d40*/  ISETP.EQ.U32.AND P0, PT, R2, UR12, PT ;  /* 0x0000000c02007c0c */ /* 0x002fe2000bf02070 */
[----:B------:R-:W-:-:S12]  /*7d50*/  IMAD.U32 R2, RZ, RZ, UR11 ;  /* 0x0000000bff027e24 */ /* 0x000fd8000f8e00ff */
[----:B--2---:R2:W-:Y:S02]  /*7d60*/  @P0 REDG.E.ADD.S32.STRONG.GPU desc[UR46][R2.64], R5 ;  /* 0x000000050200098e */ /* 0x0045e4000c10e3ae */
.L_x_1219:
[----:B------:R-:W-:Y:S05]  /*7d70*/  BSYNC B1 ;  /* 0x0000000000017941 */ /* 0x000fea0003800000 */
.L_x_1218:
[----:B------:R-:W-:Y:S05]  /*7d80*/  BRA `(.L_x_1220) ;  /* 0x0000000000047947 */ /* 0x000fea0003800000 */
.L_x_1217:
[----:B------:R-:W-:-:S05]  /*7d90*/  UMOV UR4, UR6 ;  /* 0x0000000600047c82 */ /* 0x000fca0008000000 */
.L_x_1220:
[----:B------:R-:W-:-:S04]  /*7da0*/  UIADD3 UR8, UR6, 0x1, URZ ;  /* 0x0000000106087890 */ /* 0x000fc8000fffe03f */
[----:B------:R-:W-:-:S06]  /*7db0*/  UISETP.NE.AND UP0, UPT, UR5, UR8, UPT ;  /* 0x000000080500728c */ /* 0x000fcc000bf05270 */
[----:B------:R-:W-:-:S13]  /*7dc0*/  PLOP3.LUT P0, PT, PT, PT, UP0, 0x80, 0x0 ;  /* 0x000000000000781c */ /* 0x000fda0003f0f008 */
[----:B------:R-:W-:Y:S05]  /*7dd0*/  @!P0 BRA `(.L_x_1174) ;  /* 0x0000002800908947 */ /* 0x000fea0003800000 */
[----:B------:R-:W-:Y:S01]  /*7de0*/  UIADD3 UR8, UR4, 0x1, URZ ;  /* 0x0000000104087890 */ /* 0x000fe2000fffe03f */
[----:B------:R-:W-:Y:S01]  /*7df0*/  ISETP.NE.AND P1, PT, R0, RZ, PT ;  /* 0x000000ff0000720c */ /* 0x000fe20003f25270 */
[----:B------:R-:W-:Y:S02]  /*7e00*/  UIMAD UR9, UR4, UR16, URZ ;  /* 0x00000010040972a4 */ /* 0x000fe4000f8e023f */
[----:B------:R-:W-:Y:S02]  /*7e10*/  UIADD3 UR11, -UR5, UR4, URZ ;  /* 0x00000004050b7290 */ /* 0x000fe4000fffe13f */
[----:B------:R-:W-:Y:S02]  /*7e20*/  UIMAD UR8, UR18, UR8, URZ ;  /* 0x00000008120872a4 */ /* 0x000fe4000f8e023f */
[----:B------:R-:W-:Y:S01]  /*7e30*/  UIMAD UR9, UR9, UR17, URZ ;  /* 0x00000011090972a4 */ /* 0x000fe2000f8e023f */
[----:B------:R-:W-:-:S11]  /*7e40*/  ULDC.64 UR20, c[0x0][0x768] ;  /* 0x0001da0000147ab9 */ /* 0x000fd60000000a00 */
.L_x_1225:
[----:B------:R-:W-:Y:S01]  /*7e50*/  UIADD3 UR12, UP0, UR9, UR7, URZ ;  /* 0x00000007090c7290 */ /* 0x000fe2000ff1e03f */
[----:B------:R-:W-:-:S03]  /*7e60*/  NOP ;  /* 0x0000000000007918 */ /* 0x000fc60000000000 */
[----:B------:R-:W-:Y:S01]  /*7e70*/  ULEA.HI.X.SX32 UR13, UR9, UR10, 0x1, UP0 ;  /* 0x0000000a090d7291 */ /* 0x000fe200080f0e3f */
[----:B------:R-:W-:Y:S01]  /*7e80*/  BSSY B1, `(.L_x_1221) ;  /* 0x0000015000017945 */ /* 0x000fe20003800000 */
[----:B------:R-:W-:-:S04]  /*7e90*/  ULEA UR15, UP0, UR12, UR20, 0x2 ;  /* 0x000000140c0f7291 */ /* 0x000fc8000f80103f */
[----:B------:R-:W-:Y:S01]  /*7ea0*/  ULEA.HI.X UR13, UR12, UR21, UR13, 0x2, UP0 ;  /* 0x000000150c0d7291 */ /* 0x000fe200080f140d */
[----:B---34-:R-:W-:Y:S11]  /*7eb0*/  @P1 BRA `(.L_x_1222) ;  /* 0x0000000000441947 */ /* 0x018ff60003800000 */
        /* <DEDUP_REMOVED lines=8> */
[----:B012345:R-:W-:Y:S01]  /*7f40*/  CCTL.IVALL ;  /* 0x00000000ff00798f */ /* 0x03ffe20002000000 */
[----:B------:R-:W3:Y:S01]  /*7f50*/  S2R R0, SR_LANEID ;  /* 0x0000000000007919 */ /* 0x000ee20000000000 */
[----:B------:R-:W-:Y:S01]  /*7f60*/  VOTEU.ANY UR12, UPT, PT ;  /* 0x00000000000c7886 */ /* 0x000fe200038e0100 */
[----:B-12---:R-:W-:Y:S01]  /*7f70*/  IMAD.U32 R2, RZ, RZ, UR15 ;  /* 0x0000000fff027e24 */ /* 0x006fe2000f8e00ff */
[----:B------:R-:W-:-:S02]  /*7f80*/  UFLO.U32 UR14, UR12 ;  /* 0x0000000c000e72bd */ /* 0x000fc400080e0000 */
[----:B------:R-:W1:Y:S01]  /*7f90*/  POPC R5, UR12 ;  /* 0x0000000c00057d09 */ /* 0x000e620008000000 */
[----:B------:R-:W-:-:S03]  /*7fa0*/  IMAD.U32 R3, RZ, RZ, UR13 ;  /* 0x0000000dff037e24 */ /* 0x000fc6000f8e00ff */
[----:B---3--:R-:W-:-:S13]  /*7fb0*/  ISETP.EQ.U32.AND P0, PT, R0, UR14, PT ;  /* 0x0000000e00007c0c */ /* 0x008fda000bf02070 */
[----:B-1----:R3:W-:Y:S02]  /*7fc0*/  @P0 REDG.E.ADD.S32.STRONG.GPU desc[UR46][R2.64], R5 ;  /* 0x000000050200098e */ /* 0x0027e4000c10e3ae */
.L_x_1222:
[----:B------:R-:W-:Y:S05]  /*7fd0*/  BSYNC B1 ;  /* 0x0000000000017941 */ /* 0x000fea0003800000 */
.L_x_1221:
[----:B------:R-:W-:Y:S01]  /*7fe0*/  UIADD3 UR12, UP0, UR8, UR7, URZ ;  /* 0x00000007080c7290 */ /* 0x000fe2000ff1e03f */
[----:B------:R-:W-:-:S03]  /*7ff0*/  NOP ;  /* 0x0000000000007918 */ /* 0x000fc60000000000 */
[----:B------:R-:W-:Y:S01]  /*8000*/  ULEA.HI.X.SX32 UR13, UR8, UR10, 0x1, UP0 ;  /* 0x0000000a080d7291 */ /* 0x000fe200080f0e3f */
[----:B------:R-:W-:Y:S01]  /*8010*/  BSSY B1, `(.L_x_1223) ;  /* 0x0000015000017945 */ /* 0x000fe20003800000 */
[----:B------:R-:W-:-:S04]  /*8020*/  ULEA UR15, UP0, UR12, UR20, 0x2 ;  /* 0x000000140c0f7291 */ /* 0x000fc8000f80103f */
[----:B------:R-:W-:Y:S01]  /*8030*/  ULEA.HI.X UR13, UR12, UR21, UR13, 0x2, UP0 ;  /* 0x000000150c0d7291 */ /* 0x000fe200080f140d */
[----:B------:R-:W-:Y:S11]  /*8040*/  @P1 BRA `(.L_x_1224) ;  /* 0x0000000000441947 */ /* 0x000ff60003800000 */
[----:B------:R-:W-:Y:S01]  /*8050*/  @!PT LDS RZ, [RZ] ;  /* 0x00000000fffff984 */ /* 0x000fe20000000800 */
[----:B------:R-:W-:Y:S01]  /*8060*/  @!PT LDS RZ, [RZ] ;  /* 0x00000000fffff984 */ /* 0x000fe20000000800 */
[----:B------:R-:W-:Y:S01]  /*8070*/  @!PT LDS RZ, [RZ] ;  /* 0x00000000fffff984 */ /* 0x000fe20000000800 */
[----:B------:R-:W-:Y:S01]  /*8080*/  @!PT LDS RZ, [RZ] ;  /* 0x00000000fffff984 */ /* 0x000fe20000000800 */
[----:B------:R4:W-:Y:S06]  /*8090*/  MEMBAR.ALL.CTA ;  /* 0x0000000000007992 */ /* 0x0009ec0000008000 */
[----:B----4-:R-:W-:Y:S06]  /*80a0*/  MEMBAR.ALL.GPU ;  /* 0x0000000000007992 */ /* 0x010fec000000a000 */
[----:B------:R-:W-:-:S00]  /*80b0*/  ERRBAR ;  /* 0x00000000000079ab */ /* 0x000fc00000000000 */
[----:B------:R-:W-:Y:S06]  /*80c0*/  CGAERRBAR ;  /* 0x00000000000075ab */ /* 0x000fec0000000000 */
[----:B012345:R-:W-:Y:S01]  /*80d0*/  CCTL.IVALL ;  /* 0x00000000ff00798f */ /* 0x03ffe20002000000 */
[----:B------:R-:W4:Y:S01]  /*80e0*/  S2R R0, SR_LANEID ;  /* 0x0000000000007919 */ /* 0x000f220000000000 */
[----:B------:R-:W-:Y:S01]  /*80f0*/  VOTEU.ANY UR12, UPT, PT ;  /* 0x00000000000c7886 */ /* 0x000fe200038e0100 */
[----:B-123--:R-:W-:Y:S01]  /*8100*/  IMAD.U32 R2, RZ, RZ, UR15 ;  /* 0x0000000fff027e24 */ /* 0x00efe2000f8e00ff */
[----:B------:R-:W-:-:S02]  /*8110*/  UFLO.U32 UR14, UR12 ;  /* 0x0000000c000e72bd */ /* 0x000fc400080e0000 */
[----:B------:R-:W1:Y:S01]  /*8120*/  POPC R5, UR12 ;  /* 0x0000000c00057d09 */ /* 0x000e620008000000 */
[----:B------:R-:W-:-:S03]  /*8130*/  IMAD.U32 R3, RZ, RZ, UR13 ;  /* 0x0000000dff037e24 */ /* 0x000fc6000f8e00ff */
[----:B----4-:R-:W-:-:S13]  /*8140*/  ISETP.EQ.U32.AND P0, PT, R0, UR14, PT ;  /* 0x0000000e00007c0c */ /* 0x010fda000bf02070 */
[----:B-1----:R4:W-:Y:S02]  /*8150*/  @P0 REDG.E.ADD.S32.STRONG.GPU desc[UR46][R2.64], R5 ;  /* 0x000000050200098e */ /* 0x0029e4000c10e3ae */
.L_x_1224:
[----:B------:R-:W-:Y:S05]  /*8160*/  BSYNC B1 ;  /* 0x0000000000017941 */ /* 0x000fea0003800000 */
.L_x_1223:
[----:B------:R-:W-:Y:S02]  /*8170*/  UIADD3 UR11, UR11, 0x2, URZ ;  /* 0x000000020b0b7890 */ /* 0x000fe4000fffe03f */
[----:B------:R-:W-:Y:S02]  /*8180*/  ULEA UR8, UR18, UR8, 0x1 ;  /* 0x0000000812087291 */ /* 0x000fe4000f8e083f */
[----:B------:R-:W-:Y:S02]  /*8190*/  ULEA UR9, UR18, UR9, 0x1 ;  /* 0x0000000912097291 */ /* 0x000fe4000f8e083f */
[----:B------:R-:W-:-:S13]  /*81a0*/  ISETP.NE.AND P0, PT, RZ, UR11, PT ;  /* 0x0000000bff007c0c */ /* 0x000fda000bf05270 */
[----:B------:R-:W-:Y:S05]  /*81b0*/  @!P0 BRA `(.L_x_1174) ;  /* 0x0000002400988947 */ /* 0x000fea0003800000 */
[----:B------:R-:W-:Y:S05]  /*81c0*/  BRA `(.L_x_1225) ;  /* 0xfffffffc00207947 */ /* 0x000fea000383ffff */
.L_x_1173:
        /* <DEDUP_REMOVED lines=33> */
.L_x_1227:
        /* <DEDUP_REMOVED lines=43> */
.L_x_1266:
        /* <DEDUP_REMOVED lines=15> */
.L_x_1230:
        /* <DEDUP_REMOVED lines=19> */
[----:B------:R-:W-:Y:S01]  /*88b0*/  UMOV UR13, UR21 ;  /* 0x00000015000d7c82 */ /* 0x000fe20008000000 */
        /* <DEDUP_REMOVED lines=10> */
[----:B------:R-:W-:Y:S01]  /*8960*/  UMOV UR10, UR18 ;  /* 0x00000012000a7c82 */ /* 0x000fe20008000000 */
[----:B------:R-:W-:Y:S01]  /*8970*/  R2UR UR32, R0 ;  /* 0x00000000002072ca */ /* 0x000fe200000e0000 */
[----:B------:R-:W-:Y:S01]  /*8980*/  UMOV UR34, 0x10 ;  /* 0x0000001000227882 */ /* 0x000fe20000000000 */
[----:B------:R-:W-:Y:S01]  /*8990*/  LEA.HI.X R2, R2, R9, R3, 0x2, P1 ;  /* 0x0000000902027211 */ /* 0x000fe200008f1403 */
[----:B------:R-:W-:Y:S01]  /*89a0*/  UMOV UR35, UR11 ;  /* 0x0000000b00237c82 */ /* 0x000fe20008000000 */
[----:B------:R-:W-:Y:S01]  /*89b0*/  IADD3 R0, P1, R8, 0x2f0, RZ ;  /* 0x000002f008007810 */ /* 0x000fe20007f3e0ff */
[----:B------:R-:W-:Y:S01]  /*89c0*/  UMOV UR36, UR12 ;  /* 0x0000000c00247c82 */ /* 0x000fe20008000000 */
        /* <DEDUP_REMOVED lines=26> */
[----:B------:R-:W-:Y:S01]  /*8b70*/  UMOV UR58, 0x50 ;  /* 0x00000050003a7882 */ /* 0x000fe20000000000 */
[----:B------:R-:W-:Y:S01]  /*8b80*/  UMOV UR59, UR11 ;  /* 0x0000000b003b7c82 */ /* 0x000fe20008000000 */
[----:B------:R-:W-:Y:S01]  /*8b90*/  UMOV UR60, UR12 ;  /* 0x0000000c003c7c82 */ /* 0x000fe20008000000 */
[----:B------:R-:W-:Y:S01]  /*8ba0*/  UMOV UR61, UR21 ;  /* 0x00000015003d7c82 */ /* 0x000fe20008000000 */
[----:B------:R1:W-:Y:S01]  /*8bb0*/  STL [R1], R6 ;  /* 0x0000000601007387 */ /* 0x0003e20000100800 */
[----:B------:R-:W-:Y:S01]  /*8bc0*/  ISETP.GE.AND P1, PT, R4, R6, PT ;  /* 0x000000060400720c */ /* 0x000fe20003f26270 */
[----:B------:R2:W-:Y:S01]  /*8bd0*/  UTMALDG.4D [UR16], [UR48], desc[UR50] ;  /* 0x00003210300075b4 */ /* 0x0005e20008019000 */
[----:B------:R3:W-:Y:S01]  /*8be0*/  UTMALDG.4D [UR40], [UR48], desc[UR50] ;  /* 0x00003228300075b4 */ /* 0x0007e20008019000 */
[----:B------:R-:W-:Y:S01]  /*8bf0*/  UTMALDG.4D [UR24], [UR48], desc[UR50] ;  /* 0x00003218300075b4 */ /* 0x000fe20008019000 */
[----:B------:R4:W-:Y:S01]  /*8c00*/  UBLKCP.S.G [UR56], [UR32], UR7 ;  /* 0x00000038200073ba */ /* 0x0009e20008000207 */
[----:B------:R1:W-:Y:S01]  /*8c10*/  SYNCS.ARRIVE.TRANS64 RZ, [R16+URZ+0x26800], R5 ;  /* 0x0268000510ff79a7 */ /* 0x0003e2000800003f */
[----:B--2---:R-:W-:Y:S01]  /*8c20*/  UMOV UR16, 0x0 ;  /* 0x0000000000107882 */ /* 0x004fe20000000000 */
[----:B------:R-:W-:-:S02]  /*8c30*/  UMOV UR17, 0x10000000 ;  /* 0x1000000000117882 */ /* 0x000fc40000000000 */
[----:B------:R2:W-:Y:S01]  /*8c40*/  UTMALDG.4D [UR8], [UR54], desc[UR16] ;  /* 0x00001008360075b4 */ /* 0x0005e20008019000 */
[----:B---3--:R-:W-:Y:S01]  /*8c50*/  UIADD3 UR40, UR8, 0x4000, URZ ;  /* 0x0000400008287890 */ /* 0x008fe2000fffe03f */
[----:B------:R-:W-:Y:S01]  /*8c60*/  UMOV UR42, 0x40 ;  /* 0x00000040002a7882 */ /* 0x000fe20000000000 */
[----:B------:R-:W-:Y:S01]  /*8c70*/  UMOV UR43, UR11 ;  /* 0x0000000b002b7c82 */ /* 0x000fe20008000000 */
[----:B------:R-:W-:Y:S01]  /*8c80*/  UMOV UR44, UR12 ;  /* 0x0000000c002c7c82 */ /* 0x000fe20008000000 */
[----:B------:R-:W-:Y:S01]  /*8c90*/  UMOV UR41, UR9 ;  /* 0x0000000900297c82 */ /* 0x000fe20008000000 */
[----:B----4-:R-:W-:Y:S02]  /*8ca0*/  UIADD3 UR32, UR8, 0x1000, URZ ;  /* 0x0000100008207890 */ /* 0x010fe4000fffe03f */
        /* <DEDUP_REMOVED lines=13> */
[----:B--2---:R-:W-:Y:S01]  /*8d80*/  UMOV UR10, 0x40 ;  /* 0x00000040000a7882 */ /* 0x004fe20000000000 */
[----:B------:R-:W-:Y:S01]  /*8d90*/  UTMALDG.4D [UR48], [UR54], desc[UR16] ;  /* 0x00001030360075b4 */ /* 0x000fe20008019000 */
[----:B------:R2:W-:Y:S01]  /*8da0*/  UTMALDG.4D [UR24], [UR54], desc[UR16] ;  /* 0x00001018360075b4 */ /* 0x0005e20008019000 */
[----:B------:R1:W-:Y:S01]  /*8db0*/  UTMALDG.4D [UR40], [UR54], desc[UR16] ;  /* 0x00001028360075b4 */ /* 0x0003e20008019000 */
[----:B---3--:R-:W-:Y:S01]  /*8dc0*/  UIADD3 UR32, UR8, 0x6000, URZ ;  /* 0x0000600008207890 */ /* 0x008fe2000fffe03f */
[----:B------:R-:W-:-:S02]  /*8dd0*/  UMOV UR34, UR18 ;  /* 0x0000001200227c82 */ /* 0x000fc40008000000 */
[----:B------:R1:W-:Y:S06]  /*8de0*/  UTMALDG.4D [UR56], [UR54], desc[UR16] ;  /* 0x00001038360075b4 */ /* 0x0003ec0008019000 */
[----:B------:R1:W-:Y:S01]  /*8df0*/  UTMALDG.4D [UR32], [UR30], desc[UR16] ;  /* 0x000010201e0075b4 */ /* 0x0003e20008019000 */
[----:B--2---:R-:W-:Y:S02]  /*8e00*/  UIADD3 UR24, UR8, 0x8000, URZ ;  /* 0x0000800008187890 */ /* 0x004fe4000fffe03f */
        /* <DEDUP_REMOVED lines=23> */
.L_x_1241:
[----:B--234-:R-:W-:-:S04]  /*8f80*/  SHF.L.U32 R21, R11, 0x1f, RZ ;  /* 0x0000001f0b157819 */ /* 0x01cfc800000006ff */
[----:B------:R-:W1:Y:S02]  /*8f90*/  SYNCS.PHASECHK.TRANS64.TRYWAIT P1, [R16+URZ+0x26840], R21 ;  /* 0x02684015100075a7 */ /* 0x000e64000802017f */
[----:B-1----:R-:W-:Y:S05]  /*8fa0*/  @!P1 BRA `(.L_x_1233) ;  /* 0x0000001800f09947 */ /* 0x002fea0003800000 */
.L_x_1267:
[----:B------:R-:W-:Y:S05]  /*8fb0*/  @P0 BRA `(.L_x_1234) ;  /* 0x0000000000140947 */ /* 0x000fea0003800000 */
[----:B------:R-:W-:Y:S01]  /*8fc0*/  ISETP.NE.AND P1, PT, R6, RZ, PT ;  /* 0x000000ff0600720c */ /* 0x000fe20003f25270 */
[----:B------:R-:W-:-:S04]  /*8fd0*/  IMAD.MOV.U32 R3, RZ, RZ, 0x3100 ;  /* 0x00003100ff037424 */ /* 0x000fc800078e00ff */
[----:B------:R3:W-:Y:S08]  /*8fe0*/  SYNCS.ARRIVE.TRANS64 RZ, [R16+URZ+0x26830], R3 ;  /* 0x0268300310ff79a7 */ /* 0x0007f0000800003f */
[----:B------:R-:W-:Y:S05]  /*8ff0*/  @!P1 BRA `(.L_x_1234) ;  /* 0x0000000000049947 */ /* 0x000fea0003800000 */
[----:B------:R-:W-:Y:S01]  /*9000*/  BPT.TRAP 0x1 ;  /* 0x000000040000795c */ /* 0x000fe20000300000 */
.L_x_1234:
        /* <DEDUP_REMOVED lines=43> */
.L_x_1268:
[----:B------:R-:W-:Y:S05]  /*92c0*/  @P0 BRA `(.L_x_1236) ;  /* 0x0000000000140947 */ /* 0x000fea0003800000 */
[----:B------:R-:W-:Y:S01]  /*92d0*/  ISETP.NE.AND P1, PT, R6, RZ, PT ;  /* 0x000000ff0600720c */ /* 0x000fe20003f25270 */
[----:B------:R-:W-:-:S04]  /*92e0*/  IMAD.MOV.U32 R2, RZ, RZ, 0x3100 ;  /* 0x00003100ff027424 */ /* 0x000fc800078e00ff */
[----:B------:R3:W-:Y:S08]  /*92f0*/  SYNCS.ARRIVE.TRANS64 RZ, [R16+URZ+0x26818], R2 ;  /* 0x0268180210ff79a7 */ /* 0x0007f0000800003f */
[----:B------:R-:W-:Y:S05]  /*9300*/  @!P1 BRA `(.L_x_1236) ;  /* 0x0000000000049947 */ /* 0x000fea0003800000 */
[----:B------:R-:W-:Y:S01]  /*9310*/  BPT.TRAP 0x1 ;  /* 0x000000040000795c */ /* 0x000fe20000300000 */
.L_x_1236:
        /* <DEDUP_REMOVED lines=43> */
.L_x_1269:
[----:B------:R-:W-:Y:S05]  /*95d0*/  @P0 BRA `(.L_x_1238) ;  /* 0x0000000000140947 */ /* 0x000fea0003800000 */
[----:B------:R-:W-:Y:S01]  /*95e0*/  ISETP.NE.AND P1, PT, R6, RZ, PT ;  /* 0x000000ff0600720c */ /* 0x000fe20003f25270 */
[----:B-123--:R-:W-:-:S04]  /*95f0*/  IMAD.MOV.U32 R21, RZ, RZ, 0x3100 ;  /* 0x00003100ff157424 */ /* 0x00efc800078e00ff */
[----:B------:R4:W-:Y:S08]  /*9600*/  SYNCS.ARRIVE.TRANS64 RZ, [R16+URZ+0x26838], R21 ;  /* 0x0268381510ff79a7 */ /* 0x0009f0000800003f */
[----:B------:R-:W-:Y:S05]  /*9610*/  @!P1 BRA `(.L_x_1238) ;  /* 0x0000000000049947 */ /* 0x000fea0003800000 */
[----:B------:R-:W-:Y:S01]  /*9620*/  BPT.TRAP 0x1 ;  /* 0x000000040000795c */ /* 0x000fe20000300000 */
.L_x_1238:
        /* <DEDUP_REMOVED lines=38> */
.L_x_1271:
[----:B------:R-:W-:Y:S05]  /*9890*/  @P0 BRA `(.L_x_1240) ;  /* 0x0000000000140947 */ /* 0x000fea0003800000 */
[----:B------:R-:W-:Y:S01]  /*98a0*/  ISETP.NE.AND P1, PT, R6, RZ, PT ;  /* 0x000000ff0600720c */ /* 0x000fe20003f25270 */
[----:B------:R-:W-:-:S04]  /*98b0*/  IMAD.MOV.U32 R5, RZ, RZ, 0x3100 ;  /* 0x00003100ff057424 */ /* 0x000fc800078e00ff */
[----:B------:R1:W-:Y:S08]  /*98c0*/  SYNCS.ARRIVE.TRANS64 RZ, [R16+URZ+0x26810], R5 ;  /* 0x0268100510ff79a7 */ /* 0x0003f0000800003f */
[----:B------:R-:W-:Y:S05]  /*98d0*/  @!P1 BRA `(.L_x_1240) ;  /* 0x0000000000049947 */ /* 0x000fea0003800000 */
[----:B------:R-:W-:Y:S01]  /*98e0*/  BPT.TRAP 0x1 ;  /* 0x000000040000795c */ /* 0x000fe20000300000 */
.L_x_1240:
        /* <DEDUP_REMOVED lines=44> */
.L_x_1232:
[----:B------:R-:W3:Y:S02]  /*9bb0*/  LDL.LU R4, [R1+0x4] ;  /* 0x0000040001047983 */ /* 0x000ee40000300800 */
[----:B---3--:R-:W-:Y:S02]  /*9bc0*/  ISETP.NE.AND P1, PT, R4, RZ, PT ;  /* 0x000000ff0400720c */ /* 0x008fe40003f25270 */
[----:B------:R1:W5:Y:S11]  /*9bd0*/  LDL R4, [R1] ;  /* 0x0000000001047983 */ /* 0x0003760000100800 */
[----:B-1----:R-:W-:Y:S05]  /*9be0*/  @!P1 BRA `(.L_x_1231) ;  /* 0x0000000400809947 */ /* 0x002fea0003800000 */
[----:B------:R-:W-:-:S04]  /*9bf0*/  SHF.L.U32 R13, R11, 0x1f, RZ ;  /* 0x0000001f0b0d7819 */ /* 0x000fc800000006ff */
[----:B------:R-:W1:Y:S02]  /*9c00*/  SYNCS.PHASECHK.TRANS64.TRYWAIT P1, [R16+URZ+0x26840], R13 ;  /* 0x0268400d100075a7 */ /* 0x000e64000802017f */
[----:B-1----:R-:W-:Y:S05]  /*9c10*/  @!P1 BRA `(.L_x_1242) ;  /* 0x0000001000289947 */ /* 0x002fea0003800000 */
.L_x_1272:
[----:B------:R-:W-:Y:S05]  /*9c20*/  @P0 BRA `(.L_x_1243) ;  /* 0x0000000000140947 */ /* 0x000fea0003800000 */
[----:B------:R-:W-:Y:S01]  /*9c30*/  ISETP.NE.AND P1, PT, R6, RZ, PT ;  /* 0x000000ff0600720c */ /* 0x000fe20003f25270 */
[----:B--2---:R-:W-:-:S04]  /*9c40*/  IMAD.MOV.U32 R5, RZ, RZ, 0x3100 ;  /* 0x00003100ff057424 */ /* 0x004fc800078e00ff */
[----:B------:R3:W-:Y:S08]  /*9c50*/  SYNCS.ARRIVE.TRANS64 RZ, [R16+URZ+0x26830], R5 ;  /* 0x0268300510ff79a7 */ /* 0x0007f0000800003f */
[----:B------:R-:W-:Y:S05]  /*9c60*/  @!P1 BRA `(.L_x_1243) ;  /* 0x0000000000049947 */ /* 0x000fea0003800000 */
[----:B------:R-:W-:Y:S01]  /*9c70*/  BPT.TRAP 0x1 ;  /* 0x000000040000795c */ /* 0x000fe20000300000 */
.L_x_1243:
        /* <DEDUP_REMOVED lines=40> */
.L_x_1273:
[----:B------:R-:W-:Y:S05]  /*9f00*/  @P0 BRA `(.L_x_1245) ;  /* 0x0000000000140947 */ /* 0x000fea0003800000 */
[----:B------:R-:W-:Y:S01]  /*9f10*/  ISETP.NE.AND P0, PT, R6, RZ, PT ;  /* 0x000000ff0600720c */ /* 0x000fe20003f05270 */
[----:B------:R-:W-:-:S04]  /*9f20*/  IMAD.MOV.U32 R5, RZ, RZ, 0x3100 ;  /* 0x00003100ff057424 */ /* 0x000fc800078e00ff */
[----:B------:R3:W-:Y:S08]  /*9f30*/  SYNCS.ARRIVE.TRANS64 RZ, [R16+URZ+0x26818], R5 ;  /* 0x0268180510ff79a7 */ /* 0x0007f0000800003f */
[----:B------:R-:W-:Y:S05]  /*9f40*/  @!P0 BRA `(.L_x_1245) ;  /* 0x0000000000048947 */ /* 0x000fea0003800000 */
[----:B------:R-:W-:Y:S01]  /*9f50*/  BPT.TRAP 0x1 ;  /* 0x000000040000795c */ /* 0x000fe20000300000 */
.L_x_1245:
        /* <DEDUP_REMOVED lines=41> */
.L_x_1231:
[----:B------:R-:W3:Y:S01]  /*a1f0*/  S2R R0, SR_TID.X ;  /* 0x0000000000007919 */ /* 0x000ee20000002100 */
[----:B------:R-:W-:Y:S01]  /*a200*/  IMAD R3, R19, 0x8, R16 ;  /* 0x0000000813037824 */ /* 0x000fe200078e0210 */
[----:B---3--:R-:W-:Y:S02]  /*a210*/  LOP3.LUT R2, R0, 0x7f, RZ, 0xc0, !PT ;  /* 0x0000007f00027812 */ /* 0x008fe400078ec0ff */
[----:B------:R-:W-:Y:S02]  /*a220*/  SHF.L.U32 R0, R11, 0x1f, RZ ;  /* 0x0000001f0b007819 */ /* 0x000fe400000006ff */
[----:B------:R-:W-:Y:S02]  /*a230*/  ISETP.NE.AND P1, PT, R2, RZ, PT ;  /* 0x000000ff0200720c */ /* 0x000fe40003f25270 */
[----:B------:R-:W3:Y:S02]  /*a240*/  SYNCS.PHASECHK.TRANS64.TRYWAIT P0, [R3+URZ+0x26840], R0 ;  /* 0x02684000030075a7 */ /* 0x000ee4000800017f */
[----:B---3--:R-:W-:Y:S09]  /*a250*/  @!P0 BRA `(.L_x_1246) ;  /* 0x0000000800c08947 */ /* 0x008ff20003800000 */
.L_x_1274:
[----:B------:R-:W-:Y:S05]  /*a260*/  @P1 BRA `(.L_x_1247) ;  /* 0x0000000000181947 */ /* 0x000fea0003800000 */
[----:B------:R-:W1:Y:S01]  /*a270*/  S2R R2, SR_TID.X ;  /* 0x0000000000027919 */ /* 0x000e620000002100 */
[----:B---3--:R-:W-:-:S04]  /*a280*/  IMAD.MOV.U32 R0, RZ, RZ, 0x3100 ;  /* 0x00003100ff007424 */ /* 0x008fc800078e00ff */
[----:B------:R3:W-:Y:S01]  /*a290*/  SYNCS.ARRIVE.TRANS64 RZ, [R3+URZ+0x26830], R0 ;  /* 0x0268300003ff79a7 */ /* 0x0007e2000800003f */
[----:B-1----:R-:W-:-:S13]  /*a2a0*/  LOP3.LUT P0, RZ, R2, 0x1f, RZ, 0xc0, !PT ;  /* 0x0000001f02ff7812 */ /* 0x002fda000780c0ff */
[----:B---3--:R-:W-:Y:S05]  /*a2b0*/  @!P0 BRA `(.L_x_1247) ;  /* 0x0000000000048947 */ /* 0x008fea0003800000 */
[----:B------:R-:W-:Y:S01]  /*a2c0*/  BPT.TRAP 0x1 ;  /* 0x000000040000795c */ /* 0x000fe20000300000 */
.L_x_1247:
        /* <DEDUP_REMOVED lines=47> */
.L_x_1228:
[----:B------:R-:W-:Y:S05]  /*a5c0*/  BSYNC B1 ;  /* 0x0000000000017941 */ /* 0x000fea0003800000 */
.L_x_1226:
[----:B------:R-:W-:-:S03]  /*a5d0*/  UMOV UR7, 0xffffffff ;  /* 0xffffffff00077882 */ /* 0x000fc60000000000 */
[----:B------:R-:W-:Y:S05]  /*a5e0*/  BRA.DIV UR7, `(.L_x_1248) ;  /* 0x0000000607f07947 */ /* 0x000fea000b800000 */
[----:B------:R-:W-:-:S13]  /*a5f0*/  ELECT P6, URZ, PT ;  /* 0x00000000003f782f */ /* 0x000fda00038c0000 */
.L_x_1277:
[----:B------:R-:W-:Y:S05]  /*a600*/  @!P6 BRA `(.L_x_1174) ;  /* 0x000000000084e947 */ /* 0x000fea0003800000 */
[----:B------:R-:W-:-:S06]  /*a610*/  ULOP3.LUT UR7, UR38, 0x2, URZ, 0xfc, !UPT ;  /* 0x0000000226077892 */ /* 0x000fcc000f8efc3f */
[----:B------:R-:W-:-:S05]  /*a620*/  IMAD.U32 R2, RZ, RZ, UR7 ;  /* 0x00000007ff027e24 */ /* 0x000fca000f8e00ff */
[----:B------:R-:W-:-:S13]  /*a630*/  ISETP.NE.AND P2, PT, R2, 0x3, PT ;  /* 0x000000030200780c */ /* 0x000fda0003f45270 */
[----:B------:R-:W-:Y:S05]  /*a640*/  @!P2 BRA `(.L_x_1249) ;  /* 0x000000000004a947 */ /* 0x000fea0003800000 */
[----:B------:R-:W-:Y:S01]  /*a650*/  BPT.TRAP 0x1 ;  /* 0x000000040000795c */ /* 0x000fe20000300000 */
.L_x_1249:
        /* <DEDUP_REMOVED lines=15> */
.L_x_1278:
[----:B------:R-:W2:Y:S02]  /*a750*/  SYNCS.PHASECHK.TRANS64.TRYWAIT P0, [R3+URZ], R2 ;  /* 0x00000002030075a7 */ /* 0x000ea4000800017f */
[----:B--2---:R-:W-:Y:S05]  /*a760*/  @!P0 BRA `(.L_x_1251) ;  /* 0x0000000400c48947 */ /* 0x004fea0003800000 */
.L_x_1279:
[----:B------:R-:W-:Y:S05]  /*a770*/  @!P2 BRA `(.L_x_1252) ;  /* 0x000000000004a947 */ /* 0x000fea0003800000 */
[----:B------:R-:W-:Y:S01]  /*a780*/  BPT.TRAP 0x1 ;  /* 0x000000040000795c */ /* 0x000fe20000300000 */
.L_x_1252:
[----:B--2---:R-:W-:-:S04]  /*a790*/  VIADD R3, R7, 0x26840 ;  /* 0x0002684007037836 */ /* 0x004fc80000000000 */
[----:B------:R-:W-:-:S04]  /*a7a0*/  IMAD R0, R0, 0x8, R3 ;  /* 0x0000000800007824 */ /* 0x000fc800078e0203 */
[----:B------:R-:W2:Y:S02]  /*a7b0*/  SYNCS.PHASECHK.TRANS64.TRYWAIT P0, [R0+URZ], R5 ;  /* 0x00000005000075a7 */ /* 0x000ea4000800017f */
[----:B--2---:R-:W-:Y:S05]  /*a7c0*/  @!P0 BRA `(.L_x_1253) ;  /* 0x0000000400c08947 */ /* 0x004fea0003800000 */
.L_x_1280:
[----:B------:R-:W-:-:S07]  /*a7d0*/  IMAD R3, R4, 0x8, R3 ;  /* 0x0000000804037824 */ /* 0x000fce00078e0203 */
.L_x_1254:
[----:B---3--:R3:W4:Y:S02]  /*a7e0*/  SYNCS.PHASECHK.TRANS64.TRYWAIT P0, [R3+URZ], R2 ;  /* 0x00000002030075a7 */ /* 0x008724000800017f */
[----:B----4-:R-:W-:Y:S05]  /*a7f0*/  @!P0 NANOSLEEP.SYNCS 0x989680 ;  /* 0x009896800000895d */ /* 0x010fea0003900000 */
[----:B------:R-:W4:Y:S02]  /*a800*/  @!P0 SYNCS.PHASECHK.TRANS64 P0, [R3+URZ], R2 ;  /* 0x00000002030085a7 */ /* 0x000f24000800007f */
[----:B----4-:R-:W-:Y:S05]  /*a810*/  @!P0 BRA `(.L_x_1254) ;  /* 0xfffffffc00f08947 */ /* 0x010fea000383ffff */
.L_x_1174:
[----:B------:R-:W-:Y:S05]  /*a820*/  BSYNC B0 ;  /* 0x0000000000007941 */ /* 0x000fea0003800000 */
.L_x_1172:
[----:B------:R-:W-:Y:S05]  /*a830*/  EXIT ;  /* 0x000000000000794d */ /* 0x000fea0003800000 */
.L_x_1142:
[----:B------:R-:W-:Y:S02]  /*a840*/  IMAD.MOV.U32 R13, RZ, RZ, R17 ;  /* 0x000000ffff0d7224 */ /* 0x000fe400078e0011 */
[----:B------:R-:W-:Y:S02]  /*a850*/  IMAD.MOV.U32 R12, RZ, RZ, RZ ;  /* 0x000000ffff0c7224 */ /* 0x000fe400078e00ff */
[----:B------:R-:W-:Y:S02]  /*a860*/  IMAD.MOV.U32 R11, RZ, RZ, 0x1f ;  /* 0x0000001fff0b7424 */ /* 0x000fe400078e00ff */
[----:B------:R-:W-:-:S07]  /*a870*/  IMAD.MOV.U32 R15, RZ, RZ, -0x1 ;  /* 0xffffffffff0f7424 */ /* 0x000fce00078e00ff */
[----:B------:R-:W-:Y:S05]  /*a880*/  WARPSYNC.COLLECTIVE R15, `(.L_x_1255) ;  /* 0x000000000f087348 */ /* 0x000fea0003c00000 */
[----:B------:R1:W2:Y:S02]  /*a890*/  SHFL.IDX P6, R14, R13, R12, R11 ;  /* 0x0000000c0d0e7389 */ /* 0x0002a400000c000b */
[----:B-12---:R-:W-:Y:S01]  /*a8a0*/  ENDCOLLECTIVE ;  /* 0x000000000000791b */ /* 0x006fe20003800000 */
.L_x_1255:
[----:B------:R-:W-:Y:S05]  /*a8b0*/  BRA `(.L_x_1256) ;  /* 0xffffff6800007947 */ /* 0x000fea000383ffff */
.L_x_1144:
[----:B--2---:R2:W3:Y:S02]  /*a8c0*/  SYNCS.PHASECHK.TRANS64.TRYWAIT P0, [R237+URZ+0x26800], R4 ;  /* 0x02680004ed0075a7 */ /* 0x0044e4000800017f */
[----:B---3--:R-:W-:Y:S05]  /*a8d0*/  @!P0 NANOSLEEP.SYNCS 0x989680 ;  /* 0x009896800000895d */ /* 0x008fea0003900000 */
[----:B------:R-:W3:Y:S02]  /*a8e0*/  @!P0 SYNCS.PHASECHK.TRANS64 P0, [R237+URZ+0x26800], R4 ;  /* 0x02680004ed0085a7 */ /* 0x000ee4000800007f */
[----:B---3--:R-:W-:Y:S05]  /*a8f0*/  @!P0 BRA `(.L_x_1144) ;  /* 0xfffffffc00f08947 */ /* 0x008fea000383ffff */
[----:B------:R-:W-:Y:S05]  /*a900*/  BRA `(.L_x_1143) ;  /* 0xffffff6800287947 */ /* 0x000fea000383ffff */
.L_x_1149:
[----:B--2---:R-:W-:-:S04]  /*a910*/  IMAD.U32 R5, RZ, RZ, UR9 ;  /* 0x00000009ff057e24 */ /* 0x004fc8000f8e00ff */
[----:B------:R2:W3:Y:S03]  /*a920*/  SYNCS.PHASECHK.TRANS64.TRYWAIT P0, [R5+URZ+0x26810], R120 ;  /* 0x02681078050075a7 */ /* 0x0004e6000800017f */
[----:B---3--:R-:W-:Y:S05]  /*a930*/  @!P0 NANOSLEEP.SYNCS 0x989680 ;  /* 0x009896800000895d */ /* 0x008fea0003900000 */
[----:B------:R-:W3:Y:S02]  /*a940*/  @!P0 SYNCS.PHASECHK.TRANS64 P0, [R5+URZ+0x26810], R120 ;  /* 0x02681078050085a7 */ /* 0x000ee4000800007f */
[----:B---3--:R-:W-:Y:S05]  /*a950*/  @!P0 BRA `(.L_x_1149) ;  /* 0xfffffffc00ec8947 */ /* 0x008fea000383ffff */
[----:B------:R-:W-:Y:S05]  /*a960*/  BRA `(.L_x_1148) ;  /* 0xffffff7000907947 */ /* 0x000fea000383ffff */
.L_x_1153:
[----:B------:R-:W-:-:S04]  /*a970*/  IMAD.U32 R121, RZ, RZ, UR9 ;  /* 0x00000009ff797e24 */ /* 0x000fc8000f8e00ff */
[----:B------:R1:W1:Y:S03]  /*a980*/  SYNCS.PHASECHK.TRANS64.TRYWAIT P0, [R121+URZ+0x26830], R120 ;  /* 0x02683078790075a7 */ /* 0x000266000800017f */
[----:B-1----:R-:W-:Y:S05]  /*a990*/  @!P0 NANOSLEEP.SYNCS 0x989680 ;  /* 0x009896800000895d */ /* 0x002fea0003900000 */
[----:B------:R-:W1:Y:S02]  /*a9a0*/  @!P0 SYNCS.PHASECHK.TRANS64 P0, [R121+URZ+0x26830], R120 ;  /* 0x02683078790085a7 */ /* 0x000e64000800007f */
[----:B-1----:R-:W-:Y:S05]  /*a9b0*/  @!P0 BRA `(.L_x_1153) ;  /* 0xfffffffc00ec8947 */ /* 0x002fea000383ffff */
[----:B------:R-:W-:Y:S05]  /*a9c0*/  BRA `(.L_x_1152) ;  /* 0xffffff7800547947 */ /* 0x000fea000383ffff */
.L_x_1182:
[----:B------:R-:W-:Y:S01]  /*a9d0*/  BSSY B1, `(.L_x_1257) ;  /* 0x0000005000017945 */ /* 0x000fe20003800000 */
[----:B------:R-:W-:-:S07]  /*a9e0*/  IMAD.MOV.U32 R15, RZ, RZ, -0x1 ;  /* 0xffffffffff0f7424 */ /* 0x000fce00078e00ff */
[----:B------:R-:W-:Y:S05]  /*a9f0*/  WARPSYNC.COLLECTIVE R15, `(.L_x_1258) ;  /* 0x000000000f087348 */ /* 0x000fea0003c00000 */
[----:B------:R-:W-:Y:S01]  /*aa00*/  NOP ;  /* 0x0000000000007918 */ /* 0x000fe20000000000 */
[----:B------:R-:W-:Y:S01]  /*aa10*/  ENDCOLLECTIVE ;  /* 0x000000000000791b */ /* 0x000fe20003800000 */
.L_x_1258:
[----:B------:R-:W-:Y:S05]  /*aa20*/  BSYNC B1 ;  /* 0x0000000000017941 */ /* 0x000fea0003800000 */
.L_x_1257:
[----:B------:R-:W-:Y:S05]  /*aa30*/  BRA `(.L_x_1259) ;  /* 0xffffffc000547947 */ /* 0x000fea000383ffff */
.L_x_1195:
[----:B------:R-:W-:Y:S01]  /*aa40*/  BSSY B1, `(.L_x_1260) ;  /* 0x0000005000017945 */ /* 0x000fe20003800000 */
[----:B------:R-:W-:-:S07]  /*aa50*/  IMAD.MOV.U32 R15, RZ, RZ, -0x1 ;  /* 0xffffffffff0f7424 */ /* 0x000fce00078e00ff */
[----:B------:R-:W-:Y:S05]  /*aa60*/  WARPSYNC.COLLECTIVE R15, `(.L_x_1261) ;  /* 0x000000000f087348 */ /* 0x000fea0003c00000 */
[----:B------:R-:W-:Y:S01]  /*aa70*/  NOP ;  /* 0x0000000000007918 */ /* 0x000fe20000000000 */
[----:B------:R-:W-:Y:S01]  /*aa80*/  ENDCOLLECTIVE ;  /* 0x000000000000791b */ /* 0x000fe20003800000 */
.L_x_1261:
[----:B------:R-:W-:Y:S05]  /*aa90*/  BSYNC B1 ;  /* 0x0000000000017941 */ /* 0x000fea0003800000 */
.L_x_1260:
[----:B------:R-:W-:Y:S05]  /*aaa0*/  BRA `(.L_x_1262) ;  /* 0xffffffc400d87947 */ /* 0x000fea000383ffff */
.L_x_1207:
[----:B------:R-:W-:Y:S01]  /*aab0*/  BSSY B1, `(.L_x_1263) ;  /* 0x0000005000017945 */ /* 0x000fe20003800000 */
[----:B------:R-:W-:-:S07]  /*aac0*/  IMAD.MOV.U32 R15, RZ, RZ, -0x1 ;  /* 0xffffffffff0f7424 */ /* 0x000fce00078e00ff */
[----:B------:R-:W-:Y:S05]  /*aad0*/  WARPSYNC.COLLECTIVE R15, `(.L_x_1264) ;  /* 0x000000000f087348 */ /* 0x000fea0003c00000 */
[----:B------:R-:W-:Y:S01]  /*aae0*/  NOP ;  /* 0x0000000000007918 */ /* 0x000fe20000000000 */
[----:B------:R-:W-:Y:S01]  /*aaf0*/  ENDCOLLECTIVE ;  /* 0x000000000000791b */ /* 0x000fe20003800000 */
.L_x_1264:
[----:B------:R-:W-:Y:S05]  /*ab00*/  BSYNC B1 ;  /* 0x0000000000017941 */ /* 0x000fea0003800000 */
.L_x_1263:
[----:B------:R-:W-:Y:S05]  /*ab10*/  BRA `(.L_x_1265) ;  /* 0xffffffc800f87947 */ /* 0x000fea000383ffff */
.L_x_1229:
[----:B-1----:R1:W2:Y:S02]  /*ab20*/  SYNCS.PHASECHK.TRANS64.TRYWAIT P0, [R16+URZ+0x26820], R3 ;  /* 0x02682003100075a7 */ /* 0x0022a4000800017f */
[----:B--2---:R-:W-:Y:S05]  /*ab30*/  @!P0 NANOSLEEP.SYNCS 0x989680 ;  /* 0x009896800000895d */ /* 0x004fea0003900000 */
[----:B------:R-:W2:Y:S02]  /*ab40*/  @!P0 SYNCS.PHASECHK.TRANS64 P0, [R16+URZ+0x26820], R3 ;  /* 0x02682003100085a7 */ /* 0x000ea4000800007f */
[----:B--2---:R-:W-:Y:S05]  /*ab50*/  @!P0 BRA `(.L_x_1229) ;  /* 0xfffffffc00f08947 */ /* 0x004fea000383ffff */
[----:B------:R-:W-:Y:S05]  /*ab60*/  BRA `(.L_x_1266) ;  /* 0xffffffd800c87947 */ /* 0x000fea000383ffff */
.L_x_1233:
[----:B-1----:R1:W3:Y:S02]  /*ab70*/  SYNCS.PHASECHK.TRANS64.TRYWAIT P1, [R16+URZ+0x26840], R21 ;  /* 0x02684015100075a7 */ /* 0x0022e4000802017f */
[----:B---3--:R-:W-:Y:S05]  /*ab80*/  @!P1 NANOSLEEP.SYNCS 0x989680 ;  /* 0x009896800000995d */ /* 0x008fea0003900000 */
[----:B------:R-:W3:Y:S02]  /*ab90*/  @!P1 SYNCS.PHASECHK.TRANS64 P1, [R16+URZ+0x26840], R21 ;  /* 0x02684015100095a7 */ /* 0x000ee4000802007f */
[----:B---3--:R-:W-:Y:S05]  /*aba0*/  @!P1 BRA `(.L_x_1233) ;  /* 0xfffffffc00f09947 */ /* 0x008fea000383ffff */
[----:B------:R-:W-:Y:S05]  /*abb0*/  BRA `(.L_x_1267) ;  /* 0xffffffe000fc7947 */ /* 0x000fea000383ffff */
.L_x_1235:
[----:B--2---:R2:W3:Y:S02]  /*abc0*/  SYNCS.PHASECHK.TRANS64.TRYWAIT P1, [R16+URZ+0x26828], R21 ;  /* 0x02682815100075a7 */ /* 0x0044e4000802017f */
[----:B---3--:R-:W-:Y:S05]  /*abd0*/  @!P1 NANOSLEEP.SYNCS 0x989680 ;  /* 0x009896800000995d */ /* 0x008fea0003900000 */
[----:B------:R-:W3:Y:S02]  /*abe0*/  @!P1 SYNCS.PHASECHK.TRANS64 P1, [R16+URZ+0x26828], R21 ;  /* 0x02682815100095a7 */ /* 0x000ee4000802007f */
[----:B---3--:R-:W-:Y:S05]  /*abf0*/  @!P1 BRA `(.L_x_1235) ;  /* 0xfffffffc00f09947 */ /* 0x008fea000383ffff */
[----:B------:R-:W-:Y:S05]  /*ac00*/  BRA `(.L_x_1268) ;  /* 0xffffffe400ac7947 */ /* 0x000fea000383ffff */
.L_x_1237:
[----:B---3--:R3:W4:Y:S02]  /*ac10*/  SYNCS.PHASECHK.TRANS64.TRYWAIT P1, [R16+URZ+0x26848], R21 ;  /* 0x02684815100075a7 */ /* 0x008724000802017f */
[----:B----4-:R-:W-:Y:S05]  /*ac20*/  @!P1 NANOSLEEP.SYNCS 0x989680 ;  /* 0x009896800000995d */ /* 0x010fea0003900000 */
[----:B------:R-:W4:Y:S02]  /*ac30*/  @!P1 SYNCS.PHASECHK.TRANS64 P1, [R16+URZ+0x26848], R21 ;  /* 0x02684815100095a7 */ /* 0x000f24000802007f */
[----:B----4-:R-:W-:Y:S05]  /*ac40*/  @!P1 BRA `(.L_x_1237) ;  /* 0xfffffffc00f09947 */ /* 0x010fea000383ffff */
[----:B------:R-:W-:Y:S05]  /*ac50*/  BRA `(.L_x_1269) ;  /* 0xffffffe8005c7947 */ /* 0x000fea000383ffff */
.L_x_1239:
[----:B------:R-:W-:-:S07]  /*ac60*/  SHF.L.U32 R5, R11, 0x1f, RZ ;  /* 0x0000001f0b057819 */ /* 0x000fce00000006ff */
.L_x_1270:
[----:B------:R1:W1:Y:S02]  /*ac70*/  SYNCS.PHASECHK.TRANS64.TRYWAIT P1, [R16+URZ+0x26820], R5 ;  /* 0x02682005100075a7 */ /* 0x000264000802017f */
[----:B-1----:R-:W-:Y:S05]  /*ac80*/  @!P1 NANOSLEEP.SYNCS 0x989680 ;  /* 0x009896800000995d */ /* 0x002fea0003900000 */
[----:B------:R-:W1:Y:S02]  /*ac90*/  @!P1 SYNCS.PHASECHK.TRANS64 P1, [R16+URZ+0x26820], R5 ;  /* 0x02682005100095a7 */ /* 0x000e64000802007f */
[----:B-1----:R-:W-:Y:S05]  /*aca0*/  @!P1 BRA `(.L_x_1270) ;  /* 0xfffffffc00f09947 */ /* 0x002fea000383ffff */
[----:B------:R-:W-:Y:S05]  /*acb0*/  BRA `(.L_x_1271) ;  /* 0xffffffe800f47947 */ /* 0x000fea000383ffff */
.L_x_1242:
[----:B-1----:R1:W3:Y:S02]  /*acc0*/  SYNCS.PHASECHK.TRANS64.TRYWAIT P1, [R16+URZ+0x26840], R13 ;  /* 0x0268400d100075a7 */ /* 0x0022e4000802017f */
[----:B---3--:R-:W-:Y:S05]  /*acd0*/  @!P1 NANOSLEEP.SYNCS 0x989680 ;  /* 0x009896800000995d */ /* 0x008fea0003900000 */
[----:B------:R-:W3:Y:S02]  /*ace0*/  @!P1 SYNCS.PHASECHK.TRANS64 P1, [R16+URZ+0x26840], R13 ;  /* 0x0268400d100095a7 */ /* 0x000ee4000802007f */
[----:B---3--:R-:W-:Y:S05]  /*acf0*/  @!P1 BRA `(.L_x_1242) ;  /* 0xfffffffc00f09947 */ /* 0x008fea000383ffff */
[----:B------:R-:W-:Y:S05]  /*ad00*/  BRA `(.L_x_1272) ;  /* 0xffffffec00c47947 */ /* 0x000fea000383ffff */
.L_x_1244:
[----:B--2---:R2:W3:Y:S02]  /*ad10*/  SYNCS.PHASECHK.TRANS64.TRYWAIT P1, [R16+URZ+0x26828], R13 ;  /* 0x0268280d100075a7 */ /* 0x0044e4000802017f */
[----:B---3--:R-:W-:Y:S05]  /*ad20*/  @!P1 NANOSLEEP.SYNCS 0x989680 ;  /* 0x009896800000995d */ /* 0x008fea0003900000 */
[----:B------:R-:W3:Y:S02]  /*ad30*/  @!P1 SYNCS.PHASECHK.TRANS64 P1, [R16+URZ+0x26828], R13 ;  /* 0x0268280d100095a7 */ /* 0x000ee4000802007f */
[----:B---3--:R-:W-:Y:S05]  /*ad40*/  @!P1 BRA `(.L_x_1244) ;  /* 0xfffffffc00f09947 */ /* 0x008fea000383ffff */
[----:B------:R-:W-:Y:S05]  /*ad50*/  BRA `(.L_x_1273) ;  /* 0xfffffff000687947 */ /* 0x000fea000383ffff */
.L_x_1246:
[----:B---3--:R3:W1:Y:S02]  /*ad60*/  SYNCS.PHASECHK.TRANS64.TRYWAIT P0, [R3+URZ+0x26840], R0 ;  /* 0x02684000030075a7 */ /* 0x008664000800017f */
[----:B-1----:R-:W-:Y:S05]  /*ad70*/  @!P0 NANOSLEEP.SYNCS 0x989680 ;  /* 0x009896800000895d */ /* 0x002fea0003900000 */
[----:B------:R-:W1:Y:S02]  /*ad80*/  @!P0 SYNCS.PHASECHK.TRANS64 P0, [R3+URZ+0x26840], R0 ;  /* 0x02684000030085a7 */ /* 0x000e64000800007f */
[----:B-1----:R-:W-:Y:S05]  /*ad90*/  @!P0 BRA `(.L_x_1246) ;  /* 0xfffffffc00f08947 */ /* 0x002fea000383ffff */
[----:B------:R-:W-:Y:S05]  /*ada0*/  BRA `(.L_x_1274) ;  /* 0xfffffff4002c7947 */ /* 0x000fea000383ffff */
.L_x_1248:
[----:B------:R-:W-:Y:S01]  /*adb0*/  BSSY B1, `(.L_x_1275) ;  /* 0x0000006000017945 */ /* 0x000fe20003800000 */
[----:B------:R-:W-:-:S07]  /*adc0*/  IMAD.MOV.U32 R15, RZ, RZ, -0x1 ;  /* 0xffffffffff0f7424 */ /* 0x000fce00078e00ff */
[----:B------:R-:W-:Y:S05]  /*add0*/  WARPSYNC.COLLECTIVE R15, `(.L_x_1276) ;  /* 0x000000000f0c7348 */ /* 0x000fea0003c00000 */
[----:B------:R-:W-:Y:S02]  /*ade0*/  ELECT P6, UR62, PT ;  /* 0x00000000003e782f */ /* 0x000fe400038c0000 */
[----:B------:R-:W-:Y:S01]  /*adf0*/  MOV R14, UR62 ;  /* 0x0000003e000e7c02 */ /* 0x000fe20008000f00 */
[----:B------:R-:W-:Y:S10]  /*ae00*/  ENDCOLLECTIVE ;  /* 0x000000000000791b */ /* 0x000ff40003800000 */
.L_x_1276:
[----:B------:R-:W-:Y:S05]  /*ae10*/  BSYNC B1 ;  /* 0x0000000000017941 */ /* 0x000fea0003800000 */
.L_x_1275:
[----:B------:R-:W-:Y:S05]  /*ae20*/  BRA `(.L_x_1277) ;  /* 0xfffffff400f47947 */ /* 0x000fea000383ffff */
.L_x_1250:
[----:B-1----:R1:W2:Y:S02]  /*ae30*/  SYNCS.PHASECHK.TRANS64.TRYWAIT P0, [R6+URZ], R5 ;  /* 0x00000005060075a7 */ /* 0x0022a4000800017f */
[----:B--2---:R-:W-:Y:S05]  /*ae40*/  @!P0 NANOSLEEP.SYNCS 0x989680 ;  /* 0x009896800000895d */ /* 0x004fea0003900000 */
[----:B------:R-:W2:Y:S02]  /*ae50*/  @!P0 SYNCS.PHASECHK.TRANS64 P0, [R6+URZ], R5 ;  /* 0x00000005060085a7 */ /* 0x000ea4000800007f */
[----:B--2---:R-:W-:Y:S05]  /*ae60*/  @!P0 BRA `(.L_x_1250) ;  /* 0xfffffffc00f08947 */ /* 0x004fea000383ffff */
[----:B------:R-:W-:Y:S05]  /*ae70*/  BRA `(.L_x_1278) ;  /* 0xfffffff800347947 */ /* 0x000fea000383ffff */
.L_x_1251:
[----:B--2---:R2:W3:Y:S02]  /*ae80*/  SYNCS.PHASECHK.TRANS64.TRYWAIT P0, [R3+URZ], R2 ;  /* 0x00000002030075a7 */ /* 0x0044e4000800017f */
[----:B---3--:R-:W-:Y:S05]  /*ae90*/  @!P0 NANOSLEEP.SYNCS 0x989680 ;  /* 0x009896800000895d */ /* 0x008fea0003900000 */
[----:B------:R-:W3:Y:S02]  /*aea0*/  @!P0 SYNCS.PHASECHK.TRANS64 P0, [R3+URZ], R2 ;  /* 0x00000002030085a7 */ /* 0x000ee4000800007f */
[----:B---3--:R-:W-:Y:S05]  /*aeb0*/  @!P0 BRA `(.L_x_1251) ;  /* 0xfffffffc00f08947 */ /* 0x008fea000383ffff */
[----:B------:R-:W-:Y:S05]  /*aec0*/  BRA `(.L_x_1279) ;  /* 0xfffffff800287947 */ /* 0x000fea000383ffff */
.L_x_1253:
[----:B--2---:R2:W3:Y:S02]  /*aed0*/  SYNCS.PHASECHK.TRANS64.TRYWAIT P0, [R0+URZ], R5 ;  /* 0x00000005000075a7 */ /* 0x0044e4000800017f */
[----:B---3--:R-:W-:Y:S05]  /*aee0*/  @!P0 NANOSLEEP.SYNCS 0x989680 ;  /* 0x009896800000895d */ /* 0x008fea0003900000 */
[----:B------:R-:W3:Y:S02]  /*aef0*/  @!P0 SYNCS.PHASECHK.TRANS64 P0, [R0+URZ], R5 ;  /* 0x00000005000085a7 */ /* 0x000ee4000800007f */
[----:B---3--:R-:W-:Y:S05]  /*af00*/  @!P0 BRA `(.L_x_1253) ;  /* 0xfffffffc00f08947 */ /* 0x008fea000383ffff */
[----:B------:R-:W-:Y:S05]  /*af10*/  BRA `(.L_x_1280) ;  /* 0xfffffff8002c7947 */ /* 0x000fea000383ffff */
.L_x_1281:
        /* <DEDUP_REMOVED lines=14> */
.L_x_3304:


//--------------------- .text._ZN7cutlass13device_kernelIN5flash11enable_sm90INS1_16FlashAttnBwdSm90INS1_25CollectiveMainloopBwdSm90ILi2ELi2ELi2EN4cute5tupleIJNS5_1CILi1EEES8_S8_EEENS6_IJNS7_ILi64EEENS7_ILi128EEENS7_ILi96EEEEEENS_6half_tEfNS_4arch4Sm90ELb0ELb1ELb1ELb0ELb0ELb1ELb0ELb0ELi2ELi1ELi2ELi1ELb1EEENS1_24CollectiveEpilogueBwdGQAISD_fSG_Li256ELb0ELb0EEENS1_19SingleTileSchedulerILb0ELb0ELb0ELi128EEEEEEEEEvNT_6ParamsE --------------------------
	.section	.text._ZN7cutlass13device_kernelIN5flash11enable_sm90INS1_16FlashAttnBwdSm90INS1_25CollectiveMainloopBwdSm90ILi2ELi2ELi2EN4cute5tupleIJNS5_1CILi1EEES8_S8_EEENS6_IJNS7_ILi64EEENS7_ILi128EEENS7_ILi96EEEEEENS_6half_tEfNS_4arch4Sm90ELb0ELb1ELb1ELb0ELb0ELb1ELb0ELb0ELi2ELi1ELi2ELi1ELb1EEENS1_24CollectiveEpilogueBwdGQAISD_fSG_Li256ELb0ELb0EEENS1_19SingleTileSchedulerILb0ELb0ELb0ELi128EEEEEEEEEvNT_6ParamsE,"ax",@progbits
	.align	128
.text._ZN7cutlass13device_kernelIN5flash11enable_sm90INS1_16FlashAttnBwdSm90INS1_25CollectiveMainloopBwdSm90ILi2ELi2ELi2EN4cute5tupleIJNS5_1CILi1EEES8_S8_EEENS6_IJNS7_ILi64EEENS7_ILi128EEENS7_ILi96EEEEEENS_6half_tEfNS_4arch4Sm90ELb0ELb1ELb1ELb0ELb0ELb1ELb0ELb0ELi2ELi1ELi2ELi1ELb1EEENS1_24CollectiveEpilogueBwdGQAISD_fSG_Li256ELb0ELb0EEENS1_19SingleTileSchedulerILb0ELb0ELb0ELi128EEEEEEEEEvNT_6ParamsE:
        .type           _ZN7cutlass13device_kernelIN5flash11enable_sm90INS1_16FlashAttnBwdSm90INS1_25CollectiveMainloopBwdSm90ILi2ELi2ELi2EN4cute5tupleIJNS5_1CILi1EEES8_S8_EEENS6_IJNS7_ILi64EEENS7_ILi128EEENS7_ILi96EEEEEENS_6half_tEfNS_4arch4Sm90ELb0ELb1ELb1ELb0ELb0ELb1ELb0ELb0ELi2ELi1ELi2ELi1ELb1EEENS1_24CollectiveEpilogueBwdGQAISD_fSG_Li256ELb0ELb0EEENS1_19SingleTileSchedulerILb0ELb0ELb0ELi128EEEEEEEEEvNT_6ParamsE,@function
        .size           _ZN7cutlass13device_kernelIN5flash11enable_sm90INS1_16FlashAttnBwdSm90INS1_25CollectiveMainloopBwdSm90ILi2ELi2ELi2EN4cute5tupleIJNS5_1CILi1EEES8_S8_EEENS6_IJNS7_ILi64EEENS7_ILi128EEENS7_ILi96EEEEEENS_6half_tEfNS_4arch4Sm90ELb0ELb1ELb1ELb0ELb0ELb1ELb0ELb0ELi2ELi1ELi2ELi1ELb1EEENS1_24CollectiveEpilogueBwdGQAISD_fSG_Li256ELb0ELb0EEENS1_19SingleTileSchedulerILb0ELb0ELb0ELi128EEEEEEEEEvNT_6ParamsE,(.L_x_3305 - _ZN7cutlass13device_kernelIN5flash11enable_sm90INS1_16FlashAttnBwdSm90INS1_25CollectiveMainloopBwdSm90ILi2ELi2ELi2EN4cute5tupleIJNS5_1CILi1EEES8_S8_EEENS6_IJNS7_ILi64EEENS7_ILi128EEENS7_ILi96EEEEEENS_6half_tEfNS_4arch4Sm90ELb0ELb1ELb1ELb0ELb0ELb1ELb0ELb0ELi2ELi1ELi2ELi1ELb1EEENS1_24CollectiveEpilogueBwdGQAISD_fSG_Li256ELb0ELb0EEENS1_19SingleTileSchedulerILb0ELb0ELb0ELi128EEEEEEEEEvNT_6ParamsE)
        .other          _ZN7cutlass13device_kernelIN5flash11enable_sm90INS1_16FlashAttnBwdSm90INS1_25CollectiveMainloopBwdSm90ILi2ELi2ELi2EN4cute5tupleIJNS5_1CILi1EEES8_S8_EEENS6_IJNS7_ILi64EEENS7_ILi128EEENS7_ILi96EEEEEENS_6half_tEfNS_4arch4Sm90ELb0ELb1ELb1ELb0ELb0ELb1ELb0ELb0ELi2ELi1ELi2ELi1ELb1EEENS1_24CollectiveEpilogueBwdGQAISD_fSG_Li256ELb0ELb0EEENS1_19SingleTileSchedulerILb0ELb0ELb0ELi128EEEEEEEEEvNT_6ParamsE,@"STO_CUDA_ENTRY STV_DEFAULT"
_ZN7cutlass13device_kernelIN5flash11enable_sm90INS1_16FlashAttnBwdSm90INS1_25CollectiveMainloopBwdSm90ILi2ELi2ELi2EN4cute5tupleIJNS5_1CILi1EEES8_S8_EEENS6_IJNS7_ILi64EEENS7_ILi128EEENS7_ILi96EEEEEENS_6half_tEfNS_4arch4Sm90ELb0ELb1ELb1ELb0ELb0ELb1ELb0ELb0ELi2ELi1ELi2ELi1ELb1EEENS1_24CollectiveEpilogueBwdGQAISD_fSG_Li256ELb0ELb0EEENS1_19SingleTileSchedulerILb0ELb0ELb0ELi128EEEEEEEEEvNT_6ParamsE:
        /* <DEDUP_REMOVED lines=24> */
.L_x_1283:
[----:B------:R-:W-:Y:S05]  /*0180*/  BSYNC B0 ;  /* 0x0000000000007941 */ /* 0x000fea0003800000 */
.L_x_1282:
        /* <DEDUP_REMOVED lines=37> */
.L_x_1284:
        /* <DEDUP_REMOVED lines=22> */
.L_x_1285:
[----:B------:R-:W-:Y:S01]  /*0540*/  PLOP3.LUT P0, PT, PT, PT, UP0, 0x80, 0x0 ;  /* 0x000000000000781c */ /* 0x000fe20003f0f008 */
[----:B------:R-:W-:Y:S01]  /*0550*/  NOP ;  /* 0x0000000000007918 */ /* 0x000fe20000000000 */
[----:B------:R-:W-:Y:S01]  /*0560*/  BSSY B6, `(.L_x_1286) ;  /* 0x000084e000067945 */ /* 0x000fe20003800000 */
[----:B-12-4-:R-:W-:Y:S10]  /*0570*/  BAR.SYNC.DEFER_BLOCKING 0x0 ;  /* 0x0000000000007b1d */ /* 0x016ff40000010000 */
[----:B------:R-:W-:Y:S05]  /*0580*/  @!P0 BRA `(.L_x_1287) ;  /* 0x0000005000608947 */ /* 0x000fea0003800000 */
.L_x_1288:
        /* <DEDUP_REMOVED lines=13> */
[----:B----4-:R-:W-:Y:S05]  /*0660*/  @!P0 BRA `(.L_x_1289) ;  /* 0x0000008000f48947 */ /* 0x010fea0003800000 */
        /* <DEDUP_REMOVED lines=73> */
.L_x_1290:
        /* <DEDUP_REMOVED lines=28> */
.L_x_1293:
        /* <DEDUP_REMOVED lines=15> */
.L_x_1292:
        /* <DEDUP_REMOVED lines=22> */
.L_x_1295:
        /* <DEDUP_REMOVED lines=15> */
.L_x_1294:
[----:B------:R-:W-:Y:S01]  /*1000*/  SHF.R.S32.HI R19, RZ, 0x1f, R18 ;  /* 0x0000001fff137819 */ /* 0x000fe20000011412 */
[----:B------:R-:W-:-:S03]  /*1010*/  UMOV UR4, 0xffffffff ;  /* 0xffffffff00047882 */ /* 0x000fc60000000000 */
[----:B------:R-:W-:-:S04]  /*1020*/  LEA.HI R0, R19, R18, RZ, 0x7 ;  /* 0x0000001213007211 */ /* 0x000fc800078f38ff */
[----:B------:R-:W-:Y:S01]  /*1030*/  SHF.R.S32.HI R17, RZ, 0x7, R0 ;  /* 0x00000007ff117819 */ /* 0x000fe20000011400 */
[----:B------:R-:W-:Y:S06]  /*1040*/  BRA.DIV UR4, `(.L_x_1296) ;  /* 0x0000007a04847947 */ /* 0x000fec000b800000 */
[----:B------:R1:W2:Y:S02]  /*1050*/  SHFL.IDX PT, R14, R17, RZ, 0x1f ;  /* 0x00001fff110e7589 */ /* 0x0002a400000e0000 */
.L_x_1368:
        /* <DEDUP_REMOVED lines=15> */
.L_x_1297:
        /* <DEDUP_REMOVED lines=19> */
.L_x_1299:
        /* <DEDUP_REMOVED lines=127> */
.L_x_1310:
[----:B------:R-:W-:-:S06]  /*1a70*/  UISETP.NE.AND UP0, UPT, UR16, 0x3, UPT ;  /* 0x000000031000788c */ /* 0x000fcc000bf05270 */
[----:B------:R-:W-:-:S13]  /*1a80*/  PLOP3.LUT P6, PT, PT, PT, UP0, 0x80, 0x0 ;  /* 0x000000000000781c */ /* 0x000fda0003fcf008 */
[----:B-1----:R-:W-:Y:S05]  /*1a90*/  @!P6 BRA `(.L_x_1300) ;  /* 0x000000000004e947 */ /* 0x002fea0003800000 */
[----:B------:R-:W-:Y:S01]  /*1aa0*/  BPT.TRAP 0x1 ;  /* 0x000000040000795c */ /* 0x000fe20000300000 */
.L_x_1300:
[----:B------:R-:W-:Y:S01]  /*1ab0*/  R2UR UR6, R237 ;  /* 0x00000000ed0672ca */ /* 0x000fe200000e0000 */
[----:B------:R-:W-:-:S05]  /*1ac0*/  IMAD.U32 R120, RZ, RZ, UR4 ;  /* 0x00000004ff787e24 */ /* 0x000fca000f8e00ff */
[----:B------:R-:W-:-:S07]  /*1ad0*/  SHF.L.U32 R120, R120, 0x1f, RZ ;  /* 0x0000001f78787819 */ /* 0x000fce00000006ff */
[----:B------:R-:W-:-:S09]  /*1ae0*/  ULEA UR6, UR5, UR6, 0x3 ;  /* 0x0000000605067291 */ /* 0x000fd2000f8e183f */
[----:B------:R1:W2:Y:S01]  /*1af0*/  SYNCS.PHASECHK.TRANS64.TRYWAIT P0, [UR6+0x26810], R120 ;  /* 0x02681078ff0075a7 */ /* 0x0002a20008000146 */
[----:B------:R-:W-:Y:S05]  /*1b00*/  @!P6 BRA `(.L_x_1301) ;  /* 0x000000000004e947 */ /* 0x000fea0003800000 */
[----:B------:R-:W-:Y:S01]  /*1b10*/  BPT.TRAP 0x1 ;  /* 0x000000040000795c */ /* 0x000fe20000300000 */
.L_x_1301:
[----:B--2---:R-:W-:Y:S05]  /*1b20*/  @P0 BRA `(.L_x_1302) ;  /* 0x0000000000080947 */ /* 0x004fea0003800000 */
[----:B------:R-:W2:Y:S02]  /*1b30*/  SYNCS.PHASECHK.TRANS64.TRYWAIT P0, [UR6+0x26810], R120 ;  /* 0x02681078ff0075a7 */ /* 0x000ea40008000146 */
[----:B--2---:R-:W-:Y:S05]  /*1b40*/  @!P0 BRA `(.L_x_1303) ;  /* 0x0000006c00f88947 */ /* 0x004fea0003800000 */
.L_x_1302:
        /* <DEDUP_REMOVED lines=66> */
.L_x_1304:
[----:B------:R1:W1:Y:S01]  /*1f70*/  SYNCS.PHASECHK.TRANS64.TRYWAIT P0, [UR6+0x26830], R120 ;  /* 0x02683078ff0075a7 */ /* 0x0002620008000146 */
[----:B------:R-:W-:Y:S05]  /*1f80*/  @!P6 BRA `(.L_x_1305) ;  /* 0x000000000004e947 */ /* 0x000fea0003800000 */
[----:B------:R-:W-:Y:S01]  /*1f90*/  BPT.TRAP 0x1 ;  /* 0x000000040000795c */ /* 0x000fe20000300000 */
.L_x_1305:
        /* <DEDUP_REMOVED lines=50> */
.L_x_1306:
        /* <DEDUP_REMOVED lines=604> */
.L_x_1308:
        /* <DEDUP_REMOVED lines=46> */
.L_x_1309:
        /* <DEDUP_REMOVED lines=62> */
.L_x_1291:
[----:B------:R-:W-:Y:S05]  /*4f40*/  @P0 BRA `(.L_x_1289) ;  /* 0x0000003800bc0947 */ /* 0x000fea0003800000 */
[----:B-1----:R-:W1:Y:S01]  /*4f50*/  S2R R4, SR_TID.X ;  /* 0x0000000000047919 */ /* 0x002e620000002100 */
[----:B------:R-:W2:Y:S01]  /*4f60*/  S2UR UR5, SR_CTAID.Y ;  /* 0x00000000000579c3 */ /* 0x000ea20000002600 */
[----:B------:R-:W-:Y:S01]  /*4f70*/  ULDC UR4, c[0x0][0x850] ;  /* 0x0002140000047ab9 */ /* 0x000fe20000000800 */
[----:B------:R-:W-:Y:S01]  /*4f80*/  ULDC.64 UR12, c[0x0][0x818] ;  /* 0x00020600000c7ab9 */ /* 0x000fe20000000a00 */
[----:B------:R-:W-:Y:S01]  /*4f90*/  UISETP.NE.AND UP0, UPT, UR4, 0x1, UPT ;  /* 0x000000010400788c */ /* 0x000fe2000bf05270 */
[----:B------:R-:W-:Y:S01]  /*4fa0*/  BSSY B0, `(.L_x_1311) ;  /* 0x0000052000007945 */ /* 0x000fe20003800000 */
[----:B------:R-:W-:Y:S01]  /*4fb0*/  ULDC.64 UR14, c[0x0][0x820] ;  /* 0x00020800000e7ab9 */ /* 0x000fe20000000a00 */
[----:B------:R-:W-:Y:S01]  /*4fc0*/  UMOV UR4, 0x400 ;  /* 0x0000040000047882 */ /* 0x000fe20000000000 */
[----:B------:R-:W-:Y:S01]  /*4fd0*/  ULDC.64 UR16, c[0x0][0x848] ;  /* 0x0002120000107ab9 */ /* 0x000fe20000000a00 */
[----:B------:R-:W3:Y:S06]  /*4fe0*/  S2UR UR9, SR_CgaCtaId ;  /* 0x00000000000979c3 */ /* 0x000eec0000008800 */
[----:B------:R-:W-:-:S02]  /*4ff0*/  @UP0 ULDC UR6, c[0x0][0x854] ;  /* 0x0002150000060ab9 */ /* 0x000fc40000000800 */
[----:B------:R-:W4:Y:S01]  /*5000*/  S2UR UR8, SR_CTAID.X ;  /* 0x00000000000879c3 */ /* 0x000f220000002500 */
[----:B--2---:R-:W-:-:S07]  /*5010*/  UIMAD.WIDE.U32 UR6, UR5, UR6, URZ ;  /* 0x00000006050672a5 */ /* 0x004fce000f8e003f */
[----:B------:R-:W2:Y:S01]  /*5020*/  S2UR UR18, SR_CTAID.Z ;  /* 0x00000000001279c3 */ /* 0x000ea20000002700 */
[----:B-1----:R-:W-:Y:S01]  /*5030*/  VIADD R3, R4, 0xffffff80 ;  /* 0xffffff8004037836 */ /* 0x002fe20000000000 */
[----:B---3--:R-:W-:-:S03]  /*5040*/  ULEA UR4, UR9, UR4, 0x18 ;  /* 0x0000000409047291 */ /* 0x008fc6000f8ec03f */
[----:B------:R-:W-:Y:S01]  /*5050*/  @UP0 ULDC UR9, c[0x0][0x858] ;  /* 0x0002160000090ab9 */ /* 0x000fe20000000800 */
[----:B------:R-:W-:Y:S01]  /*5060*/  SHF.R.S32.HI R0, RZ, 0x1f, R3 ;  /* 0x0000001fff007819 */ /* 0x000fe20000011403 */
[----:B------:R-:W-:Y:S01]  /*5070*/  @UP0 USHF.R.U32.HI UR5, URZ, UR9, UR7 ;  /* 0x000000093f050299 */ /* 0x000fe20008011607 */
[----:B------:R-:W-:Y:S01]  /*5080*/  BAR.SYNC.DEFER_BLOCKING 0x1, 0x100 ;  /* 0x0044000000007b1d */ /* 0x000fe20000010000 */
[----:B------:R-:W-:Y:S01]  /*5090*/  ISETP.NE.AND P0, PT, R3, RZ, PT ;  /* 0x000000ff0300720c */ /* 0x000fe20003f05270 */
[----:B----4-:R-:W-:Y:S01]  /*50a0*/  UIMAD UR8, UR8, 0x3000, URZ ;  /* 0x00003000080878a4 */ /* 0x010fe2000f8e023f */
[----:B------:R-:W-:Y:S01]  /*50b0*/  LEA.HI R2, R0, R3, RZ, 0x7 ;  /* 0x0000000300027211 */ /* 0x000fe200078f38ff */
[----:B------:R-:W-:Y:S02]  /*50c0*/  USHF.R.S32.HI UR10, URZ, 0x1f, UR5 ;  /* 0x0000001f3f0a7899 */ /* 0x000fe40008011405 */
[----:B------:R-:W-:Y:S01]  /*50d0*/  USHF.R.S32.HI UR9, URZ, 0x1f, UR8 ;  /* 0x0000001f3f097899 */ /* 0x000fe20008011408 */
[----:B------:R-:W-:Y:S01]  /*50e0*/  LOP3.LUT R0, R2, 0x3fffff80, RZ, 0xc0, !PT ;  /* 0x3fffff8002007812 */ /* 0x000fe200078ec0ff */
[----:B------:R-:W-:Y:S01]  /*50f0*/  UIMAD UR11, UR10, UR12, URZ ;  /* 0x0000000c0a0b72a4 */ /* 0x000fe2000f8e023f */
[----:B------:R-:W-:Y:S01]  /*5100*/  SHF.R.S32.HI R5, RZ, 0x7, R2 ;  /* 0x00000007ff057819 */ /* 0x000fe20000011402 */
[----:B------:R-:W-:-:S02]  /*5110*/  UIMAD.WIDE.U32 UR6, UR5, UR12, UR8 ;  /* 0x0000000c050672a5 */ /* 0x000fc4000f8e0008 */
[----:B------:R-:W-:Y:S01]  /*5120*/  IMAD.IADD R0, R3, 0x1, -R0 ;  /* 0x0000000103007824 */ /* 0x000fe200078e0a00 */
[----:B------:R-:W-:-:S03]  /*5130*/  UIMAD UR11, UR5, UR13, UR11 ;  /* 0x0000000d050b72a4 */ /* 0x000fc6000f8e020b */
[----:B------:R-:W-:Y:S01]  /*5140*/  IMAD R0, R5, 0x600, R0 ;  /* 0x0000060005007824 */ /* 0x000fe200078e0200 */
[----:B------:R-:W-:Y:S01]  /*5150*/  ULDC.64 UR12, c[0x0][0x840] ;  /* 0x00021000000c7ab9 */ /* 0x000fe20000000a00 */
[----:B------:R-:W-:Y:S02]  /*5160*/  UIADD3 UR7, UR7, UR11, URZ ;  /* 0x0000000b07077290 */ /* 0x000fe4000fffe03f */
[----:B------:R-:W-:Y:S01]  /*5170*/  IMAD.SHL.U32 R0, R0, 0x4, RZ ;  /* 0x0000000400007824 */ /* 0x000fe200078e00ff */
[----:B------:R-:W-:Y:S02]  /*5180*/  UIMAD UR10, UR10, UR12, URZ ;  /* 0x0000000c0a0a72a4 */ /* 0x000fe4000f8e023f */
[----:B------:R-:W-:Y:S02]  /*5190*/  UIMAD.WIDE.U32 UR8, UR5, UR12, UR8 ;  /* 0x0000000c050872a5 */ /* 0x000fe4000f8e0008 */
[----:B------:R-:W-:Y:S01]  /*51a0*/  LEA R0, R0, UR4, 0x2 ;  /* 0x0000000400007c11 */ /* 0x000fe2000f8e10ff */
[----:B------:R-:W-:-:S02]  /*51b0*/  UIMAD UR12, UR5, UR13, UR10 ;  /* 0x0000000d050c72a4 */ /* 0x000fc4000f8e020a */
[----:B--2---:R-:W-:Y:S02]  /*51c0*/  USHF.R.S32.HI UR5, URZ, 0x1f, UR18 ;  /* 0x0000001f3f057899 */ /* 0x004fe40008011412 */
[----:B------:R1:W-:Y:S01]  /*51d0*/  STS.128 [R0], R24 ;  /* 0x0000001800007388 */ /* 0x0003e20000000c00 */
[----:B------:R-:W-:Y:S02]  /*51e0*/  UIADD3 UR9, UR9, UR12, URZ ;  /* 0x0000000c09097290 */ /* 0x000fe4000fffe03f */
[----:B------:R-:W-:Y:S01]  /*51f0*/  UIMAD UR10, UR5, UR14, URZ ;  /* 0x0000000e050a72a4 */ /* 0x000fe2000f8e023f */
[----:B------:R1:W-:Y:S01]  /*5200*/  STS.128 [R0+0x800], R28 ;  /* 0x0008001c00007388 */ /* 0x0003e20000000c00 */
[----:B------:R-:W-:Y:S02]  /*5210*/  UIMAD UR5, UR5, UR16, URZ ;  /* 0x00000010050572a4 */ /* 0x000fe4000f8e023f */
[----:B------:R-:W-:Y:S01]  /*5220*/  UIMAD UR10, UR18, UR15, UR10 ;  /* 0x0000000f120a72a4 */ /* 0x000fe2000f8e020a */
[----:B------:R1:W-:Y:S01]  /*5230*/  STS.128 [R0+0x1000], R32 ;  /* 0x0010002000007388 */ /* 0x0003e20000000c00 */
[----:B------:R-:W-:-:S02]  /*5240*/  UIMAD.WIDE.U32 UR6, UR18, UR14, UR6 ;  /* 0x0000000e120672a5 */ /* 0x000fc4000f8e0006 */
[----:B------:R-:W-:Y:S01]  /*5250*/  UIMAD UR5, UR18, UR17, UR5 ;  /* 0x00000011120572a4 */ /* 0x000fe2000f8e0205 */
[----:B------:R1:W-:Y:S01]  /*5260*/  STS.128 [R0+0x1800], R36 ;  /* 0x0018002400007388 */ /* 0x0003e20000000c00 */
[----:B------:R-:W-:Y:S01]  /*5270*/  UIMAD.WIDE.U32 UR8, UR18, UR16, UR8 ;  /* 0x00000010120872a5 */ /* 0x000fe2000f8e0008 */
[----:B------:R-:W-:Y:S02]  /*5280*/  ULDC.64 UR12, c[0x0][0x800] ;  /* 0x00020000000c7ab9 */ /* 0x000fe40000000a00 */
[----:B------:R1:W-:Y:S01]  /*5290*/  STS.128 [R0+0x2000], R40 ;  /* 0x0020002800007388 */ /* 0x0003e20000000c00 */
[----:B------:R-:W-:Y:S01]  /*52a0*/  ULDC.64 UR14, c[0x0][0x828] ;  /* 0x00020a00000e7ab9 */ /* 0x000fe20000000a00 */
[----:B------:R-:W-:Y:S02]  /*52b0*/  UIADD3 UR7, UR7, UR10, URZ ;  /* 0x0000000a07077290 */ /* 0x000fe4000fffe03f */
[----:B------:R1:W-:Y:S01]  /*52c0*/  STS.128 [R0+0x2800], R44 ;  /* 0x0028002c00007388 */ /* 0x0003e20000000c00 */
[----:B------:R-:W-:-:S02]  /*52d0*/  ULEA UR12, UP0, UR6, UR12, 0x2 ;  /* 0x0000000c060c7291 */ /* 0x000fc4000f80103f */
[----:B------:R-:W-:Y:S01]  /*52e0*/  UIADD3 UR5, UR9, UR5, URZ ;  /* 0x0000000509057290 */ /* 0x000fe2000fffe03f */
[----:B------:R1:W-:Y:S01]  /*52f0*/  STS.128 [R0+0x3000], R48 ;  /* 0x0030003000007388 */ /* 0x0003e20000000c00 */
[----:B------:R-:W-:Y:S02]  /*5300*/  ULEA UR14, UP1, UR8, UR14, 0x2 ;  /* 0x0000000e080e7291 */ /* 0x000fe4000f82103f */
[----:B------:R-:W-:Y:S01]  /*5310*/  ULEA.HI.X UR13, UR6, UR13, UR7, 0x2, UP0 ;  /* 0x0000000d060d7291 */ /* 0x000fe200080f1407 */
[----:B------:R1:W-:Y:S01]  /*5320*/  STS.128 [R0+0x3800], R52 ;  /* 0x0038003400007388 */ /* 0x0003e20000000c00 */
[----:B------:R-:W-:-:S03]  /*5330*/  ULEA.HI.X UR7, UR8, UR15, UR5, 0x2, UP1 ;  /* 0x0000000f08077291 */ /* 0x000fc600088f1405 */
        /* <DEDUP_REMOVED lines=10> */
[----:B--2---:R-:W-:Y:S06]  /*53e0*/  BAR.SYNC.DEFER_BLOCKING 0x1, 0x100 ;  /* 0x0044000000007b1d */ /* 0x004fec0000010000 */
[----:B------:R-:W-:Y:S05]  /*53f0*/  @P0 BRA `(.L_x_1312) ;  /* 0x0000000000300947 */ /* 0x000fea0003800000 */
[----:B------:R-:W-:Y:S01]  /*5400*/  PLOP3.LUT P0, PT, PT, PT, PT, 0x80, 0x0 ;  /* 0x000000000000781c */ /* 0x000fe20003f0f070 */
[----:B------:R-:W-:Y:S01]  /*5410*/  UMOV UR5, 0xc00 ;  /* 0x00000c0000057882 */ /* 0x000fe20000000000 */
[----:B------:R-:W-:Y:S01]  /*5420*/  UMOV UR8, 0x0 ;  /* 0x0000000000087882 */ /* 0x000fe20000000000 */
[----:B------:R-:W-:Y:S01]  /*5430*/  UMOV UR9, 0x14f00000 ;  /* 0x14f0000000097882 */ /* 0x000fe20000000000 */
[----:B------:R-:W-:-:S09]  /*5440*/  UMOV UR6, UR14 ;  /* 0x0000000e00067c82 */ /* 0x000fd20008000000 */
.L_x_1313:
[----:B------:R-:W-:Y:S01]  /*5450*/  @P0 ELECT P1, URZ, PT ;  /* 0x00000000003f082f */ /* 0x000fe20003820000 */
[----:B------:R2:W-:-:S12]  /*5460*/  UBLKRED.G.S.ADD.F32.RN [UR6], [UR4], UR5, desc[UR8] ;  /* 0x00000806040073bb */ /* 0x0005d800080a1405 */
[----:B------:R-:W-:Y:S02]  /*5470*/  @P1 PLOP3.LUT P0, PT, P1, PT, PT, 0x8, 0x0 ;  /* 0x000000000000181c */ /* 0x000fe40000f0e170 */
[----:B------:R-:W-:-:S11]  /*5480*/  PLOP3.LUT P1, PT, PT, PT, PT, 0x8, 0x0 ;  /* 0x000000000000781c */ /* 0x000fd60003f2e170 */
[----:B--2---:R-:W-:Y:S05]  /*5490*/  @P0 BRA.U.ANY `(.L_x_1313) ;  /* 0xfffffffd00ec0947 */ /* 0x004fea000393ffff */
[----:B------:R0:W-:Y:S01]  /*54a0*/  UTMACMDFLUSH ;  /* 0x00000000000079b7 */ /* 0x0001e20000000000 */
[----:B------:R-:W-:-:S04]  /*54b0*/  DEPBAR.LE SB0, 0x0 ;  /* 0x000080000000791a */ /* 0x000fc80000000000 */
.L_x_1312:
[----:B------:R-:W-:Y:S05]  /*54c0*/  BSYNC B0 ;  /* 0x0000000000007941 */ /* 0x000fea0003800000 */
.L_x_1311:
        /* <DEDUP_REMOVED lines=28> */
.L_x_1314:
[----:B------:R-:W-:Y:S01]  /*5690*/  @P0 ELECT P1, URZ, PT ;  /* 0x00000000003f082f */ /* 0x000fe20003820000 */
[----:B------:R2:W-:-:S12]  /*56a0*/  UBLKRED.G.S.ADD.F32.RN [UR6], [UR4], UR5, desc[UR8] ;  /* 0x00000806040073bb */ /* 0x0005d800080a1405 */
[----:B------:R-:W-:Y:S02]  /*56b0*/  @P1 PLOP3.LUT P0, PT, P1, PT, PT, 0x8, 0x0 ;  /* 0x000000000000181c */ /* 0x000fe40000f0e170 */
[----:B------:R-:W-:-:S11]  /*56c0*/  PLOP3.LUT P1, PT, PT, PT, PT, 0x8, 0x0 ;  /* 0x000000000000781c */ /* 0x000fd60003f2e170 */
[----:B--2---:R-:W-:Y:S05]  /*56d0*/  @P0 BRA.U.ANY `(.L_x_1314) ;  /* 0xfffffffd00ec0947 */ /* 0x004fea000393ffff */
[----:B------:R0:W-:Y:S01]  /*56e0*/  UTMACMDFLUSH ;  /* 0x00000000000079b7 */ /* 0x0001e20000000000 */
[----:B------:R-:W-:-:S04]  /*56f0*/  DEPBAR.LE SB0, 0x0 ;  /* 0x000080000000791a */ /* 0x000fc80000000000 */
[----:B------:R-:W-:Y:S05]  /*5700*/  BRA `(.L_x_1289) ;  /* 0x0000003000cc7947 */ /* 0x000fea0003800000 */
.L_x_1287:
        /* <DEDUP_REMOVED lines=40> */
.L_x_1316:
[----:B------:R-:W-:Y:S02]  /*5990*/  UISETP.GT.AND UP0, UPT, UR8, UR5, UPT ;  /* 0x000000050800728c */ /* 0x000fe4000bf04270 */
[----:B------:R-:W-:Y:S02]  /*59a0*/  USHF.R.S32.HI UR14, URZ, 0x1f, UR12 ;  /* 0x0000001f3f0e7899 */ /* 0x000fe4000801140c */
[----:B------:R-:W-:Y:S02]  /*59b0*/  USHF.R.S32.HI UR4, URZ, 0x1f, UR13 ;  /* 0x0000001f3f047899 */ /* 0x000fe4000801140d */
[----:B------:R-:W-:-:S13]  /*59c0*/  PLOP3.LUT P0, PT, PT, PT, UP0, 0x80, 0x0 ;  /* 0x000000000000781c */ /* 0x000fda0003f0f008 */
[----:B------:R-:W-:Y:S05]  /*59d0*/  @!P0 BRA `(.L_x_1289) ;  /* 0x0000003000188947 */ /* 0x000fea0003800000 */
[----:B------:R-:W-:Y:S01]  /*59e0*/  ULDC.64 UR10, c[0x0][0x2d8] ;  /* 0x0000b600000a7ab9 */ /* 0x000fe20000000a00 */
[----:B------:R-:W-:Y:S01]  /*59f0*/  ELECT P0, URZ, PT ;  /* 0x00000000003f782f */ /* 0x000fe20003800000 */
[----:B------:R-:W-:Y:S02]  /*5a00*/  UIMAD UR9, UR4, UR10, URZ ;  /* 0x0000000a040972a4 */ /* 0x000fe4000f8e023f */
[----:B------:R-:W-:Y:S02]  /*5a10*/  UIADD3 UR4, -UR5, UR8, URZ ;  /* 0x0000000805047290 */ /* 0x000fe4000fffe13f */
[----:B------:R-:W-:Y:S02]  /*5a20*/  UIMAD.WIDE.U32 UR6, UR13, UR10, URZ ;  /* 0x0000000a0d0672a5 */ /* 0x000fe4000f8e003f */
[----:B------:R-:W-:Y:S02]  /*5a30*/  ULOP3.LUT UR4, UR4, 0x1, URZ, 0xc0, !UPT ;  /* 0x0000000104047892 */ /* 0x000fe4000f8ec03f */
[----:B------:R-:W-:-:S02]  /*5a40*/  UIMAD UR9, UR13, UR11, UR9 ;  /* 0x0000000b0d0972a4 */ /* 0x000fc4000f8e0209 */
[----:B------:R-:W-:Y:S01]  /*5a50*/  UISETP.NE.U32.AND UP0, UPT, UR4, 0x1, UPT ;  /* 0x000000010400788c */ /* 0x000fe2000bf05070 */
[----:B------:R-:W-:Y:S01]  /*5a60*/  ULDC.64 UR10, c[0x0][0x2e0] ;  /* 0x0000b800000a7ab9 */ /* 0x000fe20000000a00 */
[----:B------:R-:W-:Y:S02]  /*5a70*/  UIADD3 UR7, UR7, UR9, URZ ;  /* 0x0000000907077290 */ /* 0x000fe4000fffe03f */
[----:B------:R-:W-:Y:S02]  /*5a80*/  UIMAD UR9, UR14, UR10, URZ ;  /* 0x0000000a0e0972a4 */ /* 0x000fe4000f8e023f */
[----:B------:R-:W-:Y:S01]  /*5a90*/  PLOP3.LUT P1, PT, PT, PT, UP0, 0x80, 0x0 ;  /* 0x000000000000781c */ /* 0x000fe20003f2f008 */
[----:B------:R-:W-:Y:S02]  /*5aa0*/  UIMAD.WIDE.U32 UR6, UR12, UR10, UR6 ;  /* 0x0000000a0c0672a5 */ /* 0x000fe4000f8e0006 */
[----:B------:R-:W-:-:S04]  /*5ab0*/  UIMAD UR9, UR12, UR11, UR9 ;  /* 0x0000000b0c0972a4 */ /* 0x000fc8000f8e0209 */
[----:B------:R-:W-:-:S06]  /*5ac0*/  UIADD3 UR9, UR7, UR9, URZ ;  /* 0x0000000907097290 */ /* 0x000fcc000fffe03f */
[----:B------:R-:W-:Y:S06]  /*5ad0*/  @P1 BRA `(.L_x_1317) ;  /* 0x0000000000bc1947 */ /* 0x000fec0003800000 */
        /* <DEDUP_REMOVED lines=18> */
.L_x_1319:
[----:B------:R-:W-:Y:S05]  /*5c00*/  BSYNC B0 ;  /* 0x0000000000007941 */ /* 0x000fea0003800000 */
.L_x_1318:
        /* <DEDUP_REMOVED lines=19> */
.L_x_1321:
[----:B------:R-:W-:Y:S05]  /*5d40*/  BSYNC B0 ;  /* 0x0000000000007941 */ /* 0x000fea0003800000 */
.L_x_1320:
[----:B------:R-:W-:Y:S06]  /*5d50*/  BAR.ARV 0xa, 0xa0 ;  /* 0x0282800000007b1d */ /* 0x000fec0000002000 */
[----:B------:R-:W-:Y:S04]  /*5d60*/  BSSY B0, `(.L_x_1322) ;  /* 0x0000003000007945 */ /* 0x000fe80003800000 */
[----:B------:R-:W-:Y:S05]  /*5d70*/  @!P0 BRA `(.L_x_1323) ;  /* 0x0000000000048947 */ /* 0x000fea0003800000 */
[----:B------:R-:W-:-:S04]  /*5d80*/  DEPBAR.LE SB0, 0x0 ;  /* 0x000080000000791a */ /* 0x000fc80000000000 */
.L_x_1323:
[----:B------:R-:W-:Y:S05]  /*5d90*/  BSYNC B0 ;  /* 0x0000000000007941 */ /* 0x000fea0003800000 */
.L_x_1322:
[----:B------:R-:W-:Y:S06]  /*5da0*/  BAR.ARV 0xb, 0xa0 ;  /* 0x02c2800000007b1d */ /* 0x000fec0000002000 */
[----:B------:R-:W-:Y:S01]  /*5db0*/  UIADD3 UR12, UR5, 0x1, URZ ;  /* 0x00000001050c7890 */ /* 0x000fe2000fffe03f */
[----:B------:R-:W-:Y:S11]  /*5dc0*/  BRA `(.L_x_1324) ;  /* 0x0000000000047947 */ /* 0x000ff60003800000 */
.L_x_1317:
[----:B------:R-:W-:-:S05]  /*5dd0*/  UMOV UR12, UR5 ;  /* 0x00000005000c7c82 */ /* 0x000fca0008000000 */
.L_x_1324:
        /* <DEDUP_REMOVED lines=17> */
.L_x_1337:
        /* <DEDUP_REMOVED lines=20> */
.L_x_1326:
[----:B------:R-:W-:Y:S05]  /*6030*/  BSYNC B0 ;  /* 0x0000000000007941 */ /* 0x000fea0003800000 */
.L_x_1325:
        /* <DEDUP_REMOVED lines=13> */
.L_x_1328:
[----:B------:R-:W-:Y:S05]  /*6110*/  BSYNC B0 ;  /* 0x0000000000007941 */ /* 0x000fea0003800000 */
.L_x_1327:
[----:B------:R-:W-:Y:S06]  /*6120*/  BAR.ARV 0xa, 0xa0 ;  /* 0x0282800000007b1d */ /* 0x000fec0000002000 */
[----:B------:R-:W-:Y:S04]  /*6130*/  BSSY B0, `(.L_x_1329) ;  /* 0x0000003000007945 */ /* 0x000fe80003800000 */
[----:B------:R-:W-:Y:S05]  /*6140*/  @!P0 BRA `(.L_x_1330) ;  /* 0x0000000000048947 */ /* 0x000fea0003800000 */
[----:B------:R-:W-:-:S04]  /*6150*/  DEPBAR.LE SB0, 0x0 ;  /* 0x000080000000791a */ /* 0x000fc80000000000 */
.L_x_1330:
[----:B------:R-:W-:Y:S05]  /*6160*/  BSYNC B0 ;  /* 0x0000000000007941 */ /* 0x000fea0003800000 */
.L_x_1329:
        /* <DEDUP_REMOVED lines=13> */
.L_x_1332:
[----:B------:R-:W-:Y:S05]  /*6240*/  BSYNC B0 ;  /* 0x0000000000007941 */ /* 0x000fea0003800000 */
.L_x_1331:
        /* <DEDUP_REMOVED lines=13> */
.L_x_1334:
[----:B------:R-:W-:Y:S05]  /*6320*/  BSYNC B0 ;  /* 0x0000000000007941 */ /* 0x000fea0003800000 */
.L_x_1333:
[----:B------:R-:W-:Y:S01]  /*6330*/  UIADD3 UR12, UR12, 0x2, URZ ;  /* 0x000000020c0c7890 */ /* 0x000fe2000fffe03f */
[----:B------:R-:W-:Y:S06]  /*6340*/  BAR.ARV 0xa, 0xa0 ;  /* 0x0282800000007b1d */ /* 0x000fec0000002000 */
[----:B------:R-:W-:Y:S01]  /*6350*/  UISETP.GE.AND UP0, UPT, UR12, UR8, UPT ;  /* 0x000000080c00728c */ /* 0x000fe2000bf06270 */
[----:B------:R-:W-:Y:S04]  /*6360*/  BSSY B0, `(.L_x_1335) ;  /* 0x0000003000007945 */ /* 0x000fe80003800000 */
[----:B------:R-:W-:Y:S06]  /*6370*/  @!P0 BRA `(.L_x_1336) ;  /* 0x0000000000048947 */ /* 0x000fec0003800000 */
[----:B------:R-:W-:-:S04]  /*6380*/  DEPBAR.LE SB0, 0x0 ;  /* 0x000080000000791a */ /* 0x000fc80000000000 */
.L_x_1336:
[----:B------:R-:W-:Y:S05]  /*6390*/  BSYNC B0 ;  /* 0x0000000000007941 */ /* 0x000fea0003800000 */
.L_x_1335:
[----:B------:R-:W-:Y:S06]  /*63a0*/  BAR.ARV 0xb, 0xa0 ;  /* 0x02c2800000007b1d */ /* 0x000fec0000002000 */
[----:B------:R-:W-:Y:S01]  /*63b0*/  PLOP3.LUT P1, PT, PT, PT, UP0, 0x80, 0x0 ;  /* 0x000000000000781c */ /* 0x000fe20003f2f008 */
[----:B------:R-:W-:Y:S02]  /*63c0*/  UIADD3 UR20, UR20, 0x3000, URZ ;  /* 0x0000300014147890 */ /* 0x000fe4000fffe03f */
[----:B------:R-:W-:-:S10]  /*63d0*/  UIADD3 UR4, UR4, 0x3000, URZ ;  /* 0x0000300004047890 */ /* 0x000fd4000fffe03f */
[----:B------:R-:W-:Y:S05]  /*63e0*/  @!P1 BRA `(.L_x_1337) ;  /* 0xfffffff800c09947 */ /* 0x000fea000383ffff */
[----:B------:R-:W-:Y:S05]  /*63f0*/  BRA `(.L_x_1289) ;  /* 0x0000002400907947 */ /* 0x000fea0003800000 */
.L_x_1315:
        /* <DEDUP_REMOVED lines=33> */
.L_x_1339:
        /* <DEDUP_REMOVED lines=43> */
.L_x_1369:
        /* <DEDUP_REMOVED lines=15> */
.L_x_1342:
        /* <DEDUP_REMOVED lines=63> */
[----:B------:R-:W-:Y:S01]  /*6da0*/  UIADD3 UR56, UR8, 0x3000, URZ ;  /* 0x0000300008387890 */ /* 0x000fe2000fffe03f */
[----:B------:R-:W-:Y:S01]  /*6db0*/  UMOV UR58, 0x30 ;  /* 0x00000030003a7882 */ /* 0x000fe20000000000 */
[----:B------:R-:W-:-:S02]  /*6dc0*/  UMOV UR59, UR11 ;  /* 0x0000000b003b7c82 */ /* 0x000fc40008000000 */
[----:B------:R1:W-:Y:S01]  /*6dd0*/  STL [R1], R6 ;  /* 0x0000000601007387 */ /* 0x0003e20000100800 */
[----:B------:R-:W-:Y:S01]  /*6de0*/  ISETP.GE.AND P1, PT, R4, R6, PT ;  /* 0x000000060400720c */ /* 0x000fe20003f26270 */
[----:B------:R-:W-:Y:S01]  /*6df0*/  UMOV UR60, UR12 ;  /* 0x0000000c003c7c82 */ /* 0x000fe20008000000 */
[----:B------:R-:W-:Y:S01]  /*6e00*/  UMOV UR61, UR21 ;  /* 0x00000015003d7c82 */ /* 0x000fe20008000000 */
[----:B------:R-:W-:Y:S01]  /*6e10*/  UTMALDG.4D [UR16], [UR48], desc[UR50] ;  /* 0x00003210300075b4 */ /* 0x000fe20008019000 */
[----:B------:R-:W-:Y:S01]  /*6e20*/  UMOV UR57, UR9 ;  /* 0x0000000900397c82 */ /* 0x000fe20008000000 */
        /* <DEDUP_REMOVED lines=11> */
[----:B------:R-:W-:Y:S01]  /*6ee0*/  UIADD3 UR32, UR8, 0x2000, URZ ;  /* 0x0000200008207890 */ /* 0x000fe2000fffe03f */
[----:B------:R-:W-:Y:S01]  /*6ef0*/  UMOV UR25, UR9 ;  /* 0x0000000900197c82 */ /* 0x000fe20008000000 */
[----:B------:R-:W-:Y:S01]  /*6f00*/  UMOV UR34, 0x20 ;  /* 0x0000002000227882 */ /* 0x000fe20000000000 */
[----:B------:R-:W-:Y:S01]  /*6f10*/  UMOV UR35, UR11 ;  /* 0x0000000b00237c82 */ /* 0x000fe20008000000 */
[----:B------:R-:W-:Y:S01]  /*6f20*/  UMOV UR36, UR12 ;  /* 0x0000000c00247c82 */ /* 0x000fe20008000000 */
[----:B------:R-:W-:Y:S01]  /*6f30*/  UMOV UR33, UR9 ;  /* 0x0000000900217c82 */ /* 0x000fe20008000000 */
[----:B------:R-:W-:Y:S01]  /*6f40*/  UIADD3 UR48, UR8, 0x4000, URZ ;  /* 0x0000400008307890 */ /* 0x000fe2000fffe03f */
[----:B------:R2:W-:Y:S01]  /*6f50*/  UTMALDG.4D [UR24], [UR46], desc[UR54] ;  /* 0x000036182e0075b4 */ /* 0x0005e20008019000 */
[----:B------:R-:W-:Y:S01]  /*6f60*/  UMOV UR50, 0x40 ;  /* 0x0000004000327882 */ /* 0x000fe20000000000 */
[----:B------:R-:W-:Y:S01]  /*6f70*/  UMOV UR51, UR11 ;  /* 0x0000000b00337c82 */ /* 0x000fe20008000000 */
[----:B------:R-:W-:Y:S01]  /*6f80*/  UMOV UR52, UR12 ;  /* 0x0000000c00347c82 */ /* 0x000fe20008000000 */
[----:B------:R-:W-:Y:S01]  /*6f90*/  UMOV UR53, UR21 ;  /* 0x0000001500357c82 */ /* 0x000fe20008000000 */
[----:B------:R-:W-:Y:S01]  /*6fa0*/  UMOV UR49, UR9 ;  /* 0x0000000900317c82 */ /* 0x000fe20008000000 */
[----:B------:R3:W-:Y:S01]  /*6fb0*/  UTMALDG.4D [UR32], [UR46], desc[UR54] ;  /* 0x000036202e0075b4 */ /* 0x0007e20008019000 */
[----:B----4-:R-:W-:Y:S01]  /*6fc0*/  UMOV UR10, 0x40 ;  /* 0x00000040000a7882 */ /* 0x010fe20000000000 */
[----:B------:R1:W-:Y:S01]  /*6fd0*/  UTMALDG.4D [UR56], [UR46], desc[UR54] ;  /* 0x000036382e0075b4 */ /* 0x0003e20008019000 */
[----:B------:R1:W-:Y:S01]  /*6fe0*/  UTMALDG.4D [UR48], [UR46], desc[UR54] ;  /* 0x000036302e0075b4 */ /* 0x0003e20008019000 */
[----:B--2---:R-:W-:Y:S01]  /*6ff0*/  UIADD3 UR24, UR8, 0x6000, URZ ;  /* 0x0000600008187890 */ /* 0x004fe2000fffe03f */
[----:B------:R-:W-:Y:S01]  /*7000*/  UMOV UR26, UR18 ;  /* 0x00000012001a7c82 */ /* 0x000fe20008000000 */
[----:B------:R1:W-:Y:S01]  /*7010*/  UTMALDG.4D [UR40], [UR46], desc[UR54] ;  /* 0x000036282e0075b4 */ /* 0x0003e20008019000 */
[----:B---3--:R-:W-:-:S02]  /*7020*/  UIADD3 UR32, UR8, 0x8000, URZ ;  /* 0x0000800008207890 */ /* 0x008fc4000fffe03f */
[----:B------:R-:W-:-:S04]  /*7030*/  UIADD3 UR8, UR8, 0xa000, URZ ;  /* 0x0000a00008087890 */ /* 0x000fc8000fffe03f */
[----:B------:R1:W-:Y:S03]  /*7040*/  UTMALDG.4D [UR24], [UR30], desc[UR54] ;  /* 0x000036181e0075b4 */ /* 0x0003e60008019000 */
        /* <DEDUP_REMOVED lines=21> */
.L_x_1353:
[----:B--234-:R-:W-:-:S04]  /*71a0*/  SHF.L.U32 R21, R11, 0x1f, RZ ;  /* 0x0000001f0b157819 */ /* 0x01cfc800000006ff */
[----:B------:R-:W1:Y:S02]  /*71b0*/  SYNCS.PHASECHK.TRANS64.TRYWAIT P1, [R16+URZ+0x26840], R21 ;  /* 0x02684015100075a7 */ /* 0x000e64000802017f */
[----:B-1----:R-:W-:Y:S05]  /*71c0*/  @!P1 BRA `(.L_x_1345) ;  /* 0x00000018009c9947 */ /* 0x002fea0003800000 */
.L_x_1370:
[----:B------:R-:W-:Y:S05]  /*71d0*/  @P0 BRA `(.L_x_1346) ;  /* 0x0000000000140947 */ /* 0x000fea0003800000 */
[----:B------:R-:W-:Y:S01]  /*71e0*/  ISETP.NE.AND P1, PT, R6, RZ, PT ;  /* 0x000000ff0600720c */ /* 0x000fe20003f25270 */
[----:B------:R-:W-:-:S04]  /*71f0*/  IMAD.MOV.U32 R3, RZ, RZ, 0x3100 ;  /* 0x00003100ff037424 */ /* 0x000fc800078e00ff */
[----:B------:R3:W-:Y:S08]  /*7200*/  SYNCS.ARRIVE.TRANS64 RZ, [R16+URZ+0x26830], R3 ;  /* 0x0268300310ff79a7 */ /* 0x0007f0000800003f */
[----:B------:R-:W-:Y:S05]  /*7210*/  @!P1 BRA `(.L_x_1346) ;  /* 0x0000000000049947 */ /* 0x000fea0003800000 */
[----:B------:R-:W-:Y:S01]  /*7220*/  BPT.TRAP 0x1 ;  /* 0x000000040000795c */ /* 0x000fe20000300000 */
.L_x_1346:
        /* <DEDUP_REMOVED lines=43> */
.L_x_1371:
[----:B------:R-:W-:Y:S05]  /*74e0*/  @P0 BRA `(.L_x_1348) ;  /* 0x0000000000140947 */ /* 0x000fea0003800000 */
[----:B------:R-:W-:Y:S01]  /*74f0*/  ISETP.NE.AND P1, PT, R6, RZ, PT ;  /* 0x000000ff0600720c */ /* 0x000fe20003f25270 */
[----:B------:R-:W-:-:S04]  /*7500*/  IMAD.MOV.U32 R2, RZ, RZ, 0x3100 ;  /* 0x00003100ff027424 */ /* 0x000fc800078e00ff */
[----:B------:R3:W-:Y:S08]  /*7510*/  SYNCS.ARRIVE.TRANS64 RZ, [R16+URZ+0x26818], R2 ;  /* 0x0268180210ff79a7 */ /* 0x0007f0000800003f */
[----:B------:R-:W-:Y:S05]  /*7520*/  @!P1 BRA `(.L_x_1348) ;  /* 0x0000000000049947 */ /* 0x000fea0003800000 */
[----:B------:R-:W-:Y:S01]  /*7530*/  BPT.TRAP 0x1 ;  /* 0x000000040000795c */ /* 0x000fe20000300000 */
.L_x_1348:
        /* <DEDUP_REMOVED lines=43> */
.L_x_1372:
[----:B------:R-:W-:Y:S05]  /*77f0*/  @P0 BRA `(.L_x_1350) ;  /* 0x0000000000140947 */ /* 0x000fea0003800000 */
[----:B------:R-:W-:Y:S01]  /*7800*/  ISETP.NE.AND P1, PT, R6, RZ, PT ;  /* 0x000000ff0600720c */ /* 0x000fe20003f25270 */
[----:B-123--:R-:W-:-:S04]  /*7810*/  IMAD.MOV.U32 R21, RZ, RZ, 0x3100 ;  /* 0x00003100ff157424 */ /* 0x00efc800078e00ff */
[----:B------:R4:W-:Y:S08]  /*7820*/  SYNCS.ARRIVE.TRANS64 RZ, [R16+URZ+0x26838], R21 ;  /* 0x0268381510ff79a7 */ /* 0x0009f0000800003f */
[----:B------:R-:W-:Y:S05]  /*7830*/  @!P1 BRA `(.L_x_1350) ;  /* 0x0000000000049947 */ /* 0x000fea0003800000 */
[----:B------:R-:W-:Y:S01]  /*7840*/  BPT.TRAP 0x1 ;  /* 0x000000040000795c */ /* 0x000fe20000300000 */
.L_x_1350:
        /* <DEDUP_REMOVED lines=38> */
.L_x_1374:
[----:B------:R-:W-:Y:S05]  /*7ab0*/  @P0 BRA `(.L_x_1352) ;  /* 0x0000000000140947 */ /* 0x000fea0003800000 */
[----:B------:R-:W-:Y:S01]  /*7ac0*/  ISETP.NE.AND P1, PT, R6, RZ, PT ;  /* 0x000000ff0600720c */ /* 0x000fe20003f25270 */
[----:B------:R-:W-:-:S04]  /*7ad0*/  IMAD.MOV.U32 R5, RZ, RZ, 0x3100 ;  /* 0x00003100ff057424 */ /* 0x000fc800078e00ff */
[----:B------:R1:W-:Y:S08]  /*7ae0*/  SYNCS.ARRIVE.TRANS64 RZ, [R16+URZ+0x26810], R5 ;  /* 0x0268100510ff79a7 */ /* 0x0003f0000800003f */
[----:B------:R-:W-:Y:S05]  /*7af0*/  @!P1 BRA `(.L_x_1352) ;  /* 0x0000000000049947 */ /* 0x000fea0003800000 */
[----:B------:R-:W-:Y:S01]  /*7b00*/  BPT.TRAP 0x1 ;  /* 0x000000040000795c */ /* 0x000fe20000300000 */
.L_x_1352:
        /* <DEDUP_REMOVED lines=44> */
.L_x_1344:
[----:B------:R-:W3:Y:S02]  /*7dd0*/  LDL.LU R4, [R1+0x4] ;  /* 0x0000040001047983 */ /* 0x000ee40000300800 */
[----:B---3--:R-:W-:Y:S02]  /*7de0*/  ISETP.NE.AND P1, PT, R4, RZ, PT ;  /* 0x000000ff0400720c */ /* 0x008fe40003f25270 */
[----:B------:R1:W5:Y:S11]  /*7df0*/  LDL R4, [R1] ;  /* 0x0000000001047983 */ /* 0x0003760000100800 */
[----:B-1----:R-:W-:Y:S05]  /*7e00*/  @!P1 BRA `(.L_x_1343) ;  /* 0x0000000400809947 */ /* 0x002fea0003800000 */
[----:B------:R-:W-:-:S04]  /*7e10*/  SHF.L.U32 R13, R11, 0x1f, RZ ;  /* 0x0000001f0b0d7819 */ /* 0x000fc800000006ff */
[----:B------:R-:W1:Y:S02]  /*7e20*/  SYNCS.PHASECHK.TRANS64.TRYWAIT P1, [R16+URZ+0x26840], R13 ;  /* 0x0268400d100075a7 */ /* 0x000e64000802017f */
[----:B-1----:R-:W-:Y:S05]  /*7e30*/  @!P1 BRA `(.L_x_1354) ;  /* 0x0000000c00d49947 */ /* 0x002fea0003800000 */
.L_x_1375:
[----:B------:R-:W-:Y:S05]  /*7e40*/  @P0 BRA `(.L_x_1355) ;  /* 0x0000000000140947 */ /* 0x000fea0003800000 */
[----:B------:R-:W-:Y:S01]  /*7e50*/  ISETP.NE.AND P1, PT, R6, RZ, PT ;  /* 0x000000ff0600720c */ /* 0x000fe20003f25270 */
[----:B--2---:R-:W-:-:S04]  /*7e60*/  IMAD.MOV.U32 R5, RZ, RZ, 0x3100 ;  /* 0x00003100ff057424 */ /* 0x004fc800078e00ff */
[----:B------:R3:W-:Y:S08]  /*7e70*/  SYNCS.ARRIVE.TRANS64 RZ, [R16+URZ+0x26830], R5 ;  /* 0x0268300510ff79a7 */ /* 0x0007f0000800003f */
[----:B------:R-:W-:Y:S05]  /*7e80*/  @!P1 BRA `(.L_x_1355) ;  /* 0x0000000000049947 */ /* 0x000fea0003800000 */
[----:B------:R-:W-:Y:S01]  /*7e90*/  BPT.TRAP 0x1 ;  /* 0x000000040000795c */ /* 0x000fe20000300000 */
.L_x_1355:
        /* <DEDUP_REMOVED lines=40> */
.L_x_1376:
[----:B------:R-:W-:Y:S05]  /*8120*/  @P0 BRA `(.L_x_1357) ;  /* 0x0000000000140947 */ /* 0x000fea0003800000 */
[----:B------:R-:W-:Y:S01]  /*8130*/  ISETP.NE.AND P0, PT, R6, RZ, PT ;  /* 0x000000ff0600720c */ /* 0x000fe20003f05270 */
[----:B------:R-:W-:-:S04]  /*8140*/  IMAD.MOV.U32 R5, RZ, RZ, 0x3100 ;  /* 0x00003100ff057424 */ /* 0x000fc800078e00ff */
[----:B------:R3:W-:Y:S08]  /*8150*/  SYNCS.ARRIVE.TRANS64 RZ, [R16+URZ+0x26818], R5 ;  /* 0x0268180510ff79a7 */ /* 0x0007f0000800003f */
[----:B------:R-:W-:Y:S05]  /*8160*/  @!P0 BRA `(.L_x_1357) ;  /* 0x0000000000048947 */ /* 0x000fea0003800000 */
[----:B------:R-:W-:Y:S01]  /*8170*/  BPT.TRAP 0x1 ;  /* 0x000000040000795c */ /* 0x000fe20000300000 */
.L_x_1357:
        /* <DEDUP_REMOVED lines=41> */
.L_x_1343:
[----:B------:R-:W3:Y:S01]  /*8410*/  S2R R0, SR_TID.X ;  /* 0x0000000000007919 */ /* 0x000ee20000002100 */
[----:B------:R-:W-:Y:S01]  /*8420*/  IMAD R3, R19, 0x8, R16 ;  /* 0x0000000813037824 */ /* 0x000fe200078e0210 */
[----:B---3--:R-:W-:Y:S02]  /*8430*/  LOP3.LUT R2, R0, 0x7f, RZ, 0xc0, !PT ;  /* 0x0000007f00027812 */ /* 0x008fe400078ec0ff */
[----:B------:R-:W-:Y:S02]  /*8440*/  SHF.L.U32 R0, R11, 0x1f, RZ ;  /* 0x0000001f0b007819 */ /* 0x000fe400000006ff */
[----:B------:R-:W-:Y:S02]  /*8450*/  ISETP.NE.AND P1, PT, R2, RZ, PT ;  /* 0x000000ff0200720c */ /* 0x000fe40003f25270 */
[----:B------:R-:W3:Y:S02]  /*8460*/  SYNCS.PHASECHK.TRANS64.TRYWAIT P0, [R3+URZ+0x26840], R0 ;  /* 0x02684000030075a7 */ /* 0x000ee4000800017f */
[----:B---3--:R-:W-:Y:S09]  /*8470*/  @!P0 BRA `(.L_x_1358) ;  /* 0x00000008006c8947 */ /* 0x008ff20003800000 */
.L_x_1377:
[----:B------:R-:W-:Y:S05]  /*8480*/  @P1 BRA `(.L_x_1359) ;  /* 0x0000000000181947 */ /* 0x000fea0003800000 */
[----:B------:R-:W1:Y:S01]  /*8490*/  S2R R2, SR_TID.X ;  /* 0x0000000000027919 */ /* 0x000e620000002100 */
[----:B---3--:R-:W-:-:S04]  /*84a0*/  IMAD.MOV.U32 R0, RZ, RZ, 0x3100 ;  /* 0x00003100ff007424 */ /* 0x008fc800078e00ff */
[----:B------:R3:W-:Y:S01]  /*84b0*/  SYNCS.ARRIVE.TRANS64 RZ, [R3+URZ+0x26830], R0 ;  /* 0x0268300003ff79a7 */ /* 0x0007e2000800003f */
[----:B-1----:R-:W-:-:S13]  /*84c0*/  LOP3.LUT P0, RZ, R2, 0x1f, RZ, 0xc0, !PT ;  /* 0x0000001f02ff7812 */ /* 0x002fda000780c0ff */
[----:B---3--:R-:W-:Y:S05]  /*84d0*/  @!P0 BRA `(.L_x_1359) ;  /* 0x0000000000048947 */ /* 0x008fea0003800000 */
[----:B------:R-:W-:Y:S01]  /*84e0*/  BPT.TRAP 0x1 ;  /* 0x000000040000795c */ /* 0x000fe20000300000 */
.L_x_1359:
        /* <DEDUP_REMOVED lines=47> */
.L_x_1340:
[----:B------:R-:W-:Y:S05]  /*87e0*/  BSYNC B0 ;  /* 0x0000000000007941 */ /* 0x000fea0003800000 */
.L_x_1338:
[----:B------:R-:W-:-:S03]  /*87f0*/  UMOV UR7, 0xffffffff ;  /* 0xffffffff00077882 */ /* 0x000fc60000000000 */
[----:B------:R-:W-:Y:S05]  /*8800*/  BRA.DIV UR7, `(.L_x_1360) ;  /* 0x00000006079c7947 */ /* 0x000fea000b800000 */
[----:B------:R-:W-:-:S13]  /*8810*/  ELECT P6, URZ, PT ;  /* 0x00000000003f782f */ /* 0x000fda00038c0000 */
.L_x_1380:
[----:B------:R-:W-:Y:S05]  /*8820*/  @!P6 BRA `(.L_x_1289) ;  /* 0x000000000084e947 */ /* 0x000fea0003800000 */
[----:B------:R-:W-:-:S06]  /*8830*/  ULOP3.LUT UR7, UR38, 0x2, URZ, 0xfc, !UPT ;  /* 0x0000000226077892 */ /* 0x000fcc000f8efc3f */
[----:B------:R-:W-:-:S05]  /*8840*/  IMAD.U32 R2, RZ, RZ, UR7 ;  /* 0x00000007ff027e24 */ /* 0x000fca000f8e00ff */
[----:B------:R-:W-:-:S13]  /*8850*/  ISETP.NE.AND P2, PT, R2, 0x3, PT ;  /* 0x000000030200780c */ /* 0x000fda0003f45270 */
[----:B------:R-:W-:Y:S05]  /*8860*/  @!P2 BRA `(.L_x_1361) ;  /* 0x000000000004a947 */ /* 0x000fea0003800000 */
[----:B------:R-:W-:Y:S01]  /*8870*/  BPT.TRAP 0x1 ;  /* 0x000000040000795c */ /* 0x000fe20000300000 */
.L_x_1361:
        /* <DEDUP_REMOVED lines=15> */
.L_x_1381:
[----:B------:R-:W2:Y:S02]  /*8970*/  SYNCS.PHASECHK.TRANS64.TRYWAIT P0, [R3+URZ], R2 ;  /* 0x00000002030075a7 */ /* 0x000ea4000800017f */
[----:B--2---:R-:W-:Y:S05]  /*8980*/  @!P0 BRA `(.L_x_1363) ;  /* 0x0000000400708947 */ /* 0x004fea0003800000 */
.L_x_1382:
[----:B------:R-:W-:Y:S05]  /*8990*/  @!P2 BRA `(.L_x_1364) ;  /* 0x000000000004a947 */ /* 0x000fea0003800000 */
[----:B------:R-:W-:Y:S01]  /*89a0*/  BPT.TRAP 0x1 ;  /* 0x000000040000795c */ /* 0x000fe20000300000 */
.L_x_1364:
[----:B--2---:R-:W-:-:S04]  /*89b0*/  VIADD R3, R7, 0x26840 ;  /* 0x0002684007037836 */ /* 0x004fc80000000000 */
[----:B------:R-:W-:-:S04]  /*89c0*/  IMAD R0, R0, 0x8, R3 ;  /* 0x0000000800007824 */ /* 0x000fc800078e0203 */
[----:B------:R-:W2:Y:S02]  /*89d0*/  SYNCS.PHASECHK.TRANS64.TRYWAIT P0, [R0+URZ], R5 ;  /* 0x00000005000075a7 */ /* 0x000ea4000800017f */
[----:B--2---:R-:W-:Y:S05]  /*89e0*/  @!P0 BRA `(.L_x_1365) ;  /* 0x00000004006c8947 */ /* 0x004fea0003800000 */
.L_x_1383:
[----:B------:R-:W-:-:S07]  /*89f0*/  IMAD R3, R4, 0x8, R3 ;  /* 0x0000000804037824 */ /* 0x000fce00078e0203 */
.L_x_1366:
[----:B---3--:R3:W4:Y:S02]  /*8a00*/  SYNCS.PHASECHK.TRANS64.TRYWAIT P0, [R3+URZ], R2 ;  /* 0x00000002030075a7 */ /* 0x008724000800017f */
[----:B----4-:R-:W-:Y:S05]  /*8a10*/  @!P0 NANOSLEEP.SYNCS 0x989680 ;  /* 0x009896800000895d */ /* 0x010fea0003900000 */
[----:B------:R-:W4:Y:S02]  /*8a20*/  @!P0 SYNCS.PHASECHK.TRANS64 P0, [R3+URZ], R2 ;  /* 0x00000002030085a7 */ /* 0x000f24000800007f */
[----:B----4-:R-:W-:Y:S05]  /*8a30*/  @!P0 BRA `(.L_x_1366) ;  /* 0xfffffffc00f08947 */ /* 0x010fea000383ffff */
.L_x_1289:
[----:B------:R-:W-:Y:S05]  /*8a40*/  BSYNC B6 ;  /* 0x0000000000067941 */ /* 0x000fea0003800000 */
.L_x_1286:
[----:B------:R-:W-:Y:S05]  /*8a50*/  EXIT ;  /* 0x000000000000794d */ /* 0x000fea0003800000 */
.L_x_1296:
[----:B------:R-:W-:Y:S02]  /*8a60*/  IMAD.MOV.U32 R13, RZ, RZ, R17 ;  /* 0x000000ffff0d7224 */ /* 0x000fe400078e0011 */
[----:B------:R-:W-:Y:S02]  /*8a70*/  IMAD.MOV.U32 R12, RZ, RZ, RZ ;  /* 0x000000ffff0c7224 */ /* 0x000fe400078e00ff */
[----:B------:R-:W-:Y:S02]  /*8a80*/  IMAD.MOV.U32 R11, RZ, RZ, 0x1f ;  /* 0x0000001fff0b7424 */ /* 0x000fe400078e00ff */
[----:B------:R-:W-:-:S07]  /*8a90*/  IMAD.MOV.U32 R15, RZ, RZ, -0x1 ;  /* 0xffffffffff0f7424 */ /* 0x000fce00078e00ff */
[----:B------:R-:W-:Y:S05]  /*8aa0*/  WARPSYNC.COLLECTIVE R15, `(.L_x_1367) ;  /* 0x000000000f087348 */ /* 0x000fea0003c00000 */
[----:B------:R1:W2:Y:S02]  /*8ab0*/  SHFL.IDX P6, R14, R13, R12, R11 ;  /* 0x0000000c0d0e7389 */ /* 0x0002a400000c000b */
[----:B-12---:R-:W-:Y:S01]  /*8ac0*/  ENDCOLLECTIVE ;  /* 0x000000000000791b */ /* 0x006fe20003800000 */
.L_x_1367:
[----:B------:R-:W-:Y:S05]  /*8ad0*/  BRA `(.L_x_1368) ;  /* 0xffffff8400607947 */ /* 0x000fea000383ffff */
.L_x_1298:
[----:B--2---:R2:W3:Y:S02]  /*8ae0*/  SYNCS.PHASECHK.TRANS64.TRYWAIT P0, [R237+URZ+0x26800], R4 ;  /* 0x02680004ed0075a7 */ /* 0x0044e4000800017f */
[----:B---3--:R-:W-:Y:S05]  /*8af0*/  @!P0 NANOSLEEP.SYNCS 0x989680 ;  /* 0x009896800000895d */ /* 0x008fea0003900000 */
[----:B------:R-:W3:Y:S02]  /*8b00*/  @!P0 SYNCS.PHASECHK.TRANS64 P0, [R237+URZ+0x26800], R4 ;  /* 0x02680004ed0085a7 */ /* 0x000ee4000800007f */
[----:B---3--:R-:W-:Y:S05]  /*8b10*/  @!P0 BRA `(.L_x_1298) ;  /* 0xfffffffc00f08947 */ /* 0x008fea000383ffff */
[----:B------:R-:W-:Y:S05]  /*8b20*/  BRA `(.L_x_1297) ;  /* 0xffffff8400887947 */ /* 0x000fea000383ffff */
.L_x_1303:
[----:B--2---:R-:W-:-:S04]  /*8b30*/  IMAD.U32 R5, RZ, RZ, UR6 ;  /* 0x00000006ff057e24 */ /* 0x004fc8000f8e00ff */
[----:B------:R2:W3:Y:S03]  /*8b40*/  SYNCS.PHASECHK.TRANS64.TRYWAIT P0, [R5+URZ+0x26810], R120 ;  /* 0x02681078050075a7 */ /* 0x0004e6000800017f */
[----:B---3--:R-:W-:Y:S05]  /*8b50*/  @!P0 NANOSLEEP.SYNCS 0x989680 ;  /* 0x009896800000895d */ /* 0x008fea0003900000 */
[----:B------:R-:W3:Y:S02]  /*8b60*/  @!P0 SYNCS.PHASECHK.TRANS64 P0, [R5+URZ+0x26810], R120 ;  /* 0x02681078050085a7 */ /* 0x000ee4000800007f */
[----:B---3--:R-:W-:Y:S05]  /*8b70*/  @!P0 BRA `(.L_x_1303) ;  /* 0xfffffffc00ec8947 */ /* 0x008fea000383ffff */
[----:B------:R-:W-:Y:S05]  /*8b80*/  BRA `(.L_x_1302) ;  /* 0xffffff8c00f07947 */ /* 0x000fea000383ffff */
.L_x_1307:
[----:B------:R-:W-:-:S04]  /*8b90*/  IMAD.U32 R121, RZ, RZ, UR6 ;  /* 0x00000006ff797e24 */ /* 0x000fc8000f8e00ff */
[----:B------:R1:W1:Y:S03]  /*8ba0*/  SYNCS.PHASECHK.TRANS64.TRYWAIT P0, [R121+URZ+0x26830], R120 ;  /* 0x02683078790075a7 */ /* 0x000266000800017f */
[----:B-1----:R-:W-:Y:S05]  /*8bb0*/  @!P0 NANOSLEEP.SYNCS 0x989680 ;  /* 0x009896800000895d */ /* 0x002fea0003900000 */
[----:B------:R-:W1:Y:S02]  /*8bc0*/  @!P0 SYNCS.PHASECHK.TRANS64 P0, [R121+URZ+0x26830], R120 ;  /* 0x02683078790085a7 */ /* 0x000e64000800007f */
[----:B-1----:R-:W-:Y:S05]  /*8bd0*/  @!P0 BRA `(.L_x_1307) ;  /* 0xfffffffc00ec8947 */ /* 0x002fea000383ffff */
[----:B------:R-:W-:Y:S05]  /*8be0*/  BRA `(.L_x_1306) ;  /* 0xffffff9400b47947 */ /* 0x000fea000383ffff */
.L_x_1341:
[----:B-1----:R1:W2:Y:S02]  /*8bf0*/  SYNCS.PHASECHK.TRANS64.TRYWAIT P0, [R16+URZ+0x26820], R3 ;  /* 0x02682003100075a7 */ /* 0x0022a4000800017f */
[----:B--2---:R-:W-:Y:S05]  /*8c00*/  @!P0 NANOSLEEP.SYNCS 0x989680 ;  /* 0x009896800000895d */ /* 0x004fea0003900000 */
[----:B------:R-:W2:Y:S02]  /*8c10*/  @!P0 SYNCS.PHASECHK.TRANS64 P0, [R16+URZ+0x26820], R3 ;  /* 0x02682003100085a7 */ /* 0x000ea4000800007f */
[----:B--2---:R-:W-:Y:S05]  /*8c20*/  @!P0 BRA `(.L_x_1341) ;  /* 0xfffffffc00f08947 */ /* 0x004fea000383ffff */
[----:B------:R-:W-:Y:S05]  /*8c30*/  BRA `(.L_x_1369) ;  /* 0xffffffdc00207947 */ /* 0x000fea000383ffff */
.L_x_1345:
[----:B-1----:R1:W3:Y:S02]  /*8c40*/  SYNCS.PHASECHK.TRANS64.TRYWAIT P1, [R16+URZ+0x26840], R21 ;  /* 0x02684015100075a7 */ /* 0x0022e4000802017f */
[----:B---3--:R-:W-:Y:S05]  /*8c50*/  @!P1 NANOSLEEP.SYNCS 0x989680 ;  /* 0x009896800000995d */ /* 0x008fea0003900000 */
[----:B------:R-:W3:Y:S02]  /*8c60*/  @!P1 SYNCS.PHASECHK.TRANS64 P1, [R16+URZ+0x26840], R21 ;  /* 0x02684015100095a7 */ /* 0x000ee4000802007f */
[----:B---3--:R-:W-:Y:S05]  /*8c70*/  @!P1 BRA `(.L_x_1345) ;  /* 0xfffffffc00f09947 */ /* 0x008fea000383ffff */
[----:B------:R-:W-:Y:S05]  /*8c80*/  BRA `(.L_x_1370) ;  /* 0xffffffe400507947 */ /* 0x000fea000383ffff */
.L_x_1347:
[----:B--2---:R2:W3:Y:S02]  /*8c90*/  SYNCS.PHASECHK.TRANS64.TRYWAIT P1, [R16+URZ+0x26828], R21 ;  /* 0x02682815100075a7 */ /* 0x0044e4000802017f */
[----:B---3--:R-:W-:Y:S05]  /*8ca0*/  @!P1 NANOSLEEP.SYNCS 0x989680 ;  /* 0x009896800000995d */ /* 0x008fea0003900000 */
[----:B------:R-:W3:Y:S02]  /*8cb0*/  @!P1 SYNCS.PHASECHK.TRANS64 P1, [R16+URZ+0x26828], R21 ;  /* 0x02682815100095a7 */ /* 0x000ee4000802007f */
[----:B---3--:R-:W-:Y:S05]  /*8cc0*/  @!P1 BRA `(.L_x_1347) ;  /* 0xfffffffc00f09947 */ /* 0x008fea000383ffff */
[----:B------:R-:W-:Y:S05]  /*8cd0*/  BRA `(.L_x_1371) ;  /* 0xffffffe800007947 */ /* 0x000fea000383ffff */
.L_x_1349:
[----:B---3--:R3:W4:Y:S02]  /*8ce0*/  SYNCS.PHASECHK.TRANS64.TRYWAIT P1, [R16+URZ+0x26848], R21 ;  /* 0x02684815100075a7 */ /* 0x008724000802017f */
[----:B----4-:R-:W-:Y:S05]  /*8cf0*/  @!P1 NANOSLEEP.SYNCS 0x989680 ;  /* 0x009896800000995d */ /* 0x010fea0003900000 */
[----:B------:R-:W4:Y:S02]  /*8d00*/  @!P1 SYNCS.PHASECHK.TRANS64 P1, [R16+URZ+0x26848], R21 ;  /* 0x02684815100095a7 */ /* 0x000f24000802007f */
[----:B----4-:R-:W-:Y:S05]  /*8d10*/  @!P1 BRA `(.L_x_1349) ;  /* 0xfffffffc00f09947 */ /* 0x010fea000383ffff */
[----:B------:R-:W-:Y:S05]  /*8d20*/  BRA `(.L_x_1372) ;  /* 0xffffffe800b07947 */ /* 0x000fea000383ffff */
.L_x_1351:
[----:B------:R-:W-:-:S07]  /*8d30*/  SHF.L.U32 R5, R11, 0x1f, RZ ;  /* 0x0000001f0b057819 */ /* 0x000fce00000006ff */
.L_x_1373:
[----:B------:R1:W1:Y:S02]  /*8d40*/  SYNCS.PHASECHK.TRANS64.TRYWAIT P1, [R16+URZ+0x26820], R5 ;  /* 0x02682005100075a7 */ /* 0x000264000802017f */
[----:B-1----:R-:W-:Y:S05]  /*8d50*/  @!P1 NANOSLEEP.SYNCS 0x989680 ;  /* 0x009896800000995d */ /* 0x002fea0003900000 */
[----:B------:R-:W1:Y:S02]  /*8d60*/  @!P1 SYNCS.PHASECHK.TRANS64 P1, [R16+URZ+0x26820], R5 ;  /* 0x02682005100095a7 */ /* 0x000e64000802007f */
[----:B-1----:R-:W-:Y:S05]  /*8d70*/  @!P1 BRA `(.L_x_1373) ;  /* 0xfffffffc00f09947 */ /* 0x002fea000383ffff */
[----:B------:R-:W-:Y:S05]  /*8d80*/  BRA `(.L_x_1374) ;  /* 0xffffffec00487947 */ /* 0x000fea000383ffff */
.L_x_1354:
[----:B-1----:R1:W3:Y:S02]  /*8d90*/  SYNCS.PHASECHK.TRANS64.TRYWAIT P1, [R16+URZ+0x26840], R13 ;  /* 0x0268400d100075a7 */ /* 0x0022e4000802017f */
[----:B---3--:R-:W-:Y:S05]  /*8da0*/  @!P1 NANOSLEEP.SYNCS 0x989680 ;  /* 0x009896800000995d */ /* 0x008fea0003900000 */
[----:B------:R-:W3:Y:S02]  /*8db0*/  @!P1 SYNCS.PHASECHK.TRANS64 P1, [R16+URZ+0x26840], R13 ;  /* 0x0268400d100095a7 */ /* 0x000ee4000802007f */
[----:B---3--:R-:W-:Y:S05]  /*8dc0*/  @!P1 BRA `(.L_x_1354) ;  /* 0xfffffffc00f09947 */ /* 0x008fea000383ffff */
[----:B------:R-:W-:Y:S05]  /*8dd0*/  BRA `(.L_x_1375) ;  /* 0xfffffff000187947 */ /* 0x000fea000383ffff */
.L_x_1356:
[----:B--2---:R2:W3:Y:S02]  /*8de0*/  SYNCS.PHASECHK.TRANS64.TRYWAIT P1, [R16+URZ+0x26828], R13 ;  /* 0x0268280d100075a7 */ /* 0x0044e4000802017f */
[----:B---3--:R-:W-:Y:S05]  /*8df0*/  @!P1 NANOSLEEP.SYNCS 0x989680 ;  /* 0x009896800000995d */ /* 0x008fea0003900000 */
[----:B------:R-:W3:Y:S02]  /*8e00*/  @!P1 SYNCS.PHASECHK.TRANS64 P1, [R16+URZ+0x26828], R13 ;  /* 0x0268280d100095a7 */ /* 0x000ee4000802007f */
[----:B---3--:R-:W-:Y:S05]  /*8e10*/  @!P1 BRA `(.L_x_1356) ;  /* 0xfffffffc00f09947 */ /* 0x008fea000383ffff */
[----:B------:R-:W-:Y:S05]  /*8e20*/  BRA `(.L_x_1376) ;  /* 0xfffffff000bc7947 */ /* 0x000fea000383ffff */
.L_x_1358:
[----:B---3--:R3:W1:Y:S02]  /*8e30*/  SYNCS.PHASECHK.TRANS64.TRYWAIT P0, [R3+URZ+0x26840], R0 ;  /* 0x02684000030075a7 */ /* 0x008664000800017f */
[----:B-1----:R-:W-:Y:S05]  /*8e40*/  @!P0 NANOSLEEP.SYNCS 0x989680 ;  /* 0x009896800000895d */ /* 0x002fea0003900000 */
[----:B------:R-:W1:Y:S02]  /*8e50*/  @!P0 SYNCS.PHASECHK.TRANS64 P0, [R3+URZ+0x26840], R0 ;  /* 0x02684000030085a7 */ /* 0x000e64000800007f */
[----:B-1----:R-:W-:Y:S05]  /*8e60*/  @!P0 BRA `(.L_x_1358) ;  /* 0xfffffffc00f08947 */ /* 0x002fea000383ffff */
[----:B------:R-:W-:Y:S05]  /*8e70*/  BRA `(.L_x_1377) ;  /* 0xfffffff400807947 */ /* 0x000fea000383ffff */
.L_x_1360:
[----:B------:R-:W-:Y:S01]  /*8e80*/  BSSY B0, `(.L_x_1378) ;  /* 0x0000006000007945 */ /* 0x000fe20003800000 */
[----:B------:R-:W-:-:S07]  /*8e90*/  IMAD.MOV.U32 R15, RZ, RZ, -0x1 ;  /* 0xffffffffff0f7424 */ /* 0x000fce00078e00ff */
[----:B------:R-:W-:Y:S05]  /*8ea0*/  WARPSYNC.COLLECTIVE R15, `(.L_x_1379) ;  /* 0x000000000f0c7348 */ /* 0x000fea0003c00000 */
[----:B------:R-:W-:Y:S02]  /*8eb0*/  ELECT P6, UR62, PT ;  /* 0x00000000003e782f */ /* 0x000fe400038c0000 */
[----:B------:R-:W-:Y:S01]  /*8ec0*/  MOV R14, UR62 ;  /* 0x0000003e000e7c02 */ /* 0x000fe20008000f00 */
[----:B------:R-:W-:Y:S10]  /*8ed0*/  ENDCOLLECTIVE ;  /* 0x000000000000791b */ /* 0x000ff40003800000 */
.L_x_1379:
[----:B------:R-:W-:Y:S05]  /*8ee0*/  BSYNC B0 ;  /* 0x0000000000007941 */ /* 0x000fea0003800000 */
.L_x_1378:
[----:B------:R-:W-:Y:S05]  /*8ef0*/  BRA `(.L_x_1380) ;  /* 0xfffffff800487947 */ /* 0x000fea000383ffff */
.L_x_1362:
[----:B-1----:R1:W2:Y:S02]  /*8f00*/  SYNCS.PHASECHK.TRANS64.TRYWAIT P0, [R6+URZ], R5 ;  /* 0x00000005060075a7 */ /* 0x0022a4000800017f */
[----:B--2---:R-:W-:Y:S05]  /*8f10*/  @!P0 NANOSLEEP.SYNCS 0x989680 ;  /* 0x009896800000895d */ /* 0x004fea0003900000 */
[----:B------:R-:W2:Y:S02]  /*8f20*/  @!P0 SYNCS.PHASECHK.TRANS64 P0, [R6+URZ], R5 ;  /* 0x00000005060085a7 */ /* 0x000ea4000800007f */
[----:B--2---:R-:W-:Y:S05]  /*8f30*/  @!P0 BRA `(.L_x_1362) ;  /* 0xfffffffc00f08947 */ /* 0x004fea000383ffff */
[----:B------:R-:W-:Y:S05]  /*8f40*/  BRA `(.L_x_1381) ;  /* 0xfffffff800887947 */ /* 0x000fea000383ffff */
.L_x_1363:
[----:B--2---:R2:W3:Y:S02]  /*8f50*/  SYNCS.PHASECHK.TRANS64.TRYWAIT P0, [R3+URZ], R2 ;  /* 0x00000002030075a7 */ /* 0x0044e4000800017f */
[----:B---3--:R-:W-:Y:S05]  /*8f60*/  @!P0 NANOSLEEP.SYNCS 0x989680 ;  /* 0x009896800000895d */ /* 0x008fea0003900000 */
[----:B------:R-:W3:Y:S02]  /*8f70*/  @!P0 SYNCS.PHASECHK.TRANS64 P0, [R3+URZ], R2 ;  /* 0x00000002030085a7 */ /* 0x000ee4000800007f */
[----:B---3--:R-:W-:Y:S05]  /*8f80*/  @!P0 BRA `(.L_x_1363) ;  /* 0xfffffffc00f08947 */ /* 0x008fea000383ffff */
[----:B------:R-:W-:Y:S05]  /*8f90*/  BRA `(.L_x_1382) ;  /* 0xfffffff8007c7947 */ /* 0x000fea000383ffff */
.L_x_1365:
[----:B--2---:R2:W3:Y:S02]  /*8fa0*/  SYNCS.PHASECHK.TRANS64.TRYWAIT P0, [R0+URZ], R5 ;  /* 0x00000005000075a7 */ /* 0x0044e4000800017f */
[----:B---3--:R-:W-:Y:S05]  /*8fb0*/  @!P0 NANOSLEEP.SYNCS 0x989680 ;  /* 0x009896800000895d */ /* 0x008fea0003900000 */
[----:B------:R-:W3:Y:S02]  /*8fc0*/  @!P0 SYNCS.PHASECHK.TRANS64 P0, [R0+URZ], R5 ;  /* 0x00000005000085a7 */ /* 0x000ee4000800007f */
[----:B---3--:R-:W-:Y:S05]  /*8fd0*/  @!P0 BRA `(.L_x_1365) ;  /* 0xfffffffc00f08947 */ /* 0x008fea000383ffff */
[----:B------:R-:W-:Y:S05]  /*8fe0*/  BRA `(.L_x_1383) ;  /* 0xfffffff800807947 */ /* 0x000fea000383ffff */
.L_x_1384:
        /* <DEDUP_REMOVED lines=9> */
.L_x_3305:


//--------------------- .text._ZN7cutlass13device_kernelIN5flash11enable_sm90INS1_16FlashAttnBwdSm90INS1_25CollectiveMainloopBwdSm90ILi2ELi2ELi2EN4cute5tupleIJNS5_1CILi1EEES8_S8_EEENS6_IJNS7_ILi64EEENS7_ILi128EEENS7_ILi96EEEEEENS_6half_tEfNS_4arch4Sm90ELb0ELb1ELb1ELb0ELb1ELb1ELb0ELb0ELi2ELi1ELi2ELi1ELb1EEENS1_24CollectiveEpilogueBwdGQAISD_fSG_Li256ELb0ELb1EEENS1_19SingleTileSchedulerILb0ELb0ELb0ELi128EEEEEEEEEvNT_6ParamsE --------------------------
	.section	.text._ZN7cutlass13device_kernelIN5flash11enable_sm90INS1_16FlashAttnBwdSm90INS1_25CollectiveMainloopBwdSm90ILi2ELi2ELi2EN4cute5tupleIJNS5_1CILi1EEES8_S8_EEENS6_IJNS7_ILi64EEENS7_ILi128EEENS7_ILi96EEEEEENS_6half_tEfNS_4arch4Sm90ELb0ELb1ELb1ELb0ELb1ELb1ELb0ELb0ELi2ELi1ELi2ELi1ELb1EEENS1_24CollectiveEpilogueBwdGQAISD_fSG_Li256ELb0ELb1EEENS1_19SingleTileSchedulerILb0ELb0ELb0ELi128EEEEEEEEEvNT_6ParamsE,"ax",@progbits
	.align	128
.text._ZN7cutlass13device_kernelIN5flash11enable_sm90INS1_16FlashAttnBwdSm90INS1_25CollectiveMainloopBwdSm90ILi2ELi2ELi2EN4cute5tupleIJNS5_1CILi1EEES8_S8_EEENS6_IJNS7_ILi64EEENS7_ILi128EEENS7_ILi96EEEEEENS_6half_tEfNS_4arch4Sm90ELb0ELb1ELb1ELb0ELb1ELb1ELb0ELb0ELi2ELi1ELi2ELi1ELb1EEENS1_24CollectiveEpilogueBwdGQAISD_fSG_Li256ELb0ELb1EEENS1_19SingleTileSchedulerILb0ELb0ELb0ELi128EEEEEEEEEvNT_6ParamsE:
        .type           _ZN7cutlass13device_kernelIN5flash11enable_sm90INS1_16FlashAttnBwdSm90INS1_25CollectiveMainloopBwdSm90ILi2ELi2ELi2EN4cute5tupleIJNS5_1CILi1EEES8_S8_EEENS6_IJNS7_ILi64EEENS7_ILi128EEENS7_ILi96EEEEEENS_6half_tEfNS_4arch4Sm90ELb0ELb1ELb1ELb0ELb1ELb1ELb0ELb0ELi2ELi1ELi2ELi1ELb1EEENS1_24CollectiveEpilogueBwdGQAISD_fSG_Li256ELb0ELb1EEENS1_19SingleTileSchedulerILb0ELb0ELb0ELi128EEEEEEEEEvNT_6ParamsE,@function
        .size           _ZN7cutlass13device_kernelIN5flash11enable_sm90INS1_16FlashAttnBwdSm90INS1_25CollectiveMainloopBwdSm90ILi2ELi2ELi2EN4cute5tupleIJNS5_1CILi1EEES8_S8_EEENS6_IJNS7_ILi64EEENS7_ILi128EEENS7_ILi96EEEEEENS_6half_tEfNS_4arch4Sm90ELb0ELb1ELb1ELb0ELb1ELb1ELb0ELb0ELi2ELi1ELi2ELi1ELb1EEENS1_24CollectiveEpilogueBwdGQAISD_fSG_Li256ELb0ELb1EEENS1_19SingleTileSchedulerILb0ELb0ELb0ELi128EEEEEEEEEvNT_6ParamsE,(.L_x_3306 - _ZN7cutlass13device_kernelIN5flash11enable_sm90INS1_16FlashAttnBwdSm90INS1_25CollectiveMainloopBwdSm90ILi2ELi2ELi2EN4cute5tupleIJNS5_1CILi1EEES8_S8_EEENS6_IJNS7_ILi64EEENS7_ILi128EEENS7_ILi96EEEEEENS_6half_tEfNS_4arch4Sm90ELb0ELb1ELb1ELb0ELb1ELb1ELb0ELb0ELi2ELi1ELi2ELi1ELb1EEENS1_24CollectiveEpilogueBwdGQAISD_fSG_Li256ELb0ELb1EEENS1_19SingleTileSchedulerILb0ELb0ELb0ELi128EEEEEEEEEvNT_6ParamsE)
        .other          _ZN7cutlass13device_kernelIN5flash11enable_sm90INS1_16FlashAttnBwdSm90INS1_25CollectiveMainloopBwdSm90ILi2ELi2ELi2EN4cute5tupleIJNS5_1CILi1EEES8_S8_EEENS6_IJNS7_ILi64EEENS7_ILi128EEENS7_ILi96EEEEEENS_6half_tEfNS_4arch4Sm90ELb0ELb1ELb1ELb0ELb1ELb1ELb0ELb0ELi2ELi1ELi2ELi1ELb1EEENS1_24CollectiveEpilogueBwdGQAISD_fSG_Li256ELb0ELb1EEENS1_19SingleTileSchedulerILb0ELb0ELb0ELi128EEEEEEEEEvNT_6ParamsE,@"STO_CUDA_ENTRY STV_DEFAULT"
_ZN7cutlass13device_kernelIN5flash11enable_sm90INS1_16FlashAttnBwdSm90INS1_25CollectiveMainloopBwdSm90ILi2ELi2ELi2EN4cute5tupleIJNS5_1CILi1EEES8_S8_EEENS6_IJNS7_ILi64EEENS7_ILi128EEENS7_ILi96EEEEEENS_6half_tEfNS_4arch4Sm90ELb0ELb1ELb1ELb0ELb1ELb1ELb0ELb0ELi2ELi1ELi2ELi1ELb1EEENS1_24CollectiveEpilogueBwdGQAISD_fSG_Li256ELb0ELb1EEENS1_19SingleTileSchedulerILb0ELb0ELb0ELi128EEEEEEEEEvNT_6ParamsE:
        /* <DEDUP_REMOVED lines=24> */
.L_x_1386:
[----:B------:R-:W-:Y:S05]  /*0180*/  BSYNC B0 ;  /* 0x0000000000007941 */ /* 0x000fea0003800000 */
.L_x_1385:
        /* <DEDUP_REMOVED lines=37> */
.L_x_1387:
        /* <DEDUP_REMOVED lines=22> */
.L_x_1388:
[----:B------:R-:W-:Y:S01]  /*0540*/  PLOP3.LUT P0, PT, PT, PT, UP0, 0x80, 0x0 ;  /* 0x000000000000781c */ /* 0x000fe20003f0f008 */
[----:B------:R-:W-:Y:S01]  /*0550*/  NOP ;  /* 0x0000000000007918 */ /* 0x000fe20000000000 */
[----:B------:R-:W-:Y:S01]  /*0560*/  ULDC.64 UR46, c[0x0][0x208] ;  /* 0x00008200002e7ab9 */ /* 0x000fe20000000a00 */
[----:B------:R-:W-:Y:S01]  /*0570*/  BSSY B6, `(.L_x_1389) ;  /* 0x000098a000067945 */ /* 0x000fe20003800000 */
[----:B-12-4-:R-:W-:Y:S09]  /*0580*/  BAR.SYNC.DEFER_BLOCKING 0x0 ;  /* 0x0000000000007b1d */ /* 0x016ff20000010000 */
[----:B------:R-:W-:Y:S05]  /*0590*/  @!P0 BRA `(.L_x_1390) ;  /* 0x0000005400908947 */ /* 0x000fea0003800000 */
.L_x_1391:
        /* <DEDUP_REMOVED lines=13> */
[----:B-1----:R-:W-:Y:S05]  /*0670*/  @!P0 BRA `(.L_x_1392) ;  /* 0x0000009400e48947 */ /* 0x002fea0003800000 */
        /* <DEDUP_REMOVED lines=73> */
.L_x_1393:
        /* <DEDUP_REMOVED lines=28> */
.L_x_1396:
        /* <DEDUP_REMOVED lines=15> */
.L_x_1395:
        /* <DEDUP_REMOVED lines=22> */
.L_x_1398:
        /* <DEDUP_REMOVED lines=15> */
.L_x_1397:
[----:B------:R-:W-:Y:S01]  /*1010*/  SHF.R.S32.HI R19, RZ, 0x1f, R18 ;  /* 0x0000001fff137819 */ /* 0x000fe20000011412 */
[----:B------:R-:W-:-:S03]  /*1020*/  UMOV UR4, 0xffffffff ;  /* 0xffffffff00047882 */ /* 0x000fc60000000000 */
[----:B------:R-:W-:-:S04]  /*1030*/  LEA.HI R0, R19, R18, RZ, 0x7 ;  /* 0x0000001213007211 */ /* 0x000fc800078f38ff */
[----:B------:R-:W-:Y:S01]  /*1040*/  SHF.R.S32.HI R17, RZ, 0x7, R0 ;  /* 0x00000007ff117819 */ /* 0x000fe20000011400 */
[----:B------:R-:W-:Y:S06]  /*1050*/  BRA.DIV UR4, `(.L_x_1399) ;  /* 0x0000008e04747947 */ /* 0x000fec000b800000 */
[----:B------:R1:W2:Y:S02]  /*1060*/  SHFL.IDX PT, R14, R17, RZ, 0x1f ;  /* 0x00001fff110e7589 */ /* 0x0002a400000e0000 */
.L_x_1512:
        /* <DEDUP_REMOVED lines=15> */
.L_x_1400:
        /* <DEDUP_REMOVED lines=19> */
.L_x_1402:
        /* <DEDUP_REMOVED lines=127> */
.L_x_1413:
[----:B------:R-:W-:-:S06]  /*1a80*/  UISETP.NE.AND UP0, UPT, UR11, 0x3, UPT ;  /* 0x000000030b00788c */ /* 0x000fcc000bf05270 */
[----:B------:R-:W-:-:S13]  /*1a90*/  PLOP3.LUT P6, PT, PT, PT, UP0, 0x80, 0x0 ;  /* 0x000000000000781c */ /* 0x000fda0003fcf008 */
[----:B-1----:R-:W-:Y:S05]  /*1aa0*/  @!P6 BRA `(.L_x_1403) ;  /* 0x000000000004e947 */ /* 0x002fea0003800000 */
[----:B------:R-:W-:Y:S01]  /*1ab0*/  BPT.TRAP 0x1 ;  /* 0x000000040000795c */ /* 0x000fe20000300000 */
.L_x_1403:
[----:B------:R-:W-:Y:S01]  /*1ac0*/  R2UR UR9, R237 ;  /* 0x00000000ed0972ca */ /* 0x000fe200000e0000 */
[----:B------:R-:W-:-:S05]  /*1ad0*/  IMAD.U32 R120, RZ, RZ, UR4 ;  /* 0x00000004ff787e24 */ /* 0x000fca000f8e00ff */
[----:B------:R-:W-:-:S07]  /*1ae0*/  SHF.L.U32 R120, R120, 0x1f, RZ ;  /* 0x0000001f78787819 */ /* 0x000fce00000006ff */
[----:B------:R-:W-:-:S09]  /*1af0*/  ULEA UR9, UR5, UR9, 0x3 ;  /* 0x0000000905097291 */ /* 0x000fd2000f8e183f */
[----:B------:R1:W2:Y:S01]  /*1b00*/  SYNCS.PHASECHK.TRANS64.TRYWAIT P0, [UR9+0x26810], R120 ;  /* 0x02681078ff0075a7 */ /* 0x0002a20008000149 */
[----:B------:R-:W-:Y:S05]  /*1b10*/  @!P6 BRA `(.L_x_1404) ;  /* 0x000000000004e947 */ /* 0x000fea0003800000 */
[----:B------:R-:W-:Y:S01]  /*1b20*/  BPT.TRAP 0x1 ;  /* 0x000000040000795c */ /* 0x000fe20000300000 */
.L_x_1404:
[----:B--2---:R-:W-:Y:S05]  /*1b30*/  @P0 BRA `(.L_x_1405) ;  /* 0x0000000000080947 */ /* 0x004fea0003800000 */
[----:B------:R-:W2:Y:S02]  /*1b40*/  SYNCS.PHASECHK.TRANS64.TRYWAIT P0, [UR9+0x26810], R120 ;  /* 0x02681078ff0075a7 */ /* 0x000ea40008000149 */
[----:B--2---:R-:W-:Y:S05]  /*1b50*/  @!P0 BRA `(.L_x_1406) ;  /* 0x0000008000e88947 */ /* 0x004fea0003800000 */
.L_x_1405:
        /* <DEDUP_REMOVED lines=66> */
.L_x_1407:
[----:B------:R1:W1:Y:S01]  /*1f80*/  SYNCS.PHASECHK.TRANS64.TRYWAIT P0, [UR9+0x26830], R120 ;  /* 0x02683078ff0075a7 */ /* 0x0002620008000149 */
[----:B------:R-:W-:Y:S05]  /*1f90*/  @!P6 BRA `(.L_x_1408) ;  /* 0x000000000004e947 */ /* 0x000fea0003800000 */
[----:B------:R-:W-:Y:S01]  /*1fa0*/  BPT.TRAP 0x1 ;  /* 0x000000040000795c */ /* 0x000fe20000300000 */
.L_x_1408:
        /* <DEDUP_REMOVED lines=50> */
.L_x_1409:
        /* <DEDUP_REMOVED lines=600> */
.L_x_1411:
        /* <DEDUP_REMOVED lines=48> */
.L_x_1412:
        /* <DEDUP_REMOVED lines=62> */
.L_x_1394:
[----:B------:R-:W-:Y:S05]  /*4f30*/  @P0 BRA `(.L_x_1392) ;  /* 0x0000004c00b40947 */ /* 0x000fea0003800000 */
[----:B-1----:R-:W1:Y:S01]  /*4f40*/  S2R R4, SR_TID.X ;  /* 0x0000000000047919 */ /* 0x002e620000002100 */
[----:B------:R-:W2:Y:S01]  /*4f50*/  S2UR UR8, SR_CTAID.Y ;  /* 0x00000000000879c3 */ /* 0x000ea20000002600 */
[----:B------:R-:W-:Y:S01]  /*4f60*/  ULDC UR9, c[0x0][0x850] ;  /* 0x0002140000097ab9 */ /* 0x000fe20000000800 */
[----:B------:R-:W-:Y:S01]  /*4f70*/  ULDC.64 UR12, c[0x0][0x818] ;  /* 0x00020600000c7ab9 */ /* 0x000fe20000000a00 */
[----:B------:R-:W-:Y:S01]  /*4f80*/  UISETP.NE.AND UP0, UPT, UR9, 0x1, UPT ;  /* 0x000000010900788c */ /* 0x000fe2000bf05270 */
[----:B------:R-:W-:Y:S01]  /*4f90*/  BSSY B0, `(.L_x_1414) ;  /* 0x0000058000007945 */ /* 0x000fe20003800000 */
[----:B------:R-:W-:Y:S01]  /*4fa0*/  ULDC UR18, c[0x0][0x80c] ;  /* 0x0002030000127ab9 */ /* 0x000fe20000000800 */
[----:B------:R-:W-:Y:S01]  /*4fb0*/  UMOV UR20, 0x400 ;  /* 0x0000040000147882 */ /* 0x000fe20000000000 */
[----:B------:R-:W-:Y:S01]  /*4fc0*/  ULDC.64 UR16, c[0x0][0x840] ;  /* 0x0002100000107ab9 */ /* 0x000fe20000000a00 */
[----:B------:R-:W3:Y:S01]  /*4fd0*/  S2UR UR15, SR_CTAID.X ;  /* 0x00000000000f79c3 */ /* 0x000ee20000002500 */
[----:B------:R-:W-:-:S05]  /*4fe0*/  ULDC.64 UR24, c[0x0][0x848] ;  /* 0x0002120000187ab9 */ /* 0x000fca0000000a00 */
[----:B------:R-:W-:Y:S01]  /*4ff0*/  @UP0 ULDC UR4, c[0x0][0x854] ;  /* 0x0002150000040ab9 */ /* 0x000fe20000000800 */
[----:B------:R-:W-:Y:S01]  /*5000*/  @UP0 ULDC UR7, c[0x0][0x858] ;  /* 0x0002160000070ab9 */ /* 0x000fe20000000800 */
[----:B------:R-:W4:Y:S01]  /*5010*/  S2UR UR14, SR_CTAID.Z ;  /* 0x00000000000e79c3 */ /* 0x000f220000002700 */
[----:B--2---:R-:W-:-:S07]  /*5020*/  UIMAD.WIDE.U32 UR4, UR8, UR4, URZ ;  /* 0x00000004080472a5 */ /* 0x004fce000f8e003f */
[----:B------:R-:W2:Y:S01]  /*5030*/  S2UR UR21, SR_CgaCtaId ;  /* 0x00000000001579c3 */ /* 0x000ea20000008800 */
[----:B------:R-:W-:Y:S01]  /*5040*/  UMOV UR11, UR8 ;  /* 0x00000008000b7c82 */ /* 0x000fe20008000000 */
[----:B------:R-:W-:Y:S01]  /*5050*/  @UP0 USHF.R.U32.HI UR11, URZ, UR7, UR5 ;  /* 0x000000073f0b0299 */ /* 0x000fe20008011605 */
[----:B-1----:R-:W-:-:S03]  /*5060*/  VIADD R3, R4, 0xffffff80 ;  /* 0xffffff8004037836 */ /* 0x002fc60000000000 */
[----:B------:R-:W-:Y:S02]  /*5070*/  USHF.R.S32.HI UR19, URZ, 0x1f, UR11 ;  /* 0x0000001f3f137899 */ /* 0x000fe4000801140b */
[----:B------:R-:W-:Y:S01]  /*5080*/  BAR.SYNC.DEFER_BLOCKING 0x1, 0x100 ;  /* 0x0044000000007b1d */ /* 0x000fe20000010000 */
[----:B---3--:R-:W-:Y:S01]  /*5090*/  UIMAD UR6, UR15, 0x3000, URZ ;  /* 0x000030000f0678a4 */ /* 0x008fe2000f8e023f */
[----:B------:R-:W-:Y:S01]  /*50a0*/  ISETP.NE.AND P1, PT, R4, 0x80, PT ;  /* 0x000000800400780c */ /* 0x000fe20003f25270 */
[----:B------:R-:W-:Y:S01]  /*50b0*/  UIMAD UR10, UR19, UR12, URZ ;  /* 0x0000000c130a72a4 */ /* 0x000fe2000f8e023f */
[----:B------:R-:W-:Y:S01]  /*50c0*/  SHF.R.S32.HI R0, RZ, 0x1f, R3 ;  /* 0x0000001fff007819 */ /* 0x000fe20000011403 */
[----:B------:R-:W-:Y:S01]  /*50d0*/  USHF.R.S32.HI UR7, URZ, 0x1f, UR6 ;  /* 0x0000001f3f077899 */ /* 0x000fe20008011406 */
[----:B------:R-:W-:Y:S01]  /*50e0*/  ISETP.NE.AND P0, PT, R3, RZ, PT ;  /* 0x000000ff0300720c */ /* 0x000fe20003f05270 */
[----:B------:R-:W-:Y:S01]  /*50f0*/  UIMAD UR22, UR11, UR13, UR10 ;  /* 0x0000000d0b1672a4 */ /* 0x000fe2000f8e020a */
[----:B------:R-:W-:Y:S01]  /*5100*/  LEA.HI R2, R0, R3, RZ, 0x7 ;  /* 0x0000000300027211 */ /* 0x000fe200078f38ff */
[----:B------:R-:W-:Y:S01]  /*5110*/  UIMAD.WIDE.U32 UR4, UR11, UR12, UR6 ;  /* 0x0000000c0b0472a5 */ /* 0x000fe2000f8e0006 */
[----:B------:R-:W-:-:S02]  /*5120*/  ULDC UR10, c[0x0][0x870] ;  /* 0x00021c00000a7ab9 */ /* 0x000fc40000000800 */
[----:B------:R-:W-:Y:S01]  /*5130*/  LOP3.LUT R0, R2, 0x3fffff80, RZ, 0xc0, !PT ;  /* 0x3fffff8002007812 */ /* 0x000fe200078ec0ff */
[----:B------:R-:W-:Y:S01]  /*5140*/  UIMAD UR10, UR15, UR10, URZ ;  /* 0x0000000a0f0a72a4 */ /* 0x000fe2000f8e023f */
[----:B------:R-:W-:Y:S01]  /*5150*/  SHF.R.S32.HI R5, RZ, 0x7, R2 ;  /* 0x00000007ff057819 */ /* 0x000fe20000011402 */
[----:B----4-:R-:W-:Y:S02]  /*5160*/  UIMAD UR15, UR14, UR18, URZ ;  /* 0x000000120e0f72a4 */ /* 0x010fe4000f8e023f */
[----:B------:R-:W-:Y:S01]  /*5170*/  IMAD.IADD R0, R3, 0x1, -R0 ;  /* 0x0000000103007824 */ /* 0x000fe200078e0a00 */
[----:B------:R-:W-:Y:S02]  /*5180*/  UIMAD UR18, UR10, UR18, URZ ;  /* 0x000000120a1272a4 */ /* 0x000fe4000f8e023f */
[----:B--2---:R-:W-:Y:S01]  /*5190*/  ULEA UR10, UR21, UR20, 0x18 ;  /* 0x00000014150a7291 */ /* 0x004fe2000f8ec03f */
[----:B------:R-:W-:Y:S01]  /*51a0*/  IMAD R0, R5, 0x600, R0 ;  /* 0x0000060005007824 */ /* 0x000fe200078e0200 */
[----:B------:R-:W-:-:S02]  /*51b0*/  USHF.R.S32.HI UR21, URZ, 0x1f, UR18 ;  /* 0x0000001f3f157899 */ /* 0x000fc40008011412 */
[----:B------:R-:W-:Y:S01]  /*51c0*/  USHF.R.S32.HI UR20, URZ, 0x1f, UR15 ;  /* 0x0000001f3f147899 */ /* 0x000fe2000801140f */
[----:B------:R-:W-:Y:S01]  /*51d0*/  IMAD.SHL.U32 R0, R0, 0x4, RZ ;  /* 0x0000000400007824 */ /* 0x000fe200078e00ff */
[----:B------:R-:W-:Y:S02]  /*51e0*/  UIADD3 UR18, UP0, UP1, UR18, UR15, UR11 ;  /* 0x0000000f12127290 */ /* 0x000fe4000f91e00b */
[----:B------:R-:W-:Y:S02]  /*51f0*/  UIMAD.WIDE.U32 UR6, UR11, UR16, UR6 ;  /* 0x000000100b0672a5 */ /* 0x000fe4000f8e0006 */
[----:B------:R-:W-:Y:S01]  /*5200*/  UIMAD UR23, UR19, UR16, URZ ;  /* 0x00000010131772a4 */ /* 0x000fe2000f8e023f */
[----:B------:R-:W-:Y:S01]  /*5210*/  LEA R0, R0, UR10, 0x2 ;  /* 0x0000000a00007c11 */ /* 0x000fe2000f8e10ff */
[----:B------:R-:W-:Y:S02]  /*5220*/  UIADD3.X UR16, UR21, UR20, UR19, UP0, UP1 ;  /* 0x0000001415107290 */ /* 0x000fe400087e2413 */
[----:B------:R-:W-:Y:S01]  /*5230*/  USHF.L.U32 UR15, UR18, 0x2, URZ ;  /* 0x00000002120f7899 */ /* 0x000fe2000800063f */
[----:B------:R-:W-:Y:S01]  /*5240*/  ULDC.64 UR12, c[0x0][0x868] ;  /* 0x00021a00000c7ab9 */ /* 0x000fe20000000a00 */
[----:B------:R-:W-:Y:S01]  /*5250*/  USHF.L.U64.HI UR16, UR18, 0x2, UR16 ;  /* 0x0000000212107899 */ /* 0x000fe20008010210 */
[----:B------:R1:W-:Y:S01]  /*5260*/  STS.128 [R0], R24 ;  /* 0x0000001800007388 */ /* 0x0003e20000000c00 */
[----:B------:R-:W-:-:S02]  /*5270*/  UIADD3 UR18, UP0, UR15, UR12, URZ ;  /* 0x0000000c0f127290 */ /* 0x000fc4000ff1e03f */
[----:B------:R-:W-:Y:S01]  /*5280*/  USHF.R.S32.HI UR12, URZ, 0x1f, UR14 ;  /* 0x0000001f3f0c7899 */ /* 0x000fe2000801140e */
[----:B------:R1:W-:Y:S01]  /*5290*/  STS.128 [R0+0x800], R28 ;  /* 0x0008001c00007388 */ /* 0x0003e20000000c00 */
[----:B------:R-:W-:Y:S01]  /*52a0*/  UIMAD UR17, UR11, UR17, UR23 ;  /* 0x000000110b1172a4 */ /* 0x000fe2000f8e0217 */
[----:B------:R-:W-:Y:S02]  /*52b0*/  ULDC.64 UR20, c[0x0][0x820] ;  /* 0x0002080000147ab9 */ /* 0x000fe40000000a00 */
[----:B------:R1:W-:Y:S01]  /*52c0*/  STS.128 [R0+0x1000], R32 ;  /* 0x0010002000007388 */ /* 0x0003e20000000c00 */
[----:B------:R-:W-:Y:S01]  /*52d0*/  UIADD3.X UR19, UR16, UR13, URZ, UP0, !UPT ;  /* 0x0000000d10137290 */ /* 0x000fe200087fe43f */
[----:B------:R-:W-:Y:S01]  /*52e0*/  IMAD.U32 R2, RZ, RZ, UR18 ;  /* 0x00000012ff027e24 */ /* 0x000fe2000f8e00ff */
[----:B------:R-:W-:Y:S01]  /*52f0*/  UIMAD UR13, UR12, UR20, URZ ;  /* 0x000000140c0d72a4 */ /* 0x000fe2000f8e023f */
[----:B------:R1:W-:Y:S01]  /*5300*/  STS.128 [R0+0x1800], R36 ;  /* 0x0018002400007388 */ /* 0x0003e20000000c00 */
[----:B------:R-:W-:-:S02]  /*5310*/  UIADD3 UR5, UR5, UR22, URZ ;  /* 0x0000001605057290 */ /* 0x000fc4000fffe03f */
[----:B------:R-:W-:Y:S01]  /*5320*/  UIMAD UR12, UR12, UR24, URZ ;  /* 0x000000180c0c72a4 */ /* 0x000fe2000f8e023f */
[----:B------:R1:W-:Y:S01]  /*5330*/  STS.128 [R0+0x2000], R40 ;  /* 0x0020002800007388 */ /* 0x0003e20000000c00 */
[----:B------:R-:W-:Y:S01]  /*5340*/  UIADD3 UR7, UR7, UR17, URZ ;  /* 0x0000001107077290 */ /* 0x000fe2000fffe03f */
[----:B------:R-:W-:Y:S01]  /*5350*/  IMAD.U32 R3, RZ, RZ, UR19 ;  /* 0x00000013ff037e24 */ /* 0x000fe2000f8e00ff */
        /* <DEDUP_REMOVED lines=12> */
[----:B------:R-:W-:Y:S01]  /*5420*/  ULEA UR20, UP0, UR4, UR20, 0x2 ;  /* 0x0000001404147291 */ /* 0x000fe2000f80103f */
[----:B------:R1:W-:Y:S01]  /*5430*/  STS.128 [R0+0x4800], R60 ;  /* 0x0048003c00007388 */ /* 0x0003e20000000c00 */
[----:B------:R-:W-:Y:S02]  /*5440*/  UIADD3 UR5, UR7, UR12, URZ ;  /* 0x0000000c07057290 */ /* 0x000fe4000fffe03f */
[----:B------:R-:W-:Y:S01]  /*5450*/  ULEA UR22, UP1, UR6, UR22, 0x2 ;  /* 0x0000001606167291 */ /* 0x000fe2000f82103f */
[----:B------:R1:W-:Y:S01]  /*5460*/  STS.128 [R0+0x5000], R64 ;  /* 0x0050004000007388 */ /* 0x0003e20000000c00 */
[----:B------:R-:W-:-:S02]  /*5470*/  ULEA.HI.X UR21, UR4, UR21, UR11, 0x2, UP0 ;  /* 0x0000001504157291 */ /* 0x000fc400080f140b */
[----:B------:R-:W-:Y:S01]  /*5480*/  ULEA.HI.X UR5, UR6, UR23, UR5, 0x2, UP1 ;  /* 0x0000001706057291 */ /* 0x000fe200088f1405 */
[----:B------:R1:W-:Y:S01]  /*5490*/  STS.128 [R0+0x5800], R68 ;  /* 0x0058004400007388 */ /* 0x0003e20000000c00 */
[----:B------:R-:W-:Y:S01]  /*54a0*/  UIMAD UR14, UR9, UR14, UR8 ;  /* 0x0000000e090e72a4 */ /* 0x000fe2000f8e0208 */
[----:B------:R-:W-:Y:S11]  /*54b0*/  @P0 BRA `(.L_x_1415) ;  /* 0x0000000000140947 */ /* 0x000ff60003800000 */
.L_x_1416:
[----:B------:R-:W2:Y:S04]  /*54c0*/  LDG.E.STRONG.GPU R4, desc[UR46][R2.64] ;  /* 0x0000002e02047981 */ /* 0x000ea8000c1ef900 */
[----:B--2---:R-:W-:Y:S01]  /*54d0*/  CCTL.IVALL ;  /* 0x00000000ff00798f */ /* 0x004fe20002000000 */
[----:B------:R-:W-:Y:S05]  /*54e0*/  YIELD ;  /* 0x0000000000007946 */ /* 0x000fea0003800000 */
[----:B------:R-:W-:-:S13]  /*54f0*/  ISETP.NE.AND P0, PT, R4, UR14, PT ;  /* 0x0000000e04007c0c */ /* 0x000fda000bf05270 */
[----:B------:R-:W-:Y:S05]  /*5500*/  @P0 BRA `(.L_x_1416) ;  /* 0xfffffffc00ec0947 */ /* 0x000fea000383ffff */
.L_x_1415:
[----:B------:R-:W-:Y:S05]  /*5510*/  BSYNC B0 ;  /* 0x0000000000007941 */ /* 0x000fea0003800000 */
.L_x_1414:
[----:B------:R-:W-:-:S03]  /*5520*/  UMOV UR4, 0xffffffff ;  /* 0xffffffff00047882 */ /* 0x000fc60000000000 */
[----:B------:R-:W-:Y:S05]  /*5530*/  BRA.DIV UR4, `(.L_x_1417) ;  /* 0x0000004a04a07947 */ /* 0x000fea000b800000 */
[----:B------:R-:W-:Y:S01]  /*5540*/  NOP ;  /* 0x0000000000007918 */ /* 0x000fe20000000000 */
.L_x_1515:
        /* <DEDUP_REMOVED lines=14> */
[----:B------:R-:W-:-:S09]  /*5630*/  UMOV UR4, UR22 ;  /* 0x0000001600047c82 */ /* 0x000fd20008000000 */
.L_x_1420:
[----:B------:R-:W-:Y:S01]  /*5640*/  @P0 ELECT P2, URZ, PT ;  /* 0x00000000003f082f */ /* 0x000fe20003840000 */
[----:B------:R2:W-:-:S12]  /*5650*/  UBLKRED.G.S.ADD.F32.RN [UR4], [UR10], UR6, desc[UR8] ;  /* 0x000008040a0073bb */ /* 0x0005d800080a1406 */
[----:B------:R-:W-:Y:S02]  /*5660*/  @P2 PLOP3.LUT P0, PT, P2, PT, PT, 0x8, 0x0 ;  /* 0x000000000000281c */ /* 0x000fe4000170e170 */
[----:B------:R-:W-:-:S11]  /*5670*/  PLOP3.LUT P2, PT, PT, PT, PT, 0x8, 0x0 ;  /* 0x000000000000781c */ /* 0x000fd60003f4e170 */
[----:B--2---:R-:W-:Y:S05]  /*5680*/  @P0 BRA.U.ANY `(.L_x_1420) ;  /* 0xfffffffd00ec0947 */ /* 0x004fea000393ffff */
[----:B------:R0:W-:Y:S01]  /*5690*/  UTMACMDFLUSH ;  /* 0x00000000000079b7 */ /* 0x0001e20000000000 */
[----:B------:R-:W-:-:S04]  /*56a0*/  DEPBAR.LE SB0, 0x0 ;  /* 0x000080000000791a */ /* 0x000fc80000000000 */
.L_x_1419:
[----:B------:R-:W-:Y:S05]  /*56b0*/  BSYNC B0 ;  /* 0x0000000000007941 */ /* 0x000fea0003800000 */
.L_x_1418:
        /* <DEDUP_REMOVED lines=14> */
.L_x_1422:
[----:B------:R-:W-:Y:S05]  /*57a0*/  BSYNC B0 ;  /* 0x0000000000007941 */ /* 0x000fea0003800000 */
.L_x_1421:
        /* <DEDUP_REMOVED lines=20> */
.L_x_1425:
[----:B-12---:R-:W2:Y:S04]  /*58f0*/  LDG.E.STRONG.GPU R0, desc[UR46][R2.64] ;  /* 0x0000002e02007981 */ /* 0x006ea8000c1ef900 */
[----:B--2---:R-:W-:Y:S01]  /*5900*/  CCTL.IVALL ;  /* 0x00000000ff00798f */ /* 0x004fe20002000000 */
[----:B------:R-:W-:Y:S05]  /*5910*/  YIELD ;  /* 0x0000000000007946 */ /* 0x000fea0003800000 */
[----:B------:R-:W-:-:S13]  /*5920*/  ISETP.NE.AND P0, PT, R0, UR14, PT ;  /* 0x0000000e00007c0c */ /* 0x000fda000bf05270 */
[----:B------:R-:W-:Y:S05]  /*5930*/  @P0 BRA `(.L_x_1425) ;  /* 0xfffffffc00ec0947 */ /* 0x000fea000383ffff */
.L_x_1424:
[----:B------:R-:W-:Y:S05]  /*5940*/  BSYNC B0 ;  /* 0x0000000000007941 */ /* 0x000fea0003800000 */
.L_x_1423:
[----:B------:R-:W-:-:S03]  /*5950*/  UMOV UR4, 0xffffffff ;  /* 0xffffffff00047882 */ /* 0x000fc60000000000 */
[----:B------:R-:W-:Y:S05]  /*5960*/  BRA.DIV UR4, `(.L_x_1426) ;  /* 0x0000004604b07947 */ /* 0x000fea000b800000 */
[----:B------:R-:W-:Y:S01]  /*5970*/  NOP ;  /* 0x0000000000007918 */ /* 0x000fe20000000000 */
.L_x_1518:
        /* <DEDUP_REMOVED lines=16> */
.L_x_1429:
[----:B------:R-:W-:Y:S01]  /*5a80*/  @P0 ELECT P2, URZ, PT ;  /* 0x00000000003f082f */ /* 0x000fe20003840000 */
[----:B------:R3:W-:-:S12]  /*5a90*/  UBLKRED.G.S.ADD.F32.RN [UR4], [UR10], UR6, desc[UR8] ;  /* 0x000008040a0073bb */ /* 0x0007d800080a1406 */
[----:B------:R-:W-:Y:S02]  /*5aa0*/  @P2 PLOP3.LUT P0, PT, P2, PT, PT, 0x8, 0x0 ;  /* 0x000000000000281c */ /* 0x000fe4000170e170 */
[----:B------:R-:W-:-:S11]  /*5ab0*/  PLOP3.LUT P2, PT, PT, PT, PT, 0x8, 0x0 ;  /* 0x000000000000781c */ /* 0x000fd60003f4e170 */
[----:B---3--:R-:W-:Y:S05]  /*5ac0*/  @P0 BRA.U.ANY `(.L_x_1429) ;  /* 0xfffffffd00ec0947 */ /* 0x008fea000393ffff */
[----:B------:R0:W-:Y:S01]  /*5ad0*/  UTMACMDFLUSH ;  /* 0x00000000000079b7 */ /* 0x0001e20000000000 */
[----:B------:R-:W-:-:S04]  /*5ae0*/  DEPBAR.LE SB0, 0x0 ;  /* 0x000080000000791a */ /* 0x000fc80000000000 */
.L_x_1428:
[----:B------:R-:W-:Y:S05]  /*5af0*/  BSYNC B0 ;  /* 0x0000000000007941 */ /* 0x000fea0003800000 */
.L_x_1427:
        /* <DEDUP_REMOVED lines=14> */
.L_x_1390:
        /* <DEDUP_REMOVED lines=33> */
.L_x_1431:
[----:B------:R-:W-:-:S05]  /*5df0*/  UMOV UR11, UR5 ;  /* 0x00000005000b7c82 */ /* 0x000fca0008000000 */
.L_x_1432:
[----:B------:R-:W-:Y:S01]  /*5e00*/  ULEA UR6, UR23, UR6, 0x7 ;  /* 0x0000000617067291 */ /* 0x000fe2000f8e383f */
[----:B------:R-:W-:Y:S01]  /*5e10*/  ULDC UR7, c[0x0][0x290] ;  /* 0x0000a40000077ab9 */ /* 0x000fe20000000800 */
[----:B------:R-:W-:Y:S01]  /*5e20*/  ULDC UR8, c[0x0][0x74c] ;  /* 0x0001d30000087ab9 */ /* 0x000fe20000000800 */
[----:B------:R-:W-:Y:S01]  /*5e30*/  ULDC.64 UR12, c[0x0][0x2d8] ;  /* 0x0000b600000c7ab9 */ /* 0x000fe20000000a00 */
[----:B------:R-:W-:Y:S02]  /*5e40*/  UIADD3 UR7, -UR8, UR6, -UR7 ;  /* 0x0000000608077290 */ /* 0x000fe4000fffe907 */
[----:B------:R-:W-:Y:S02]  /*5e50*/  UIMAD UR6, UR4, UR12, URZ ;  /* 0x0000000c040672a4 */ /* 0x000fe4000f8e023f */
[----:B------:R-:W-:Y:S02]  /*5e60*/  USHF.R.S32.HI UR8, URZ, 0x1f, UR7 ;  /* 0x0000001f3f087899 */ /* 0x000fe40008011407 */
[----:B------:R-:W-:-:S02]  /*5e70*/  UIMAD UR6, UR17, UR13, UR6 ;  /* 0x0000000d110672a4 */ /* 0x000fc4000f8e0206 */
[----:B------:R-:W-:Y:S02]  /*5e80*/  ULEA.HI UR7, UR8, UR7, URZ, 0x6 ;  /* 0x0000000708077291 */ /* 0x000fe4000f8f303f */
[----:B------:R-:W-:Y:S02]  /*5e90*/  UIMAD.WIDE.U32 UR8, UR17, UR12, URZ ;  /* 0x0000000c110872a5 */ /* 0x000fe4000f8e003f */
[----:B------:R-:W-:Y:S02]  /*5ea0*/  USHF.R.S32.HI UR10, URZ, 0x6, UR7 ;  /* 0x000000063f0a7899 */ /* 0x000fe40008011407 */
[----:B------:R-:W-:Y:S02]  /*5eb0*/  UIADD3 UR9, UR9, UR6, URZ ;  /* 0x0000000609097290 */ /* 0x000fe4000fffe03f */
[----:B------:R-:W-:Y:S02]  /*5ec0*/  UISETP.LT.AND UP0, UPT, URZ, UR10, UPT ;  /* 0x0000000a3f00728c */ /* 0x000fe4000bf01270 */
[----:B------:R-:W-:-:S02]  /*5ed0*/  USHF.R.S32.HI UR7, URZ, 0x1f, UR16 ;  /* 0x0000001f3f077899 */ /* 0x000fc40008011410 */
[----:B------:R-:W-:Y:S01]  /*5ee0*/  USEL UR6, URZ, UR10, !UP0 ;  /* 0x0000000a3f067287 */ /* 0x000fe2000c000000 */
[----:B------:R-:W-:Y:S01]  /*5ef0*/  ULDC.64 UR12, c[0x0][0x2e0] ;  /* 0x0000b800000c7ab9 */ /* 0x000fe20000000a00 */
[----:B------:R-:W-:Y:S02]  /*5f00*/  ULDC UR15, c[0x0][0x288] ;  /* 0x0000a200000f7ab9 */ /* 0x000fe40000000800 */
[----:B------:R-:W-:Y:S02]  /*5f10*/  UISETP.GT.AND UP0, UPT, UR11, UR6, UPT ;  /* 0x000000060b00728c */ /* 0x000fe4000bf04270 */
[----:B------:R-:W-:Y:S02]  /*5f20*/  UIMAD UR7, UR7, UR12, URZ ;  /* 0x0000000c070772a4 */ /* 0x000fe4000f8e023f */
[----:B------:R-:W-:Y:S02]  /*5f30*/  UIMAD UR10, UR16, UR15, URZ ;  /* 0x0000000f100a72a4 */ /* 0x000fe4000f8e023f */
[----:B------:R-:W-:Y:S01]  /*5f40*/  PLOP3.LUT P1, PT, PT, PT, UP0, 0x80, 0x0 ;  /* 0x000000000000781c */ /* 0x000fe20003f2f008 */
[----:B------:R-:W-:-:S02]  /*5f50*/  UIMAD UR14, UR16, UR13, UR7 ;  /* 0x0000000d100e72a4 */ /* 0x000fc4000f8e0207 */
        /* <DEDUP_REMOVED lines=26> */
.L_x_1437:
[----:B------:R-:W2:Y:S04]  /*6100*/  LDG.E.STRONG.GPU R0, desc[UR46][R2.64] ;  /* 0x0000002e02007981 */ /* 0x000ea8000c1ef900 */
[----:B--2---:R-:W-:Y:S01]  /*6110*/  CCTL.IVALL ;  /* 0x00000000ff00798f */ /* 0x004fe20002000000 */
[----:B------:R-:W-:Y:S05]  /*6120*/  YIELD ;  /* 0x0000000000007946 */ /* 0x000fea0003800000 */
[----:B------:R-:W-:-:S13]  /*6130*/  ISETP.NE.AND P1, PT, R0, UR23, PT ;  /* 0x0000001700007c0c */ /* 0x000fda000bf25270 */
[----:B------:R-:W-:Y:S05]  /*6140*/  @P1 BRA `(.L_x_1437) ;  /* 0xfffffffc00ec1947 */ /* 0x000fea000383ffff */
.L_x_1436:
[----:B------:R-:W-:Y:S05]  /*6150*/  BSYNC B0 ;  /* 0x0000000000007941 */ /* 0x000fea0003800000 */
.L_x_1435:
[----:B------:R-:W-:-:S03]  /*6160*/  UMOV UR4, 0xffffffff ;  /* 0xffffffff00047882 */ /* 0x000fc60000000000 */
[----:B------:R-:W-:Y:S05]  /*6170*/  BRA.DIV UR4, `(.L_x_1438) ;  /* 0x0000003e04c87947 */ /* 0x000fea000b800000 */
[----:B------:R-:W-:Y:S01]  /*6180*/  NOP ;  /* 0x0000000000007918 */ /* 0x000fe20000000000 */
.L_x_1521:
        /* <DEDUP_REMOVED lines=22> */
.L_x_1440:
[----:B------:R-:W-:Y:S05]  /*62f0*/  BSYNC B0 ;  /* 0x0000000000007941 */ /* 0x000fea0003800000 */
.L_x_1439:
        /* <DEDUP_REMOVED lines=20> */
.L_x_1442:
[----:B------:R-:W-:Y:S05]  /*6440*/  BSYNC B0 ;  /* 0x0000000000007941 */ /* 0x000fea0003800000 */
.L_x_1441:
[----:B------:R-:W-:Y:S06]  /*6450*/  BAR.ARV 0xa, 0xa0 ;  /* 0x0282800000007b1d */ /* 0x000fec0000002000 */
[----:B------:R-:W-:Y:S04]  /*6460*/  BSSY B0, `(.L_x_1443) ;  /* 0x0000003000007945 */ /* 0x000fe80003800000 */
[----:B------:R-:W-:Y:S05]  /*6470*/  @!P0 BRA `(.L_x_1444) ;  /* 0x0000000000048947 */ /* 0x000fea0003800000 */
[----:B------:R-:W-:-:S04]  /*6480*/  DEPBAR.LE SB0, 0x0 ;  /* 0x000080000000791a */ /* 0x000fc80000000000 */
.L_x_1444:
[----:B------:R-:W-:Y:S05]  /*6490*/  BSYNC B0 ;  /* 0x0000000000007941 */ /* 0x000fea0003800000 */
.L_x_1443:
        /* <DEDUP_REMOVED lines=19> */
.L_x_1446:
[----:B------:R-:W-:Y:S05]  /*65d0*/  BSYNC B0 ;  /* 0x0000000000007941 */ /* 0x000fea0003800000 */
.L_x_1445:
[----:B------:R-:W-:Y:S01]  /*65e0*/  UIADD3 UR18, UR6, 0x1, URZ ;  /* 0x0000000106127890 */ /* 0x000fe2000fffe03f */
[----:B------:R-:W-:Y:S11]  /*65f0*/  BRA `(.L_x_1447) ;  /* 0x0000000000047947 */ /* 0x000ff60003800000 */
.L_x_1434:
[----:B------:R-:W-:-:S05]  /*6600*/  UMOV UR18, UR6 ;  /* 0x0000000600127c82 */ /* 0x000fca0008000000 */
.L_x_1447:
        /* <DEDUP_REMOVED lines=12> */
.L_x_1472:
        /* <DEDUP_REMOVED lines=11> */
.L_x_1450:
[----:B------:R-:W2:Y:S04]  /*6780*/  LDG.E.STRONG.GPU R0, desc[UR46][R2.64] ;  /* 0x0000002e02007981 */ /* 0x000ea8000c1ef900 */
[----:B--2---:R-:W-:Y:S01]  /*6790*/  CCTL.IVALL ;  /* 0x00000000ff00798f */ /* 0x004fe20002000000 */
[----:B------:R-:W-:Y:S05]  /*67a0*/  YIELD ;  /* 0x0000000000007946 */ /* 0x000fea0003800000 */
[----:B------:R-:W-:-:S13]  /*67b0*/  ISETP.NE.AND P1, PT, R0, UR23, PT ;  /* 0x0000001700007c0c */ /* 0x000fda000bf25270 */
[----:B------:R-:W-:Y:S05]  /*67c0*/  @P1 BRA `(.L_x_1450) ;  /* 0xfffffffc00ec1947 */ /* 0x000fea000383ffff */
.L_x_1449:
[----:B------:R-:W-:Y:S05]  /*67d0*/  BSYNC B0 ;  /* 0x0000000000007941 */ /* 0x000fea0003800000 */
.L_x_1448:
[----:B------:R-:W-:-:S03]  /*67e0*/  UMOV UR16, 0xffffffff ;  /* 0xffffffff00107882 */ /* 0x000fc60000000000 */
[----:B------:R-:W-:Y:S05]  /*67f0*/  BRA.DIV UR16, `(.L_x_1451) ;  /* 0x0000003a10447947 */ /* 0x000fea000b800000 */
[----:B------:R-:W-:Y:S01]  /*6800*/  NOP ;  /* 0x0000000000007918 */ /* 0x000fe20000000000 */
.L_x_1524:
        /* <DEDUP_REMOVED lines=19> */
.L_x_1453:
[----:B------:R-:W-:Y:S05]  /*6940*/  BSYNC B0 ;  /* 0x0000000000007941 */ /* 0x000fea0003800000 */
.L_x_1452:
        /* <DEDUP_REMOVED lines=15> */
.L_x_1455:
[----:B------:R-:W-:Y:S05]  /*6a40*/  BSYNC B0 ;  /* 0x0000000000007941 */ /* 0x000fea0003800000 */
.L_x_1454:
[----:B------:R-:W-:Y:S06]  /*6a50*/  BAR.ARV 0xa, 0xa0 ;  /* 0x0282800000007b1d */ /* 0x000fec0000002000 */
[----:B------:R-:W-:Y:S04]  /*6a60*/  BSSY B0, `(.L_x_1456) ;  /* 0x0000003000007945 */ /* 0x000fe80003800000 */
[----:B------:R-:W-:Y:S05]  /*6a70*/  @!P0 BRA `(.L_x_1457) ;  /* 0x0000000000048947 */ /* 0x000fea0003800000 */
[----:B------:R-:W-:-:S04]  /*6a80*/  DEPBAR.LE SB0, 0x0 ;  /* 0x000080000000791a */ /* 0x000fc80000000000 */
.L_x_1457:
[----:B------:R-:W-:Y:S05]  /*6a90*/  BSYNC B0 ;  /* 0x0000000000007941 */ /* 0x000fea0003800000 */
.L_x_1456:
        /* <DEDUP_REMOVED lines=19> */
.L_x_1459:
[----:B------:R-:W-:Y:S05]  /*6bd0*/  BSYNC B0 ;  /* 0x0000000000007941 */ /* 0x000fea0003800000 */
.L_x_1458:
        /* <DEDUP_REMOVED lines=9> */
.L_x_1462:
[----:B------:R-:W2:Y:S04]  /*6c70*/  LDG.E.STRONG.GPU R0, desc[UR46][R2.64] ;  /* 0x0000002e02007981 */ /* 0x000ea8000c1ef900 */
[----:B--2---:R-:W-:Y:S01]  /*6c80*/  CCTL.IVALL ;  /* 0x00000000ff00798f */ /* 0x004fe20002000000 */
[----:B------:R-:W-:Y:S05]  /*6c90*/  YIELD ;  /* 0x0000000000007946 */ /* 0x000fea0003800000 */
[----:B------:R-:W-:-:S13]  /*6ca0*/  ISETP.NE.AND P1, PT, R0, UR23, PT ;  /* 0x0000001700007c0c */ /* 0x000fda000bf25270 */
[----:B------:R-:W-:Y:S05]  /*6cb0*/  @P1 BRA `(.L_x_1462) ;  /* 0xfffffffc00ec1947 */ /* 0x000fea000383ffff */
.L_x_1461:
[----:B------:R-:W-:Y:S05]  /*6cc0*/  BSYNC B0 ;  /* 0x0000000000007941 */ /* 0x000fea0003800000 */
.L_x_1460:
[----:B------:R-:W-:-:S03]  /*6cd0*/  UMOV UR12, 0xffffffff ;  /* 0xffffffff000c7882 */ /* 0x000fc60000000000 */
[----:B------:R-:W-:Y:S05]  /*6ce0*/  BRA.DIV UR12, `(.L_x_1463) ;  /* 0x000000360c247947 */ /* 0x000fea000b800000 */
[----:B------:R-:W-:Y:S01]  /*6cf0*/  NOP ;  /* 0x0000000000007918 */ /* 0x000fe20000000000 */
.L_x_1527:
        /* <DEDUP_REMOVED lines=15> */
.L_x_1465:
[----:B------:R-:W-:Y:S05]  /*6df0*/  BSYNC B0 ;  /* 0x0000000000007941 */ /* 0x000fea0003800000 */
.L_x_1464:
        /* <DEDUP_REMOVED lines=15> */
.L_x_1467:
[----:B------:R-:W-:Y:S05]  /*6ef0*/  BSYNC B0 ;  /* 0x0000000000007941 */ /* 0x000fea0003800000 */
.L_x_1466:
[----:B------:R-:W-:Y:S06]  /*6f00*/  BAR.ARV 0xa, 0xa0 ;  /* 0x0282800000007b1d */ /* 0x000fec0000002000 */
[----:B------:R-:W-:Y:S04]  /*6f10*/  BSSY B0, `(.L_x_1468) ;  /* 0x0000003000007945 */ /* 0x000fe80003800000 */
[----:B------:R-:W-:Y:S05]  /*6f20*/  @!P0 BRA `(.L_x_1469) ;  /* 0x0000000000048947 */ /* 0x000fea0003800000 */
[----:B------:R-:W-:-:S04]  /*6f30*/  DEPBAR.LE SB0, 0x0 ;  /* 0x000080000000791a */ /* 0x000fc80000000000 */
.L_x_1469:
[----:B------:R-:W-:Y:S05]  /*6f40*/  BSYNC B0 ;  /* 0x0000000000007941 */ /* 0x000fea0003800000 */
.L_x_1468:
        /* <DEDUP_REMOVED lines=19> */
.L_x_1471:
[----:B------:R-:W-:Y:S05]  /*7080*/  BSYNC B0 ;  /* 0x0000000000007941 */ /* 0x000fea0003800000 */
.L_x_1470:
[----:B------:R-:W-:Y:S02]  /*7090*/  UIADD3 UR6, UR6, 0x2, URZ ;  /* 0x0000000206067890 */ /* 0x000fe4000fffe03f */
[----:B------:R-:W-:Y:S02]  /*70a0*/  UIADD3 UR4, UR4, 0x3000, URZ ;  /* 0x0000300004047890 */ /* 0x000fe4000fffe03f */
[----:B------:R-:W-:-:S06]  /*70b0*/  UISETP.GE.AND UP0, UPT, UR6, UR11, UPT ;  /* 0x0000000b0600728c */ /* 0x000fcc000bf06270 */
[----:B------:R-:W-:-:S13]  /*70c0*/  PLOP3.LUT P1, PT, PT, PT, UP0, 0x80, 0x0 ;  /* 0x000000000000781c */ /* 0x000fda0003f2f008 */
[----:B------:R-:W-:Y:S05]  /*70d0*/  @!P1 BRA `(.L_x_1472) ;  /* 0xfffffff4007c9947 */ /* 0x000fea000383ffff */
.L_x_1433:
        /* <DEDUP_REMOVED lines=41> */
.L_x_1475:
[----:B------:R-:W-:Y:S05]  /*7370*/  BSYNC B0 ;  /* 0x0000000000007941 */ /* 0x000fea0003800000 */
.L_x_1474:
[----:B------:R-:W-:Y:S05]  /*7380*/  BRA `(.L_x_1476) ;  /* 0x0000000000047947 */ /* 0x000fea0003800000 */
.L_x_1473:
[----:B------:R-:W-:-:S05]  /*7390*/  UMOV UR4, UR6 ;  /* 0x0000000600047c82 */ /* 0x000fca0008000000 */
.L_x_1476:
        /* <DEDUP_REMOVED lines=11> */
.L_x_1481:
        /* <DEDUP_REMOVED lines=24> */
.L_x_1478:
[----:B------:R-:W-:Y:S05]  /*75d0*/  BSYNC B0 ;  /* 0x0000000000007941 */ /* 0x000fea0003800000 */
.L_x_1477:
        /* <DEDUP_REMOVED lines=24> */
.L_x_1480:
[----:B------:R-:W-:Y:S05]  /*7760*/  BSYNC B0 ;  /* 0x0000000000007941 */ /* 0x000fea0003800000 */
.L_x_1479:
[----:B------:R-:W-:Y:S02]  /*7770*/  UIADD3 UR11, UR11, 0x2, URZ ;  /* 0x000000020b0b7890 */ /* 0x000fe4000fffe03f */
[----:B------:R-:W-:Y:S02]  /*7780*/  ULEA UR8, UR18, UR8, 0x1 ;  /* 0x0000000812087291 */ /* 0x000fe4000f8e083f */
[----:B------:R-:W-:Y:S02]  /*7790*/  ULEA UR9, UR18, UR9, 0x1 ;  /* 0x0000000912097291 */ /* 0x000fe4000f8e083f */
[----:B------:R-:W-:-:S13]  /*77a0*/  ISETP.NE.AND P0, PT, RZ, UR11, PT ;  /* 0x0000000bff007c0c */ /* 0x000fda000bf05270 */
[----:B------:R-:W-:Y:S05]  /*77b0*/  @!P0 BRA `(.L_x_1392) ;  /* 0x0000002400948947 */ /* 0x000fea0003800000 */
[----:B------:R-:W-:Y:S05]  /*77c0*/  BRA `(.L_x_1481) ;  /* 0xfffffffc00207947 */ /* 0x000fea000383ffff */
.L_x_1430:
        /* <DEDUP_REMOVED lines=33> */
.L_x_1483:
        /* <DEDUP_REMOVED lines=43> */
.L_x_1528:
        /* <DEDUP_REMOVED lines=15> */
.L_x_1486:
        /* <DEDUP_REMOVED lines=60> */
[----:B------:R-:W-:-:S02]  /*8140*/  UIADD3 UR56, UR8, 0x3000, URZ ;  /* 0x0000300008387890 */ /* 0x000fc4000fffe03f */
[----:B------:R-:W-:Y:S01]  /*8150*/  VIADD R6, R0, 0xffffffff ;  /* 0xffffffff00067836 */ /* 0x000fe20000000000 */
[----:B------:R-:W-:Y:S01]  /*8160*/  UMOV UR58, 0x30 ;  /* 0x00000030003a7882 */ /* 0x000fe20000000000 */
[----:B------:R-:W-:Y:S01]  /*8170*/  UMOV UR59, UR11 ;  /* 0x0000000b003b7c82 */ /* 0x000fe20008000000 */
[----:B------:R-:W-:Y:S01]  /*8180*/  UMOV UR60, UR12 ;  /* 0x0000000c003c7c82 */ /* 0x000fe20008000000 */
[----:B------:R-:W-:Y:S01]  /*8190*/  UMOV UR61, UR21 ;  /* 0x00000015003d7c82 */ /* 0x000fe20008000000 */
[----:B------:R1:W-:Y:S01]  /*81a0*/  STL [R1], R6 ;  /* 0x0000000601007387 */ /* 0x0003e20000100800 */
[----:B------:R-:W-:Y:S01]  /*81b0*/  ISETP.GE.AND P1, PT, R4, R6, PT ;  /* 0x000000060400720c */ /* 0x000fe20003f26270 */
[----:B------:R-:W-:Y:S01]  /*81c0*/  UMOV UR57, UR9 ;  /* 0x0000000900397c82 */ /* 0x000fe20008000000 */
        /* <DEDUP_REMOVED lines=28> */
[----:B--2---:R-:W-:Y:S01]  /*8390*/  UMOV UR10, 0x40 ;  /* 0x00000040000a7882 */ /* 0x004fe20000000000 */
[----:B------:R1:W-:Y:S01]  /*83a0*/  UTMALDG.4D [UR56], [UR54], desc[UR16] ;  /* 0x00001038360075b4 */ /* 0x0003e20008019000 */
[----:B------:R1:W-:Y:S01]  /*83b0*/  UTMALDG.4D [UR48], [UR54], desc[UR16] ;  /* 0x00001030360075b4 */ /* 0x0003e20008019000 */
[----:B---3--:R-:W-:Y:S01]  /*83c0*/  UIADD3 UR24, UR8, 0x6000, URZ ;  /* 0x0000600008187890 */ /* 0x008fe2000fffe03f */
[----:B------:R-:W-:Y:S01]  /*83d0*/  UMOV UR26, UR18 ;  /* 0x00000012001a7c82 */ /* 0x000fe20008000000 */
[----:B------:R1:W-:Y:S01]  /*83e0*/  UTMALDG.4D [UR40], [UR54], desc[UR16] ;  /* 0x00001028360075b4 */ /* 0x0003e20008019000 */
[----:B----4-:R-:W-:-:S02]  /*83f0*/  UIADD3 UR32, UR8, 0x8000, URZ ;  /* 0x0000800008207890 */ /* 0x010fc4000fffe03f */
        /* <DEDUP_REMOVED lines=23> */
.L_x_1497:
[----:B--234-:R-:W-:-:S04]  /*8570*/  SHF.L.U32 R21, R11, 0x1f, RZ ;  /* 0x0000001f0b157819 */ /* 0x01cfc800000006ff */
[----:B------:R-:W1:Y:S02]  /*8580*/  SYNCS.PHASECHK.TRANS64.TRYWAIT P1, [R16+URZ+0x26840], R21 ;  /* 0x02684015100075a7 */ /* 0x000e64000802017f */
[----:B-1----:R-:W-:Y:S05]  /*8590*/  @!P1 BRA `(.L_x_1489) ;  /* 0x0000001c00289947 */ /* 0x002fea0003800000 */
.L_x_1529:
[----:B------:R-:W-:Y:S05]  /*85a0*/  @P0 BRA `(.L_x_1490) ;  /* 0x0000000000140947 */ /* 0x000fea0003800000 */
[----:B------:R-:W-:Y:S01]  /*85b0*/  ISETP.NE.AND P1, PT, R6, RZ, PT ;  /* 0x000000ff0600720c */ /* 0x000fe20003f25270 */
[----:B------:R-:W-:-:S04]  /*85c0*/  IMAD.MOV.U32 R3, RZ, RZ, 0x3100 ;  /* 0x00003100ff037424 */ /* 0x000fc800078e00ff */
[----:B------:R3:W-:Y:S08]  /*85d0*/  SYNCS.ARRIVE.TRANS64 RZ, [R16+URZ+0x26830], R3 ;  /* 0x0268300310ff79a7 */ /* 0x0007f0000800003f */
[----:B------:R-:W-:Y:S05]  /*85e0*/  @!P1 BRA `(.L_x_1490) ;  /* 0x0000000000049947 */ /* 0x000fea0003800000 */
[----:B------:R-:W-:Y:S01]  /*85f0*/  BPT.TRAP 0x1 ;  /* 0x000000040000795c */ /* 0x000fe20000300000 */
.L_x_1490:
        /* <DEDUP_REMOVED lines=43> */
.L_x_1530:
[----:B------:R-:W-:Y:S05]  /*88b0*/  @P0 BRA `(.L_x_1492) ;  /* 0x0000000000140947 */ /* 0x000fea0003800000 */
[----:B------:R-:W-:Y:S01]  /*88c0*/  ISETP.NE.AND P1, PT, R6, RZ, PT ;  /* 0x000000ff0600720c */ /* 0x000fe20003f25270 */
[----:B------:R-:W-:-:S04]  /*88d0*/  IMAD.MOV.U32 R2, RZ, RZ, 0x3100 ;  /* 0x00003100ff027424 */ /* 0x000fc800078e00ff */
[----:B------:R3:W-:Y:S08]  /*88e0*/  SYNCS.ARRIVE.TRANS64 RZ, [R16+URZ+0x26818], R2 ;  /* 0x0268180210ff79a7 */ /* 0x0007f0000800003f */
[----:B------:R-:W-:Y:S05]  /*88f0*/  @!P1 BRA `(.L_x_1492) ;  /* 0x0000000000049947 */ /* 0x000fea0003800000 */
[----:B------:R-:W-:Y:S01]  /*8900*/  BPT.TRAP 0x1 ;  /* 0x000000040000795c */ /* 0x000fe20000300000 */
.L_x_1492:
        /* <DEDUP_REMOVED lines=43> */
.L_x_1531:
[----:B------:R-:W-:Y:S05]  /*8bc0*/  @P0 BRA `(.L_x_1494) ;  /* 0x0000000000140947 */ /* 0x000fea0003800000 */
[----:B------:R-:W-:Y:S01]  /*8bd0*/  ISETP.NE.AND P1, PT, R6, RZ, PT ;  /* 0x000000ff0600720c */ /* 0x000fe20003f25270 */
[----:B-123--:R-:W-:-:S04]  /*8be0*/  IMAD.MOV.U32 R21, RZ, RZ, 0x3100 ;  /* 0x00003100ff157424 */ /* 0x00efc800078e00ff */
[----:B------:R4:W-:Y:S08]  /*8bf0*/  SYNCS.ARRIVE.TRANS64 RZ, [R16+URZ+0x26838], R21 ;  /* 0x0268381510ff79a7 */ /* 0x0009f0000800003f */
[----:B------:R-:W-:Y:S05]  /*8c00*/  @!P1 BRA `(.L_x_1494) ;  /* 0x0000000000049947 */ /* 0x000fea0003800000 */
[----:B------:R-:W-:Y:S01]  /*8c10*/  BPT.TRAP 0x1 ;  /* 0x000000040000795c */ /* 0x000fe20000300000 */
.L_x_1494:
        /* <DEDUP_REMOVED lines=38> */
.L_x_1533:
[----:B------:R-:W-:Y:S05]  /*8e80*/  @P0 BRA `(.L_x_1496) ;  /* 0x0000000000140947 */ /* 0x000fea0003800000 */
[----:B------:R-:W-:Y:S01]  /*8e90*/  ISETP.NE.AND P1, PT, R6, RZ, PT ;  /* 0x000000ff0600720c */ /* 0x000fe20003f25270 */
[----:B------:R-:W-:-:S04]  /*8ea0*/  IMAD.MOV.U32 R5, RZ, RZ, 0x3100 ;  /* 0x00003100ff057424 */ /* 0x000fc800078e00ff */
[----:B------:R1:W-:Y:S08]  /*8eb0*/  SYNCS.ARRIVE.TRANS64 RZ, [R16+URZ+0x26810], R5 ;  /* 0x0268100510ff79a7 */ /* 0x0003f0000800003f */
[----:B------:R-:W-:Y:S05]  /*8ec0*/  @!P1 BRA `(.L_x_1496) ;  /* 0x0000000000049947 */ /* 0x000fea0003800000 */
[----:B------:R-:W-:Y:S01]  /*8ed0*/  BPT.TRAP 0x1 ;  /* 0x000000040000795c */ /* 0x000fe20000300000 */
.L_x_1496:
        /* <DEDUP_REMOVED lines=44> */
.L_x_1488:
[----:B------:R-:W3:Y:S02]  /*91a0*/  LDL.LU R4, [R1+0x4] ;  /* 0x0000040001047983 */ /* 0x000ee40000300800 */
[----:B---3--:R-:W-:Y:S02]  /*91b0*/  ISETP.NE.AND P1, PT, R4, RZ, PT ;  /* 0x000000ff0400720c */ /* 0x008fe40003f25270 */
[----:B------:R1:W5:Y:S11]  /*91c0*/  LDL R4, [R1] ;  /* 0x0000000001047983 */ /* 0x0003760000100800 */
[----:B-1----:R-:W-:Y:S05]  /*91d0*/  @!P1 BRA `(.L_x_1487) ;  /* 0x0000000400809947 */ /* 0x002fea0003800000 */
[----:B------:R-:W-:-:S04]  /*91e0*/  SHF.L.U32 R13, R11, 0x1f, RZ ;  /* 0x0000001f0b0d7819 */ /* 0x000fc800000006ff */
[----:B------:R-:W1:Y:S02]  /*91f0*/  SYNCS.PHASECHK.TRANS64.TRYWAIT P1, [R16+URZ+0x26840], R13 ;  /* 0x0268400d100075a7 */ /* 0x000e64000802017f */
[----:B-1----:R-:W-:Y:S05]  /*9200*/  @!P1 BRA `(.L_x_1498) ;  /* 0x0000001000609947 */ /* 0x002fea0003800000 */
.L_x_1534:
[----:B------:R-:W-:Y:S05]  /*9210*/  @P0 BRA `(.L_x_1499) ;  /* 0x0000000000140947 */ /* 0x000fea0003800000 */
[----:B------:R-:W-:Y:S01]  /*9220*/  ISETP.NE.AND P1, PT, R6, RZ, PT ;  /* 0x000000ff0600720c */ /* 0x000fe20003f25270 */
[----:B--2---:R-:W-:-:S04]  /*9230*/  IMAD.MOV.U32 R5, RZ, RZ, 0x3100 ;  /* 0x00003100ff057424 */ /* 0x004fc800078e00ff */
[----:B------:R3:W-:Y:S08]  /*9240*/  SYNCS.ARRIVE.TRANS64 RZ, [R16+URZ+0x26830], R5 ;  /* 0x0268300510ff79a7 */ /* 0x0007f0000800003f */
[----:B------:R-:W-:Y:S05]  /*9250*/  @!P1 BRA `(.L_x_1499) ;  /* 0x0000000000049947 */ /* 0x000fea0003800000 */
[----:B------:R-:W-:Y:S01]  /*9260*/  BPT.TRAP 0x1 ;  /* 0x000000040000795c */ /* 0x000fe20000300000 */
.L_x_1499:
        /* <DEDUP_REMOVED lines=40> */
.L_x_1535:
[----:B------:R-:W-:Y:S05]  /*94f0*/  @P0 BRA `(.L_x_1501) ;  /* 0x0000000000140947 */ /* 0x000fea0003800000 */
[----:B------:R-:W-:Y:S01]  /*9500*/  ISETP.NE.AND P0, PT, R6, RZ, PT ;  /* 0x000000ff0600720c */ /* 0x000fe20003f05270 */
[----:B------:R-:W-:-:S04]  /*9510*/  IMAD.MOV.U32 R5, RZ, RZ, 0x3100 ;  /* 0x00003100ff057424 */ /* 0x000fc800078e00ff */
[----:B------:R3:W-:Y:S08]  /*9520*/  SYNCS.ARRIVE.TRANS64 RZ, [R16+URZ+0x26818], R5 ;  /* 0x0268180510ff79a7 */ /* 0x0007f0000800003f */
[----:B------:R-:W-:Y:S05]  /*9530*/  @!P0 BRA `(.L_x_1501) ;  /* 0x0000000000048947 */ /* 0x000fea0003800000 */
[----:B------:R-:W-:Y:S01]  /*9540*/  BPT.TRAP 0x1 ;  /* 0x000000040000795c */ /* 0x000fe20000300000 */
.L_x_1501:
        /* <DEDUP_REMOVED lines=41> */
.L_x_1487:
[----:B------:R-:W3:Y:S01]  /*97e0*/  S2R R0, SR_TID.X ;  /* 0x0000000000007919 */ /* 0x000ee20000002100 */
[----:B------:R-:W-:Y:S01]  /*97f0*/  IMAD R3, R19, 0x8, R16 ;  /* 0x0000000813037824 */ /* 0x000fe200078e0210 */
[----:B---3--:R-:W-:Y:S02]  /*9800*/  LOP3.LUT R2, R0, 0x7f, RZ, 0xc0, !PT ;  /* 0x0000007f00027812 */ /* 0x008fe400078ec0ff */
[----:B------:R-:W-:Y:S02]  /*9810*/  SHF.L.U32 R0, R11, 0x1f, RZ ;  /* 0x0000001f0b007819 */ /* 0x000fe400000006ff */
[----:B------:R-:W-:Y:S02]  /*9820*/  ISETP.NE.AND P1, PT, R2, RZ, PT ;  /* 0x000000ff0200720c */ /* 0x000fe40003f25270 */
[----:B------:R-:W3:Y:S02]  /*9830*/  SYNCS.PHASECHK.TRANS64.TRYWAIT P0, [R3+URZ+0x26840], R0 ;  /* 0x02684000030075a7 */ /* 0x000ee4000800017f */
[----:B---3--:R-:W-:Y:S09]  /*9840*/  @!P0 BRA `(.L_x_1502) ;  /* 0x0000000800f88947 */ /* 0x008ff20003800000 */
.L_x_1536:
[----:B------:R-:W-:Y:S05]  /*9850*/  @P1 BRA `(.L_x_1503) ;  /* 0x0000000000181947 */ /* 0x000fea0003800000 */
[----:B------:R-:W1:Y:S01]  /*9860*/  S2R R2, SR_TID.X ;  /* 0x0000000000027919 */ /* 0x000e620000002100 */
[----:B---3--:R-:W-:-:S04]  /*9870*/  IMAD.MOV.U32 R0, RZ, RZ, 0x3100 ;  /* 0x00003100ff007424 */ /* 0x008fc800078e00ff */
[----:B------:R3:W-:Y:S01]  /*9880*/  SYNCS.ARRIVE.TRANS64 RZ, [R3+URZ+0x26830], R0 ;  /* 0x0268300003ff79a7 */ /* 0x0007e2000800003f */
[----:B-1----:R-:W-:-:S13]  /*9890*/  LOP3.LUT P0, RZ, R2, 0x1f, RZ, 0xc0, !PT ;  /* 0x0000001f02ff7812 */ /* 0x002fda000780c0ff */
[----:B---3--:R-:W-:Y:S05]  /*98a0*/  @!P0 BRA `(.L_x_1503) ;  /* 0x0000000000048947 */ /* 0x008fea0003800000 */
[----:B------:R-:W-:Y:S01]  /*98b0*/  BPT.TRAP 0x1 ;  /* 0x000000040000795c */ /* 0x000fe20000300000 */
.L_x_1503:
        /* <DEDUP_REMOVED lines=47> */
.L_x_1484:
[----:B------:R-:W-:Y:S05]  /*9bb0*/  BSYNC B0 ;  /* 0x0000000000007941 */ /* 0x000fea0003800000 */
.L_x_1482:
[----:B------:R-:W-:-:S03]  /*9bc0*/  UMOV UR7, 0xffffffff ;  /* 0xffffffff00077882 */ /* 0x000fc60000000000 */
[----:B------:R-:W-:Y:S05]  /*9bd0*/  BRA.DIV UR7, `(.L_x_1504) ;  /* 0x0000000a07287947 */ /* 0x000fea000b800000 */
[----:B------:R-:W-:-:S13]  /*9be0*/  ELECT P6, URZ, PT ;  /* 0x00000000003f782f */ /* 0x000fda00038c0000 */
.L_x_1539:
[----:B------:R-:W-:Y:S05]  /*9bf0*/  @!P6 BRA `(.L_x_1392) ;  /* 0x000000000084e947 */ /* 0x000fea0003800000 */
[----:B------:R-:W-:-:S06]  /*9c00*/  ULOP3.LUT UR7, UR38, 0x2, URZ, 0xfc, !UPT ;  /* 0x0000000226077892 */ /* 0x000fcc000f8efc3f */
[----:B------:R-:W-:-:S05]  /*9c10*/  IMAD.U32 R2, RZ, RZ, UR7 ;  /* 0x00000007ff027e24 */ /* 0x000fca000f8e00ff */
[----:B------:R-:W-:-:S13]  /*9c20*/  ISETP.NE.AND P2, PT, R2, 0x3, PT ;  /* 0x000000030200780c */ /* 0x000fda0003f45270 */
[----:B------:R-:W-:Y:S05]  /*9c30*/  @!P2 BRA `(.L_x_1505) ;  /* 0x000000000004a947 */ /* 0x000fea0003800000 */
[----:B------:R-:W-:Y:S01]  /*9c40*/  BPT.TRAP 0x1 ;  /* 0x000000040000795c */ /* 0x000fe20000300000 */
.L_x_1505:
        /* <DEDUP_REMOVED lines=15> */
.L_x_1540:
[----:B------:R-:W2:Y:S02]  /*9d40*/  SYNCS.PHASECHK.TRANS64.TRYWAIT P0, [R3+URZ], R2 ;  /* 0x00000002030075a7 */ /* 0x000ea4000800017f */
[----:B--2---:R-:W-:Y:S05]  /*9d50*/  @!P0 BRA `(.L_x_1507) ;  /* 0x0000000400fc8947 */ /* 0x004fea0003800000 */
.L_x_1541:
[----:B------:R-:W-:Y:S05]  /*9d60*/  @!P2 BRA `(.L_x_1508) ;  /* 0x000000000004a947 */ /* 0x000fea0003800000 */
[----:B------:R-:W-:Y:S01]  /*9d70*/  BPT.TRAP 0x1 ;  /* 0x000000040000795c */ /* 0x000fe20000300000 */
.L_x_1508:
[----:B--2---:R-:W-:-:S04]  /*9d80*/  VIADD R3, R7, 0x26840 ;  /* 0x0002684007037836 */ /* 0x004fc80000000000 */
[----:B------:R-:W-:-:S04]  /*9d90*/  IMAD R0, R0, 0x8, R3 ;  /* 0x0000000800007824 */ /* 0x000fc800078e0203 */
[----:B------:R-:W2:Y:S02]  /*9da0*/  SYNCS.PHASECHK.TRANS64.TRYWAIT P0, [R0+URZ], R5 ;  /* 0x00000005000075a7 */ /* 0x000ea4000800017f */
[----:B--2---:R-:W-:Y:S05]  /*9db0*/  @!P0 BRA `(.L_x_1509) ;  /* 0x0000000400f88947 */ /* 0x004fea0003800000 */
.L_x_1542:
[----:B------:R-:W-:-:S07]  /*9dc0*/  IMAD R3, R4, 0x8, R3 ;  /* 0x0000000804037824 */ /* 0x000fce00078e0203 */
.L_x_1510:
[----:B---3--:R3:W4:Y:S02]  /*9dd0*/  SYNCS.PHASECHK.TRANS64.TRYWAIT P0, [R3+URZ], R2 ;  /* 0x00000002030075a7 */ /* 0x008724000800017f */
[----:B----4-:R-:W-:Y:S05]  /*9de0*/  @!P0 NANOSLEEP.SYNCS 0x989680 ;  /* 0x009896800000895d */ /* 0x010fea0003900000 */
[----:B------:R-:W4:Y:S02]  /*9df0*/  @!P0 SYNCS.PHASECHK.TRANS64 P0, [R3+URZ], R2 ;  /* 0x00000002030085a7 */ /* 0x000f24000800007f */
[----:B----4-:R-:W-:Y:S05]  /*9e00*/  @!P0 BRA `(.L_x_1510) ;  /* 0xfffffffc00f08947 */ /* 0x010fea000383ffff */
.L_x_1392:
[----:B------:R-:W-:Y:S05]  /*9e10*/  BSYNC B6 ;  /* 0x0000000000067941 */ /* 0x000fea0003800000 */
.L_x_1389:
[----:B------:R-:W-:Y:S05]  /*9e20*/  EXIT ;  /* 0x000000000000794d */ /* 0x000fea0003800000 */
.L_x_1399:
[----:B------:R-:W-:Y:S02]  /*9e30*/  IMAD.MOV.U32 R13, RZ, RZ, R17 ;  /* 0x000000ffff0d7224 */ /* 0x000fe400078e0011 */
[----:B------:R-:W-:Y:S02]  /*9e40*/  IMAD.MOV.U32 R12, RZ, RZ, RZ ;  /* 0x000000ffff0c7224 */ /* 0x000fe400078e00ff */
[----:B------:R-:W-:Y:S02]  /*9e50*/  IMAD.MOV.U32 R11, RZ, RZ, 0x1f ;  /* 0x0000001fff0b7424 */ /* 0x000fe400078e00ff */
[----:B------:R-:W-:-:S07]  /*9e60*/  IMAD.MOV.U32 R15, RZ, RZ, -0x1 ;  /* 0xffffffffff0f7424 */ /* 0x000fce00078e00ff */
[----:B------:R-:W-:Y:S05]  /*9e70*/  WARPSYNC.COLLECTIVE R15, `(.L_x_1511) ;  /* 0x000000000f087348 */ /* 0x000fea0003c00000 */
[----:B------:R1:W2:Y:S02]  /*9e80*/  SHFL.IDX P6, R14, R13, R12, R11 ;  /* 0x0000000c0d0e7389 */ /* 0x0002a400000c000b */
[----:B-12---:R-:W-:Y:S01]  /*9e90*/  ENDCOLLECTIVE ;  /* 0x000000000000791b */ /* 0x006fe20003800000 */
.L_x_1511:
[----:B------:R-:W-:Y:S05]  /*9ea0*/  BRA `(.L_x_1512) ;  /* 0xffffff7000707947 */ /* 0x000fea000383ffff */
.L_x_1401:
[----:B--2---:R2:W3:Y:S02]  /*9eb0*/  SYNCS.PHASECHK.TRANS64.TRYWAIT P0, [R237+URZ+0x26800], R4 ;  /* 0x02680004ed0075a7 */ /* 0x0044e4000800017f */
[----:B---3--:R-:W-:Y:S05]  /*9ec0*/  @!P0 NANOSLEEP.SYNCS 0x989680 ;  /* 0x009896800000895d */ /* 0x008fea0003900000 */
[----:B------:R-:W3:Y:S02]  /*9ed0*/  @!P0 SYNCS.PHASECHK.TRANS64 P0, [R237+URZ+0x26800], R4 ;  /* 0x02680004ed0085a7 */ /* 0x000ee4000800007f */
[----:B---3--:R-:W-:Y:S05]  /*9ee0*/  @!P0 BRA `(.L_x_1401) ;  /* 0xfffffffc00f08947 */ /* 0x008fea000383ffff */
[----:B------:R-:W-:Y:S05]  /*9ef0*/  BRA `(.L_x_1400) ;  /* 0xffffff7000987947 */ /* 0x000fea000383ffff */
.L_x_1406:
[----:B--2---:R-:W-:-:S04]  /*9f00*/  IMAD.U32 R5, RZ, RZ, UR9 ;  /* 0x00000009ff057e24 */ /* 0x004fc8000f8e00ff */
[----:B------:R2:W3:Y:S03]  /*9f10*/  SYNCS.PHASECHK.TRANS64.TRYWAIT P0, [R5+URZ+0x26810], R120 ;  /* 0x02681078050075a7 */ /* 0x0004e6000800017f */
[----:B---3--:R-:W-:Y:S05]  /*9f20*/  @!P0 NANOSLEEP.SYNCS 0x989680 ;  /* 0x009896800000895d */ /* 0x008fea0003900000 */
[----:B------:R-:W3:Y:S02]  /*9f30*/  @!P0 SYNCS.PHASECHK.TRANS64 P0, [R5+URZ+0x26810], R120 ;  /* 0x02681078050085a7 */ /* 0x000ee4000800007f */
[----:B---3--:R-:W-:Y:S05]  /*9f40*/  @!P0 BRA `(.L_x_1406) ;  /* 0xfffffffc00ec8947 */ /* 0x008fea000383ffff */
[----:B------:R-:W-:Y:S05]  /*9f50*/  BRA `(.L_x_1405) ;  /* 0xffffff7c00007947 */ /* 0x000fea000383ffff */
.L_x_1410:
[----:B------:R-:W-:-:S04]  /*9f60*/  IMAD.U32 R121, RZ, RZ, UR9 ;  /* 0x00000009ff797e24 */ /* 0x000fc8000f8e00ff */
[----:B------:R1:W1:Y:S03]  /*9f70*/  SYNCS.PHASECHK.TRANS64.TRYWAIT P0, [R121+URZ+0x26830], R120 ;  /* 0x02683078790075a7 */ /* 0x000266000800017f */
[----:B-1----:R-:W-:Y:S05]  /*9f80*/  @!P0 NANOSLEEP.SYNCS 0x989680 ;  /* 0x009896800000895d */ /* 0x002fea0003900000 */
[----:B------:R-:W1:Y:S02]  /*9f90*/  @!P0 SYNCS.PHASECHK.TRANS64 P0, [R121+URZ+0x26830], R120 ;  /* 0x02683078790085a7 */ /* 0x000e64000800007f */
[----:B-1----:R-:W-:Y:S05]  /*9fa0*/  @!P0 BRA `(.L_x_1410) ;  /* 0xfffffffc00ec8947 */ /* 0x002fea000383ffff */
[----:B------:R-:W-:Y:S05]  /*9fb0*/  BRA `(.L_x_1409) ;  /* 0xffffff8000c47947 */ /* 0x000fea000383ffff */
.L_x_1417:
[----:B------:R-:W-:Y:S01]  /*9fc0*/  BSSY B0, `(.L_x_1513) ;  /* 0x0000005000007945 */ /* 0x000fe20003800000 */
[----:B------:R-:W-:-:S07]  /*9fd0*/  IMAD.MOV.U32 R15, RZ, RZ, -0x1 ;  /* 0xffffffffff0f7424 */ /* 0x000fce00078e00ff */
[----:B-1----:R-:W-:Y:S05]  /*9fe0*/  WARPSYNC.COLLECTIVE R15, `(.L_x_1514) ;  /* 0x000000000f087348 */ /* 0x002fea0003c00000 */
[----:B------:R-:W-:Y:S01]  /*9ff0*/  NOP ;  /* 0x0000000000007918 */ /* 0x000fe20000000000 */
[----:B-1----:R-:W-:Y:S01]  /*a000*/  ENDCOLLECTIVE ;  /* 0x000000000000791b */ /* 0x002fe20003800000 */
.L_x_1514:
[----:B------:R-:W-:Y:S05]  /*a010*/  BSYNC B0 ;  /* 0x0000000000007941 */ /* 0x000fea0003800000 */
.L_x_1513:
[----:B------:R-:W-:Y:S05]  /*a020*/  BRA `(.L_x_1515) ;  /* 0xffffffb400487947 */ /* 0x000fea000383ffff */
.L_x_1426:
[----:B------:R-:W-:Y:S01]  /*a030*/  BSSY B0, `(.L_x_1516) ;  /* 0x0000005000007945 */ /* 0x000fe20003800000 */
[----:B------:R-:W-:-:S07]  /*a040*/  IMAD.MOV.U32 R15, RZ, RZ, -0x1 ;  /* 0xffffffffff0f7424 */ /* 0x000fce00078e00ff */
[----:B-12---:R-:W-:Y:S05]  /*a050*/  WARPSYNC.COLLECTIVE R15, `(.L_x_1517) ;  /* 0x000000000f087348 */ /* 0x006fea0003c00000 */
[----:B------:R-:W-:Y:S01]  /*a060*/  NOP ;  /* 0x0000000000007918 */ /* 0x000fe20000000000 */
[----:B-12---:R-:W-:Y:S01]  /*a070*/  ENDCOLLECTIVE ;  /* 0x000000000000791b */ /* 0x006fe20003800000 */
.L_x_1517:
[----:B------:R-:W-:Y:S05]  /*a080*/  BSYNC B0 ;  /* 0x0000000000007941 */ /* 0x000fea0003800000 */
.L_x_1516:
[----:B------:R-:W-:Y:S05]  /*a090*/  BRA `(.L_x_1518) ;  /* 0xffffffb800387947 */ /* 0x000fea000383ffff */
.L_x_1438:
[----:B------:R-:W-:Y:S01]  /*a0a0*/  BSSY B0, `(.L_x_1519) ;  /* 0x0000005000007945 */ /* 0x000fe20003800000 */
[----:B------:R-:W-:-:S07]  /*a0b0*/  IMAD.MOV.U32 R15, RZ, RZ, -0x1 ;  /* 0xffffffffff0f7424 */ /* 0x000fce00078e00ff */
[----:B------:R-:W-:Y:S05]  /*a0c0*/  WARPSYNC.COLLECTIVE R15, `(.L_x_1520) ;  /* 0x000000000f087348 */ /* 0x000fea0003c00000 */
[----:B------:R-:W-:Y:S01]  /*a0d0*/  NOP ;  /* 0x0000000000007918 */ /* 0x000fe20000000000 */
[----:B------:R-:W-:Y:S01]  /*a0e0*/  ENDCOLLECTIVE ;  /* 0x000000000000791b */ /* 0x000fe20003800000 */
.L_x_1520:
[----:B------:R-:W-:Y:S05]  /*a0f0*/  BSYNC B0 ;  /* 0x0000000000007941 */ /* 0x000fea0003800000 */
.L_x_1519:
[----:B------:R-:W-:Y:S05]  /*a100*/  BRA `(.L_x_1521) ;  /* 0xffffffc000207947 */ /* 0x000fea000383ffff */
.L_x_1451:
[----:B------:R-:W-:Y:S01]  /*a110*/  BSSY B0, `(.L_x_1522) ;  /* 0x0000005000007945 */ /* 0x000fe20003800000 */
[----:B------:R-:W-:-:S07]  /*a120*/  IMAD.MOV.U32 R15, RZ, RZ, -0x1 ;  /* 0xffffffffff0f7424 */ /* 0x000fce00078e00ff */
[----:B------:R-:W-:Y:S05]  /*a130*/  WARPSYNC.COLLECTIVE R15, `(.L_x_1523) ;  /* 0x000000000f087348 */ /* 0x000fea0003c00000 */
[----:B------:R-:W-:Y:S01]  /*a140*/  NOP ;  /* 0x0000000000007918 */ /* 0x000fe20000000000 */
[----:B------:R-:W-:Y:S01]  /*a150*/  ENDCOLLECTIVE ;  /* 0x000000000000791b */ /* 0x000fe20003800000 */
.L_x_1523:
[----:B------:R-:W-:Y:S05]  /*a160*/  BSYNC B0 ;  /* 0x0000000000007941 */ /* 0x000fea0003800000 */
.L_x_1522:
[----:B------:R-:W-:Y:S05]  /*a170*/  BRA `(.L_x_1524) ;  /* 0xffffffc400a47947 */ /* 0x000fea000383ffff */
.L_x_1463:
[----:B------:R-:W-:Y:S01]  /*a180*/  BSSY B0, `(.L_x_1525) ;  /* 0x0000005000007945 */ /* 0x000fe20003800000 */
[----:B------:R-:W-:-:S07]  /*a190*/  IMAD.MOV.U32 R15, RZ, RZ, -0x1 ;  /* 0xffffffffff0f7424 */ /* 0x000fce00078e00ff */
[----:B------:R-:W-:Y:S05]  /*a1a0*/  WARPSYNC.COLLECTIVE R15, `(.L_x_1526) ;  /* 0x000000000f087348 */ /* 0x000fea0003c00000 */
[----:B------:R-:W-:Y:S01]  /*a1b0*/  NOP ;  /* 0x0000000000007918 */ /* 0x000fe20000000000 */
[----:B------:R-:W-:Y:S01]  /*a1c0*/  ENDCOLLECTIVE ;  /* 0x000000000000791b */ /* 0x000fe20003800000 */
.L_x_1526:
[----:B------:R-:W-:Y:S05]  /*a1d0*/  BSYNC B0 ;  /* 0x0000000000007941 */ /* 0x000fea0003800000 */
.L_x_1525:
[----:B------:R-:W-:Y:S05]  /*a1e0*/  BRA `(.L_x_1527) ;  /* 0xffffffc800c47947 */ /* 0x000fea000383ffff */
.L_x_1485:
[----:B-1----:R1:W2:Y:S02]  /*a1f0*/  SYNCS.PHASECHK.TRANS64.TRYWAIT P0, [R16+URZ+0x26820], R3 ;  /* 0x02682003100075a7 */ /* 0x0022a4000800017f */
[----:B--2---:R-:W-:Y:S05]  /*a200*/  @!P0 NANOSLEEP.SYNCS 0x989680 ;  /* 0x009896800000895d */ /* 0x004fea0003900000 */
[----:B------:R-:W2:Y:S02]  /*a210*/  @!P0 SYNCS.PHASECHK.TRANS64 P0, [R16+URZ+0x26820], R3 ;  /* 0x02682003100085a7 */ /* 0x000ea4000800007f */
[----:B--2---:R-:W-:Y:S05]  /*a220*/  @!P0 BRA `(.L_x_1485) ;  /* 0xfffffffc00f08947 */ /* 0x004fea000383ffff */
[----:B------:R-:W-:Y:S05]  /*a230*/  BRA `(.L_x_1528) ;  /* 0xffffffd800947947 */ /* 0x000fea000383ffff */
.L_x_1489:
[----:B-1----:R1:W3:Y:S02]  /*a240*/  SYNCS.PHASECHK.TRANS64.TRYWAIT P1, [R16+URZ+0x26840], R21 ;  /* 0x02684015100075a7 */ /* 0x0022e4000802017f */
[----:B---3--:R-:W-:Y:S05]  /*a250*/  @!P1 NANOSLEEP.SYNCS 0x989680 ;  /* 0x009896800000995d */ /* 0x008fea0003900000 */
[----:B------:R-:W3:Y:S02]  /*a260*/  @!P1 SYNCS.PHASECHK.TRANS64 P1, [R16+URZ+0x26840], R21 ;  /* 0x02684015100095a7 */ /* 0x000ee4000802007f */
[----:B---3--:R-:W-:Y:S05]  /*a270*/  @!P1 BRA `(.L_x_1489) ;  /* 0xfffffffc00f09947 */ /* 0x008fea000383ffff */
[----:B------:R-:W-:Y:S05]  /*a280*/  BRA `(.L_x_1529) ;  /* 0xffffffe000c47947 */ /* 0x000fea000383ffff */
.L_x_1491:
[----:B--2---:R2:W3:Y:S02]  /*a290*/  SYNCS.PHASECHK.TRANS64.TRYWAIT P1, [R16+URZ+0x26828], R21 ;  /* 0x02682815100075a7 */ /* 0x0044e4000802017f */
[----:B---3--:R-:W-:Y:S05]  /*a2a0*/  @!P1 NANOSLEEP.SYNCS 0x989680 ;  /* 0x009896800000995d */ /* 0x008fea0003900000 */
[----:B------:R-:W3:Y:S02]  /*a2b0*/  @!P1 SYNCS.PHASECHK.TRANS64 P1, [R16+URZ+0x26828], R21 ;  /* 0x02682815100095a7 */ /* 0x000ee4000802007f */
[----:B---3--:R-:W-:Y:S05]  /*a2c0*/  @!P1 BRA `(.L_x_1491) ;  /* 0xfffffffc00f09947 */ /* 0x008fea000383ffff */
[----:B------:R-:W-:Y:S05]  /*a2d0*/  BRA `(.L_x_1530) ;  /* 0xffffffe400747947 */ /* 0x000fea000383ffff */
.L_x_1493:
[----:B---3--:R3:W4:Y:S02]  /*a2e0*/  SYNCS.PHASECHK.TRANS64.TRYWAIT P1, [R16+URZ+0x26848], R21 ;  /* 0x02684815100075a7 */ /* 0x008724000802017f */
[----:B----4-:R-:W-:Y:S05]  /*a2f0*/  @!P1 NANOSLEEP.SYNCS 0x989680 ;  /* 0x009896800000995d */ /* 0x010fea0003900000 */
[----:B------:R-:W4:Y:S02]  /*a300*/  @!P1 SYNCS.PHASECHK.TRANS64 P1, [R16+URZ+0x26848], R21 ;  /* 0x02684815100095a7 */ /* 0x000f24000802007f */
[----:B----4-:R-:W-:Y:S05]  /*a310*/  @!P1 BRA `(.L_x_1493) ;  /* 0xfffffffc00f09947 */ /* 0x010fea000383ffff */
[----:B------:R-:W-:Y:S05]  /*a320*/  BRA `(.L_x_1531) ;  /* 0xffffffe800247947 */ /* 0x000fea000383ffff */
.L_x_1495:
[----:B------:R-:W-:-:S07]  /*a330*/  SHF.L.U32 R5, R11, 0x1f, RZ ;  /* 0x0000001f0b057819 */ /* 0x000fce00000006ff */
.L_x_1532:
[----:B------:R1:W1:Y:S02]  /*a340*/  SYNCS.PHASECHK.TRANS64.TRYWAIT P1, [R16+URZ+0x26820], R5 ;  /* 0x02682005100075a7 */ /* 0x000264000802017f */
[----:B-1----:R-:W-:Y:S05]  /*a350*/  @!P1 NANOSLEEP.SYNCS 0x989680 ;  /* 0x009896800000995d */ /* 0x002fea0003900000 */
[----:B------:R-:W1:Y:S02]  /*a360*/  @!P1 SYNCS.PHASECHK.TRANS64 P1, [R16+URZ+0x26820], R5 ;  /* 0x02682005100095a7 */ /* 0x000e64000802007f */
[----:B-1----:R-:W-:Y:S05]  /*a370*/  @!P1 BRA `(.L_x_1532) ;  /* 0xfffffffc00f09947 */ /* 0x002fea000383ffff */
[----:B------:R-:W-:Y:S05]  /*a380*/  BRA `(.L_x_1533) ;  /* 0xffffffe800bc7947 */ /* 0x000fea000383ffff */
.L_x_1498:
[----:B-1----:R1:W3:Y:S02]  /*a390*/  SYNCS.PHASECHK.TRANS64.TRYWAIT P1, [R16+URZ+0x26840], R13 ;  /* 0x0268400d100075a7 */ /* 0x0022e4000802017f */
[----:B---3--:R-:W-:Y:S05]  /*a3a0*/  @!P1 NANOSLEEP.SYNCS 0x989680 ;  /* 0x009896800000995d */ /* 0x008fea0003900000 */
[----:B------:R-:W3:Y:S02]  /*a3b0*/  @!P1 SYNCS.PHASECHK.TRANS64 P1, [R16+URZ+0x26840], R13 ;  /* 0x0268400d100095a7 */ /* 0x000ee4000802007f */
[----:B---3--:R-:W-:Y:S05]  /*a3c0*/  @!P1 BRA `(.L_x_1498) ;  /* 0xfffffffc00f09947 */ /* 0x008fea000383ffff */
[----:B------:R-:W-:Y:S05]  /*a3d0*/  BRA `(.L_x_1534) ;  /* 0xffffffec008c7947 */ /* 0x000fea000383ffff */
.L_x_1500:
[----:B--2---:R2:W3:Y:S02]  /*a3e0*/  SYNCS.PHASECHK.TRANS64.TRYWAIT P1, [R16+URZ+0x26828], R13 ;  /* 0x0268280d100075a7 */ /* 0x0044e4000802017f */
[----:B---3--:R-:W-:Y:S05]  /*a3f0*/  @!P1 NANOSLEEP.SYNCS 0x989680 ;  /* 0x009896800000995d */ /* 0x008fea0003900000 */
[----:B------:R-:W3:Y:S02]  /*a400*/  @!P1 SYNCS.PHASECHK.TRANS64 P1, [R16+URZ+0x26828], R13 ;  /* 0x0268280d100095a7 */ /* 0x000ee4000802007f */
[----:B---3--:R-:W-:Y:S05]  /*a410*/  @!P1 BRA `(.L_x_1500) ;  /* 0xfffffffc00f09947 */ /* 0x008fea000383ffff */
[----:B------:R-:W-:Y:S05]  /*a420*/  BRA `(.L_x_1535) ;  /* 0xfffffff000307947 */ /* 0x000fea000383ffff */
.L_x_1502:
[----:B---3--:R3:W1:Y:S02]  /*a430*/  SYNCS.PHASECHK.TRANS64.TRYWAIT P0, [R3+URZ+0x26840], R0 ;  /* 0x02684000030075a7 */ /* 0x008664000800017f */
[----:B-1----:R-:W-:Y:S05]  /*a440*/  @!P0 NANOSLEEP.SYNCS 0x989680 ;  /* 0x009896800000895d */ /* 0x002fea0003900000 */
[----:B------:R-:W1:Y:S02]  /*a450*/  @!P0 SYNCS.PHASECHK.TRANS64 P0, [R3+URZ+0x26840], R0 ;  /* 0x02684000030085a7 */ /* 0x000e64000800007f */
[----:B-1----:R-:W-:Y:S05]  /*a460*/  @!P0 BRA `(.L_x_1502) ;  /* 0xfffffffc00f08947 */ /* 0x002fea000383ffff */
[----:B------:R-:W-:Y:S05]  /*a470*/  BRA `(.L_x_1536) ;  /* 0xfffffff000f47947 */ /* 0x000fea000383ffff */
.L_x_1504:
[----:B------:R-:W-:Y:S01]  /*a480*/  BSSY B0, `(.L_x_1537) ;  /* 0x0000006000007945 */ /* 0x000fe20003800000 */
[----:B------:R-:W-:-:S07]  /*a490*/  IMAD.MOV.U32 R15, RZ, RZ, -0x1 ;  /* 0xffffffffff0f7424 */ /* 0x000fce00078e00ff */
[----:B------:R-:W-:Y:S05]  /*a4a0*/  WARPSYNC.COLLECTIVE R15, `(.L_x_1538) ;  /* 0x000000000f0c7348 */ /* 0x000fea0003c00000 */
[----:B------:R-:W-:Y:S02]  /*a4b0*/  ELECT P6, UR62, PT ;  /* 0x00000000003e782f */ /* 0x000fe400038c0000 */
[----:B------:R-:W-:Y:S01]  /*a4c0*/  MOV R14, UR62 ;  /* 0x0000003e000e7c02 */ /* 0x000fe20008000f00 */
[----:B------:R-:W-:Y:S10]  /*a4d0*/  ENDCOLLECTIVE ;  /* 0x000000000000791b */ /* 0x000ff40003800000 */
.L_x_1538:
[----:B------:R-:W-:Y:S05]  /*a4e0*/  BSYNC B0 ;  /* 0x0000000000007941 */ /* 0x000fea0003800000 */
.L_x_1537:
[----:B------:R-:W-:Y:S05]  /*a4f0*/  BRA `(.L_x_1539) ;  /* 0xfffffff400bc7947 */ /* 0x000fea000383ffff */
.L_x_1506:
[----:B-1----:R1:W2:Y:S02]  /*a500*/  SYNCS.PHASECHK.TRANS64.TRYWAIT P0, [R6+URZ], R5 ;  /* 0x00000005060075a7 */ /* 0x0022a4000800017f */
[----:B--2---:R-:W-:Y:S05]  /*a510*/  @!P0 NANOSLEEP.SYNCS 0x989680 ;  /* 0x009896800000895d */ /* 0x004fea0003900000 */
[----:B------:R-:W2:Y:S02]  /*a520*/  @!P0 SYNCS.PHASECHK.TRANS64 P0, [R6+URZ], R5 ;  /* 0x00000005060085a7 */ /* 0x000ea4000800007f */
[----:B--2---:R-:W-:Y:S05]  /*a530*/  @!P0 BRA `(.L_x_1506) ;  /* 0xfffffffc00f08947 */ /* 0x004fea000383ffff */
[----:B------:R-:W-:Y:S05]  /*a540*/  BRA `(.L_x_1540) ;  /* 0xfffffff400fc7947 */ /* 0x000fea000383ffff */
.L_x_1507:
[----:B--2---:R2:W3:Y:S02]  /*a550*/  SYNCS.PHASECHK.TRANS64.TRYWAIT P0, [R3+URZ], R2 ;  /* 0x00000002030075a7 */ /* 0x0044e4000800017f */
[----:B---3--:R-:W-:Y:S05]  /*a560*/  @!P0 NANOSLEEP.SYNCS 0x989680 ;  /* 0x009896800000895d */ /* 0x008fea0003900000 */
[----:B------:R-:W3:Y:S02]  /*a570*/  @!P0 SYNCS.PHASECHK.TRANS64 P0, [R3+URZ], R2 ;  /* 0x00000002030085a7 */ /* 0x000ee4000800007f */
[----:B---3--:R-:W-:Y:S05]  /*a580*/  @!P0 BRA `(.L_x_1507) ;  /* 0xfffffffc00f08947 */ /* 0x008fea000383ffff */
[----:B------:R-:W-:Y:S05]  /*a590*/  BRA `(.L_x_1541) ;  /* 0xfffffff400f07947 */ /* 0x000fea000383ffff */
.L_x_1509:
[----:B--2---:R2:W3:Y:S02]  /*a5a0*/  SYNCS.PHASECHK.TRANS64.TRYWAIT P0, [R0+URZ], R5 ;  /* 0x00000005000075a7 */ /* 0x0044e4000800017f */
[----:B---3--:R-:W-:Y:S05]  /*a5b0*/  @!P0 NANOSLEEP.SYNCS 0x989680 ;  /* 0x009896800000895d */ /* 0x008fea0003900000 */
[----:B------:R-:W3:Y:S02]  /*a5c0*/  @!P0 SYNCS.PHASECHK.TRANS64 P0, [R0+URZ], R5 ;  /* 0x00000005000085a7 */ /* 0x000ee4000800007f */
[----:B---3--:R-:W-:Y:S05]  /*a5d0*/  @!P0 BRA `(.L_x_1509) ;  /* 0xfffffffc00f08947 */ /* 0x008fea000383ffff */
[----:B------:R-:W-:Y:S05]  /*a5e0*/  BRA `(.L_x_1542) ;  /* 0xfffffff400f47947 */ /* 0x000fea000383ffff */
.L_x_1543:
        /* <DEDUP_REMOVED lines=9> */
.L_x_3306:


//--------------------- .text._ZN7cutlass13device_kernelIN5flash11enable_sm90INS1_16FlashAttnBwdSm90INS1_25CollectiveMainloopBwdSm90ILi2ELi2ELi2EN4cute5tupleIJNS5_1CILi1EEES8_S8_EEENS6_IJNS7_ILi64EEENS7_ILi128EEENS7_ILi96EEEEEENS_6half_tEfNS_4arch4Sm90ELb0ELb1ELb1ELb1ELb0ELb1ELb0ELb0ELi2ELi1ELi2ELi1ELb1EEENS1_21CollectiveEpilogueBwdISD_SE_SG_Li256ELb1ELb0ELi1EEENS1_19SingleTileSchedulerILb1ELb0ELb0ELi128EEEEEEEEEvNT_6ParamsE --------------------------
	.section	.text._ZN7cutlass13device_kernelIN5flash11enable_sm90INS1_16FlashAttnBwdSm90INS1_25CollectiveMainloopBwdSm90ILi2ELi2ELi2EN4cute5tupleIJNS5_1CILi1EEES8_S8_EEENS6_IJNS7_ILi64EEENS7_ILi128EEENS7_ILi96EEEEEENS_6half_tEfNS_4arch4Sm90ELb0ELb1ELb1ELb1ELb0ELb1ELb0ELb0ELi2ELi1ELi2ELi1ELb1EEENS1_21CollectiveEpilogueBwdISD_SE_SG_Li256ELb1ELb0ELi1EEENS1_19SingleTileSchedulerILb1ELb0ELb0ELi128EEEEEEEEEvNT_6ParamsE,"ax",@progbits
	.align	128
.text._ZN7cutlass13device_kernelIN5flash11enable_sm90INS1_16FlashAttnBwdSm90INS1_25CollectiveMainloopBwdSm90ILi2ELi2ELi2EN4cute5tupleIJNS5_1CILi1EEES8_S8_EEENS6_IJNS7_ILi64EEENS7_ILi128EEENS7_ILi96EEEEEENS_6half_tEfNS_4arch4Sm90ELb0ELb1ELb1ELb1ELb0ELb1ELb0ELb0ELi2ELi1ELi2ELi1ELb1EEENS1_21CollectiveEpilogueBwdISD_SE_SG_Li256ELb1ELb0ELi1EEENS1_19SingleTileSchedulerILb1ELb0ELb0ELi128EEEEEEEEEvNT_6ParamsE:
        .type           _ZN7cutlass13device_kernelIN5flash11enable_sm90INS1_16FlashAttnBwdSm90INS1_25CollectiveMainloopBwdSm90ILi2ELi2ELi2EN4cute5tupleIJNS5_1CILi1EEES8_S8_EEENS6_IJNS7_ILi64EEENS7_ILi128EEENS7_ILi96EEEEEENS_6half_tEfNS_4arch4Sm90ELb0ELb1ELb1ELb1ELb0ELb1ELb0ELb0ELi2ELi1ELi2ELi1ELb1EEENS1_21CollectiveEpilogueBwdISD_SE_SG_Li256ELb1ELb0ELi1EEENS1_19SingleTileSchedulerILb1ELb0ELb0ELi128EEEEEEEEEvNT_6ParamsE,@function
        .size           _ZN7cutlass13device_kernelIN5flash11enable_sm90INS1_16FlashAttnBwdSm90INS1_25CollectiveMainloopBwdSm90ILi2ELi2ELi2EN4cute5tupleIJNS5_1CILi1EEES8_S8_EEENS6_IJNS7_ILi64EEENS7_ILi128EEENS7_ILi96EEEEEENS_6half_tEfNS_4arch4Sm90ELb0ELb1ELb1ELb1ELb0ELb1ELb0ELb0ELi2ELi1ELi2ELi1ELb1EEENS1_21CollectiveEpilogueBwdISD_SE_SG_Li256ELb1ELb0ELi1EEENS1_19SingleTileSchedulerILb1ELb0ELb0ELi128EEEEEEEEEvNT_6ParamsE,(.L_x_3307 - _ZN7cutlass13device_kernelIN5flash11enable_sm90INS1_16FlashAttnBwdSm90INS1_25CollectiveMainloopBwdSm90ILi2ELi2ELi2EN4cute5tupleIJNS5_1CILi1EEES8_S8_EEENS6_IJNS7_ILi64EEENS7_ILi128EEENS7_ILi96EEEEEENS_6half_tEfNS_4arch4Sm90ELb0ELb1ELb1ELb1ELb0ELb1ELb0ELb0ELi2ELi1ELi2ELi1ELb1EEENS1_21CollectiveEpilogueBwdISD_SE_SG_Li256ELb1ELb0ELi1EEENS1_19SingleTileSchedulerILb1ELb0ELb0ELi128EEEEEEEEEvNT_6ParamsE)
        .other          _ZN7cutlass13device_kernelIN5flash11enable_sm90INS1_16FlashAttnBwdSm90INS1_25CollectiveMainloopBwdSm90ILi2ELi2ELi2EN4cute5tupleIJNS5_1CILi1EEES8_S8_EEENS6_IJNS7_ILi64EEENS7_ILi128EEENS7_ILi96EEEEEENS_6half_tEfNS_4arch4Sm90ELb0ELb1ELb1ELb1ELb0ELb1ELb0ELb0ELi2ELi1ELi2ELi1ELb1EEENS1_21CollectiveEpilogueBwdISD_SE_SG_Li256ELb1ELb0ELi1EEENS1_19SingleTileSchedulerILb1ELb0ELb0ELi128EEEEEEEEEvNT_6ParamsE,@"STO_CUDA_ENTRY STV_DEFAULT"
_ZN7cutlass13device_kernelIN5flash11enable_sm90INS1_16FlashAttnBwdSm90INS1_25CollectiveMainloopBwdSm90ILi2ELi2ELi2EN4cute5tupleIJNS5_1CILi1EEES8_S8_EEENS6_IJNS7_ILi64EEENS7_ILi128EEENS7_ILi96EEEEEENS_6half_tEfNS_4arch4Sm90ELb0ELb1ELb1ELb1ELb0ELb1ELb0ELb0ELi2ELi1ELi2ELi1ELb1EEENS1_21CollectiveEpilogueBwdISD_SE_SG_Li256ELb1ELb0ELi1EEENS1_19SingleTileSchedulerILb1ELb0ELb0ELi128EEEEEEEEEvNT_6ParamsE:
        /* <DEDUP_REMOVED lines=24> */
.L_x_1545:
[----:B------:R-:W-:Y:S05]  /*0180*/  BSYNC B0 ;  /* 0x0000000000007941 */ /* 0x000fea0003800000 */
.L_x_1544:
        /* <DEDUP_REMOVED lines=37> */
.L_x_1546:
        /* <DEDUP_REMOVED lines=22> */
.L_x_1547:
[----:B------:R-:W-:Y:S01]  /*0540*/  PLOP3.LUT P0, PT, PT, PT, UP0, 0x80, 0x0 ;  /* 0x000000000000781c */ /* 0x000fe20003f0f008 */
[----:B------:R-:W-:Y:S01]  /*0550*/  NOP ;  /* 0x0000000000007918 */ /* 0x000fe20000000000 */
[----:B------:R-:W-:Y:S01]  /*0560*/  ULDC.64 UR46, c[0x0][0x208] ;  /* 0x00008200002e7ab9 */ /* 0x000fe20000000a00 */
[----:B------:R-:W-:Y:S01]  /*0570*/  BSSY B6, `(.L_x_1548) ;  /* 0x0000aa2000067945 */ /* 0x000fe20003800000 */
[----:B-12-4-:R-:W-:Y:S09]  /*0580*/  BAR.SYNC.DEFER_BLOCKING 0x0 ;  /* 0x0000000000007b1d */ /* 0x016ff20000010000 */
[----:B------:R-:W-:Y:S05]  /*0590*/  @!P0 BRA `(.L_x_1549) ;  /* 0x0000006800688947 */ /* 0x000fea0003800000 */
.L_x_1550:
[----:B------:R-:W-:-:S08]  /*05a0*/  NOP ;  /* 0x0000000000007918 */ /* 0x000fd00000000000 */
[----:B------:R-:W1:Y:S02]  /*05b0*/  USETMAXREG.TRY_ALLOC.CTAPOOL UP0, 0xf0 ;  /* 0x000000f0000079c8 */ /* 0x000e640008000600 */
[----:B-1----:R-:W-:-:S13]  /*05c0*/  PLOP3.LUT P0, PT, PT, PT, UP0, 0x80, 0x0 ;  /* 0x000000000000781c */ /* 0x002fda0003f0f008 */
[----:B------:R-:W-:Y:S05]  /*05d0*/  @!P0 BRA `(.L_x_1550) ;  /* 0xfffffffc00f08947 */ /* 0x000fea000383ffff */
[----:B------:R-:W-:Y:S01]  /*05e0*/  LOP3.LUT R0, R0, 0x3, RZ, 0xc0, !PT ;  /* 0x0000000300007812 */ /* 0x000fe200078ec0ff */
[----:B------:R-:W1:Y:S01]  /*05f0*/  S2R R2, SR_TID.X ;  /* 0x0000000000027919 */ /* 0x000e620000002100 */
[----:B------:R-:W-:Y:S01]  /*0600*/  ULDC.64 UR4, c[0x0][0x8d8] ;  /* 0x0002360000047ab9 */ /* 0x000fe20000000a00 */
[----:B------:R-:W2:Y:S03]  /*0610*/  S2UR UR6, SR_CTAID.X ;  /* 0x00000000000679c3 */ /* 0x000ea60000002500 */
[----:B------:R-:W3:Y:S05]  /*0620*/  SHFL.IDX PT, R0, R0, RZ, 0x1f ;  /* 0x00001fff00007589 */ /* 0x000eea00000e0000 */
[----:B------:R-:W4:Y:S01]  /*0630*/  S2UR UR36, SR_CTAID.Z ;  /* 0x00000000002479c3 */ /* 0x000f220000002700 */
[----:B---3--:R-:W-:-:S02]  /*0640*/  ISETP.NE.AND P0, PT, R0, RZ, PT ;  /* 0x000000ff0000720c */ /* 0x008fc40003f05270 */
[----:B-1----:R-:W-:-:S11]  /*0650*/  SHF.R.U32.HI R2, RZ, 0x7, R2 ;  /* 0x00000007ff027819 */ /* 0x002fd60000011602 */
[----:B------:R-:W-:-:S05]  /*0660*/  @!P0 VIADD R2, R2, 0x9 ;  /* 0x0000000902028836 */ /* 0x000fca0000000000 */
[----:B------:R1:W-:Y:S06]  /*0670*/  @!P0 BAR.ARV R2, 0xa0 ;  /* 0x000280020000851d */ /* 0x0003ec0000002000 */
[----:B------:R-:W-:-:S04]  /*0680*/  ISETP.NE.U32.AND P0, PT, RZ, UR4, PT ;  /* 0x00000004ff007c0c */ /* 0x000fc8000bf05070 */
[----:B------:R-:W-:-:S13]  /*0690*/  ISETP.NE.AND.EX P0, PT, RZ, UR5, PT, P0 ;  /* 0x00000005ff007c0c */ /* 0x000fda000bf05300 */
[----:B-12-4-:R-:W-:Y:S05]  /*06a0*/  @!P0 BRA `(.L_x_1551) ;  /* 0x00000000001c8947 */ /* 0x016fea0003800000 */
[----:B------:R-:W-:Y:S02]  /*06b0*/  ULDC.64 UR4, c[0x0][0x8d8] ;  /* 0x0002360000047ab9 */ /* 0x000fe40000000a00 */
[----:B------:R-:W-:-:S06]  /*06c0*/  UIMAD.WIDE UR4, UR36, 0x4, UR4 ;  /* 0x00000004240478a5 */ /* 0x000fcc000f8e0204 */
[----:B------:R-:W-:Y:S02]  /*06d0*/  IMAD.U32 R2, RZ, RZ, UR4 ;  /* 0x00000004ff027e24 */ /* 0x000fe4000f8e00ff */
[----:B------:R-:W-:-:S05]  /*06e0*/  IMAD.U32 R3, RZ, RZ, UR5 ;  /* 0x00000005ff037e24 */ /* 0x000fca000f8e00ff */
[----:B------:R-:W2:Y:S02]  /*06f0*/  LDG.E R2, desc[UR46][R2.64] ;  /* 0x0000002e02027981 */ /* 0x000ea4000c1e1900 */
[----:B--2---:R-:W-:Y:S01]  /*0700*/  R2UR UR4, R2 ;  /* 0x00000000020472ca */ /* 0x004fe200000e0000 */
[----:B------:R-:W-:-:S14]  /*0710*/  BRA `(.L_x_1552) ;  /* 0x00000000003c7947 */ /* 0x000fdc0003800000 */
.L_x_1551:
        /* <DEDUP_REMOVED lines=14> */
.L_x_1553:
[----:B------:R-:W-:-:S05]  /*0800*/  ULDC UR4, c[0x0][0x8bc] ;  /* 0x00022f0000047ab9 */ /* 0x000fca0000000800 */
.L_x_1552:
[----:B------:R-:W-:-:S04]  /*0810*/  USHF.L.U32 UR42, UR6, 0x7, URZ ;  /* 0x00000007062a7899 */ /* 0x000fc8000800063f */
[----:B------:R-:W-:-:S04]  /*0820*/  UISETP.GE.AND UP0, UPT, UR42, UR4, UPT ;  /* 0x000000042a00728c */ /* 0x000fc8000bf06270 */
[----:B------:R-:W-:-:S06]  /*0830*/  USEL UR36, UR36, 0xffffffff, !UP0 ;  /* 0xffffffff24247887 */ /* 0x000fcc000c000000 */
[----:B------:R-:W-:-:S13]  /*0840*/  ISETP.LE.AND P0, PT, RZ, UR36, PT ;  /* 0x00000024ff007c0c */ /* 0x000fda000bf03270 */
[----:B------:R-:W-:Y:S05]  /*0850*/  @!P0 BRA `(.L_x_1554) ;  /* 0x000000a400cc8947 */ /* 0x000fea0003800000 */
[----:B------:R-:W1:Y:S01]  /*0860*/  S2R R0, SR_TID.X ;  /* 0x0000000000007919 */ /* 0x000e620000002100 */
[----:B------:R-:W-:Y:S01]  /*0870*/  ULDC.64 UR4, c[0x0][0x780] ;  /* 0x0001e00000047ab9 */ /* 0x000fe20000000a00 */
[----:B------:R-:W-:Y:S01]  /*0880*/  ULDC UR41, c[0x0][0x290] ;  /* 0x0000a40000297ab9 */ /* 0x000fe20000000800 */
[----:B------:R-:W-:-:S04]  /*0890*/  ISETP.NE.U32.AND P0, PT, RZ, UR4, PT ;  /* 0x00000004ff007c0c */ /* 0x000fc8000bf05070 */
        /* <DEDUP_REMOVED lines=10> */
.L_x_1555:
        /* <DEDUP_REMOVED lines=14> */
.L_x_1556:
        /* <DEDUP_REMOVED lines=11> */
.L_x_1557:
        /* <DEDUP_REMOVED lines=13> */
.L_x_1558:
[----:B------:R-:W-:Y:S01]  /*0ba0*/  UIADD3 UR5, UR42, UR37, -UR41 ;  /* 0x000000252a057290 */ /* 0x000fe2000fffe829 */
[----:B------:R-:W-:Y:S01]  /*0bb0*/  ISETP.LE.AND P1, PT, RZ, UR6, PT ;  /* 0x00000006ff007c0c */ /* 0x000fe2000bf23270 */
[----:B------:R-:W-:Y:S01]  /*0bc0*/  ULDC UR6, c[0x0][0x74c] ;  /* 0x0001d30000067ab9 */ /* 0x000fe20000000800 */
[----:B------:R-:W-:Y:S01]  /*0bd0*/  UIADD3 UR4, UR37, 0x3f, URZ ;  /* 0x0000003f25047890 */ /* 0x000fe2000fffe03f */
[----:B------:R-:W-:Y:S01]  /*0be0*/  PLOP3.LUT P0, PT, PT, PT, PT, 0x80, 0x0 ;  /* 0x000000000000781c */ /* 0x000fe20003f0f070 */
[----:B------:R-:W-:Y:S01]  /*0bf0*/  UIADD3 UR5, UR5, -UR6, URZ ;  /* 0x8000000605057290 */ /* 0x000fe2000fffe03f */
[----:B------:R-:W-:Y:S02]  /*0c00*/  CS2R R70, SRZ ;  /* 0x0000000000467805 */ /* 0x000fe4000001ff00 */
[----:B------:R-:W-:Y:S02]  /*0c10*/  CS2R R68, SRZ ;  /* 0x0000000000447805 */ /* 0x000fe4000001ff00 */
[----:B------:R-:W-:Y:S01]  /*0c20*/  CS2R R66, SRZ ;  /* 0x0000000000427805 */ /* 0x000fe2000001ff00 */
[----:B------:R-:W-:Y:S01]  /*0c30*/  USHF.R.S32.HI UR6, URZ, 0x1f, UR5 ;  /* 0x0000001f3f067899 */ /* 0x000fe20008011405 */
[----:B------:R-:W-:-:S02]  /*0c40*/  CS2R R64, SRZ ;  /* 0x0000000000407805 */ /* 0x000fc4000001ff00 */
[----:B------:R-:W-:Y:S02]  /*0c50*/  CS2R R62, SRZ ;  /* 0x00000000003e7805 */ /* 0x000fe4000001ff00 */
[----:B------:R-:W-:Y:S01]  /*0c60*/  CS2R R60, SRZ ;  /* 0x00000000003c7805 */ /* 0x000fe2000001ff00 */
[----:B------:R-:W-:Y:S01]  /*0c70*/  ULEA.HI UR6, UR6, UR5, URZ, 0x6 ;  /* 0x0000000506067291 */ /* 0x000fe2000f8f303f */
[----:B------:R-:W-:Y:S01]  /*0c80*/  CS2R R58, SRZ ;  /* 0x00000000003a7805 */ /* 0x000fe2000001ff00 */
[----:B------:R-:W-:Y:S01]  /*0c90*/  USHF.R.S32.HI UR5, URZ, 0x1f, UR4 ;  /* 0x0000001f3f057899 */ /* 0x000fe20008011404 */
[----:B------:R-:W-:Y:S01]  /*0ca0*/  CS2R R56, SRZ ;  /* 0x0000000000387805 */ /* 0x000fe2000001ff00 */
[----:B------:R-:W-:Y:S01]  /*0cb0*/  USHF.R.S32.HI UR6, URZ, 0x6, UR6 ;  /* 0x000000063f067899 */ /* 0x000fe20008011406 */
[----:B------:R-:W-:Y:S01]  /*0cc0*/  CS2R R54, SRZ ;  /* 0x0000000000367805 */ /* 0x000fe2000001ff00 */
[----:B------:R-:W-:Y:S01]  /*0cd0*/  ULEA.HI UR5, UR5, UR4, URZ, 0x6 ;  /* 0x0000000405057291 */ /* 0x000fe2000f8f303f */
[----:B------:R-:W-:Y:S01]  /*0ce0*/  CS2R R52, SRZ ;  /* 0x0000000000347805 */ /* 0x000fe2000001ff00 */
[----:B------:R-:W-:Y:S01]  /*0cf0*/  UISETP.LT.AND UP0, UPT, URZ, UR6, UPT ;  /* 0x000000063f00728c */ /* 0x000fe2000bf01270 */
[----:B------:R-:W-:Y:S01]  /*0d00*/  CS2R R50, SRZ ;  /* 0x0000000000327805 */ /* 0x000fe2000001ff00 */
[----:B------:R-:W-:Y:S01]  /*0d10*/  USHF.R.S32.HI UR39, URZ, 0x6, UR5 ;  /* 0x000000063f277899 */ /* 0x000fe20008011405 */
[----:B------:R-:W-:Y:S01]  /*0d20*/  CS2R R48, SRZ ;  /* 0x0000000000307805 */ /* 0x000fe2000001ff00 */
[----:B------:R-:W-:Y:S01]  /*0d30*/  USEL UR40, URZ, UR6, !UP0 ;  /* 0x000000063f287287 */ /* 0x000fe2000c000000 */
        /* <DEDUP_REMOVED lines=29> */
[----:B------:R-:W-:Y:S01]  /*0f10*/  CS2R R84, SRZ ;  /* 0x0000000000547805 */ /* 0x000fe2000001ff00 */
[----:B------:R-:W-:Y:S01]  /*0f20*/  IMAD.MOV.U32 R83, RZ, RZ, RZ ;  /* 0x000000ffff537224 */ /* 0x000fe200078e00ff */
[----:B------:R-:W-:Y:S06]  /*0f30*/  @!P1 BRA `(.L_x_1559) ;  /* 0x0000000000209947 */ /* 0x000fec0003800000 */
[----:B------:R-:W-:Y:S01]  /*0f40*/  UIADD3 UR4, -UR41, 0xbf, UR37 ;  /* 0x000000bf29047890 */ /* 0x000fe2000fffe125 */
[----:B------:R-:W-:-:S03]  /*0f50*/  ULDC UR5, c[0x0][0x748] ;  /* 0x0001d20000057ab9 */ /* 0x000fc60000000800 */
[----:B------:R-:W-:-:S04]  /*0f60*/  UIADD3 UR4, UR4, UR5, UR42 ;  /* 0x0000000504047290 */ /* 0x000fc8000fffe02a */
[----:B------:R-:W-:-:S04]  /*0f70*/  USHF.R.S32.HI UR5, URZ, 0x1f, UR4 ;  /* 0x0000001f3f057899 */ /* 0x000fc80008011404 */
[----:B------:R-:W-:-:S04]  /*0f80*/  ULEA.HI UR5, UR5, UR4, URZ, 0x6 ;  /* 0x0000000405057291 */ /* 0x000fc8000f8f303f */
[----:B------:R-:W-:-:S04]  /*0f90*/  USHF.R.S32.HI UR5, URZ, 0x6, UR5 ;  /* 0x000000063f057899 */ /* 0x000fc80008011405 */
[----:B------:R-:W-:-:S04]  /*0fa0*/  UISETP.LT.AND UP0, UPT, UR39, UR5, UPT ;  /* 0x000000052700728c */ /* 0x000fc8000bf01270 */
[----:B------:R-:W-:-:S12]  /*0fb0*/  USEL UR39, UR39, UR5, UP0 ;  /* 0x0000000527277287 */ /* 0x000fd80008000000 */
.L_x_1559:
        /* <DEDUP_REMOVED lines=28> */
.L_x_1562:
        /* <DEDUP_REMOVED lines=15> */
.L_x_1561:
        /* <DEDUP_REMOVED lines=22> */
.L_x_1564:
        /* <DEDUP_REMOVED lines=15> */
.L_x_1563:
[----:B------:R-:W-:Y:S01]  /*14c0*/  SHF.R.S32.HI R19, RZ, 0x1f, R18 ;  /* 0x0000001fff137819 */ /* 0x000fe20000011412 */
[----:B------:R-:W-:-:S03]  /*14d0*/  UMOV UR4, 0xffffffff ;  /* 0xffffffff00047882 */ /* 0x000fc60000000000 */
[----:B------:R-:W-:-:S04]  /*14e0*/  LEA.HI R0, R19, R18, RZ, 0x7 ;  /* 0x0000001213007211 */ /* 0x000fc800078f38ff */
[----:B------:R-:W-:Y:S01]  /*14f0*/  SHF.R.S32.HI R17, RZ, 0x7, R0 ;  /* 0x00000007ff117819 */ /* 0x000fe20000011400 */
[----:B------:R-:W-:Y:S06]  /*1500*/  BRA.DIV UR4, `(.L_x_1565) ;  /* 0x0000009a04a87947 */ /* 0x000fec000b800000 */
[----:B------:R1:W2:Y:S02]  /*1510*/  SHFL.IDX PT, R14, R17, RZ, 0x1f ;  /* 0x00001fff110e7589 */ /* 0x0002a400000e0000 */
.L_x_1660:
        /* <DEDUP_REMOVED lines=15> */
.L_x_1566:
        /* <DEDUP_REMOVED lines=19> */
.L_x_1568:
        /* <DEDUP_REMOVED lines=44> */
[----:B------:R-:W-:Y:S01]  /*1a00*/  IMAD.U32 R5, RZ, RZ, UR42 ;  /* 0x0000002aff057e24 */ /* 0x000fe2000f8e00ff */
[----:B------:R-:W-:Y:S01]  /*1a10*/  LOP3.LUT R24, R24, 0xfffffff8, RZ, 0xc0, !PT ;  /* 0xfffffff818187812 */ /* 0x000fe200078ec0ff */
[----:B------:R-:W4:Y:S01]  /*1a20*/  LDSM.16.M88.4 R168, [R6+0xa000] ;  /* 0x00a0000006a8783b */ /* 0x000f220000000200 */
[----:B------:R-:W-:-:S02]  /*1a30*/  LOP3.LUT R7, R7, 0x8, R18, 0xf8, !PT ;  /* 0x0000000807077812 */ /* 0x000fc400078ef812 */
[----:B------:R-:W-:Y:S02]  /*1a40*/  CS2R R70, SRZ ;  /* 0x0000000000467805 */ /* 0x000fe4000001ff00 */
[----:B------:R-:W-:Y:S01]  /*1a50*/  SHF.R.U32.HI R8, RZ, 0x3, R0 ;  /* 0x00000003ff087819 */ /* 0x000fe20000011600 */
[----:B------:R-:W-:Y:S01]  /*1a60*/  IMAD.IADD R24, R3, 0x1, -R24 ;  /* 0x0000000103187824 */ /* 0x000fe200078e0a18 */
[----:B------:R-:W-:Y:S02]  /*1a70*/  LEA.HI R3, R17, R17, RZ, 0x1 ;  /* 0x0000001111037211 */ /* 0x000fe400078f08ff */
[----:B------:R-:W-:Y:S02]  /*1a80*/  CS2R R68, SRZ ;  /* 0x0000000000447805 */ /* 0x000fe4000001ff00 */
[----:B------:R-:W-:Y:S02]  /*1a90*/  LOP3.LUT R7, R7, R8, RZ, 0x3c, !PT ;  /* 0x0000000807077212 */ /* 0x000fe400078e3cff */
[----:B------:R-:W-:-:S02]  /*1aa0*/  CS2R R66, SRZ ;  /* 0x0000000000427805 */ /* 0x000fc4000001ff00 */
        /* <DEDUP_REMOVED lines=48> */
[----:B------:R-:W-:-:S02]  /*1db0*/  CS2R R96, SRZ ;  /* 0x0000000000607805 */ /* 0x000fc4000001ff00 */
[----:B-----5:R-:W-:Y:S02]  /*1dc0*/  IADD3 R3, -R0, UR41, -R5 ;  /* 0x0000002900037c10 */ /* 0x020fe4000fffe905 */
        /* <DEDUP_REMOVED lines=12> */
[----:B------:R-:W-:Y:S01]  /*1e90*/  IMAD R4, R4, 0x4, R237 ;  /* 0x0000000404047824 */ /* 0x000fe200078e02ed */
[----:B------:R-:W-:Y:S01]  /*1ea0*/  IADD3 R0, RZ, -UR42, -R0 ;  /* 0x8000002aff007c10 */ /* 0x000fe2000fffe800 */
[----:B------:R-:W-:Y:S01]  /*1eb0*/  ULOP3.LUT UR11, UR38, 0x1, URZ, 0xfc, !UPT ;  /* 0x00000001260b7892 */ /* 0x000fe2000f8efc3f */
[----:B------:R-:W-:Y:S01]  /*1ec0*/  UMOV UR9, URZ ;  /* 0x0000003f00097c82 */ /* 0x000fe20008000000 */
[----:B------:R-:W-:Y:S01]  /*1ed0*/  UMOV UR4, URZ ;  /* 0x0000003f00047c82 */ /* 0x000fe20008000000 */
[----:B------:R-:W-:Y:S01]  /*1ee0*/  ULDC UR5, c[0x0][0x75c] ;  /* 0x0001d70000057ab9 */ /* 0x000fe20000000800 */
[----:B-1234-:R-:W-:-:S08]  /*1ef0*/  ULDC UR6, c[0x0][0x744] ;  /* 0x0001d10000067ab9 */ /* 0x01efd00000000800 */
.L_x_1579:
[----:B------:R-:W-:-:S06]  /*1f00*/  UISETP.NE.AND UP0, UPT, UR11, 0x3, UPT ;  /* 0x000000030b00788c */ /* 0x000fcc000bf05270 */
[----:B------:R-:W-:-:S13]  /*1f10*/  PLOP3.LUT P6, PT, PT, PT, UP0, 0x80, 0x0 ;  /* 0x000000000000781c */ /* 0x000fda0003fcf008 */
[----:B-1----:R-:W-:Y:S05]  /*1f20*/  @!P6 BRA `(.L_x_1569) ;  /* 0x000000000004e947 */ /* 0x002fea0003800000 */
[----:B------:R-:W-:Y:S01]  /*1f30*/  BPT.TRAP 0x1 ;  /* 0x000000040000795c */ /* 0x000fe20000300000 */
.L_x_1569:
[----:B------:R-:W-:Y:S01]  /*1f40*/  R2UR UR7, R237 ;  /* 0x00000000ed0772ca */ /* 0x000fe200000e0000 */
[----:B------:R-:W-:-:S05]  /*1f50*/  IMAD.U32 R120, RZ, RZ, UR9 ;  /* 0x00000009ff787e24 */ /* 0x000fca000f8e00ff */
[----:B------:R-:W-:-:S07]  /*1f60*/  SHF.L.U32 R120, R120, 0x1f, RZ ;  /* 0x0000001f78787819 */ /* 0x000fce00000006ff */
[----:B------:R-:W-:-:S09]  /*1f70*/  ULEA UR7, UR4, UR7, 0x3 ;  /* 0x0000000704077291 */ /* 0x000fd2000f8e183f */
[----:B------:R1:W2:Y:S01]  /*1f80*/  SYNCS.PHASECHK.TRANS64.TRYWAIT P0, [UR7+0x26810], R120 ;  /* 0x02681078ff0075a7 */ /* 0x0002a20008000147 */
[----:B------:R-:W-:Y:S05]  /*1f90*/  @!P6 BRA `(.L_x_1570) ;  /* 0x000000000004e947 */ /* 0x000fea0003800000 */
[----:B------:R-:W-:Y:S01]  /*1fa0*/  BPT.TRAP 0x1 ;  /* 0x000000040000795c */ /* 0x000fe20000300000 */
.L_x_1570:
[----:B--2---:R-:W-:Y:S05]  /*1fb0*/  @P0 BRA `(.L_x_1571) ;  /* 0x0000000000080947 */ /* 0x004fea0003800000 */
[----:B------:R-:W2:Y:S02]  /*1fc0*/  SYNCS.PHASECHK.TRANS64.TRYWAIT P0, [UR7+0x26810], R120 ;  /* 0x02681078ff0075a7 */ /* 0x000ea40008000147 */
[----:B--2---:R-:W-:Y:S05]  /*1fd0*/  @!P0 BRA `(.L_x_1572) ;  /* 0x0000009000288947 */ /* 0x004fea0003800000 */
.L_x_1571:
        /* <DEDUP_REMOVED lines=66> */
.L_x_1573:
[----:B------:R1:W1:Y:S01]  /*2400*/  SYNCS.PHASECHK.TRANS64.TRYWAIT P0, [UR7+0x26830], R120 ;  /* 0x02683078ff0075a7 */ /* 0x0002620008000147 */
[----:B------:R-:W-:Y:S05]  /*2410*/  @!P6 BRA `(.L_x_1574) ;  /* 0x000000000004e947 */ /* 0x000fea0003800000 */
[----:B------:R-:W-:Y:S01]  /*2420*/  BPT.TRAP 0x1 ;  /* 0x000000040000795c */ /* 0x000fe20000300000 */
.L_x_1574:
        /* <DEDUP_REMOVED lines=50> */
.L_x_1575:
[----:B------:R-:W-:Y:S01]  /*2750*/  ULEA UR12, UR40, -UR37, 0x6 ;  /* 0x80000025280c7291 */ /* 0x000fe2000f8e303f */
[C---:B------:R-:W-:Y:S01]  /*2760*/  ISETP.GT.AND P2, PT, R0.reuse, RZ, PT ;  /* 0x000000ff0000720c */ /* 0x040fe20003f44270 */
[----:B------:R-:W-:Y:S01]  /*2770*/  FMUL.FTZ R236, R151, UR5 ;  /* 0x0000000597ec7c20 */ /* 0x000fe20008410000 */
[----:B------:R-:W-:Y:S01]  /*2780*/  ISETP.GT.AND P0, PT, R0, 0x8, PT ;  /* 0x000000080000780c */ /* 0x000fe20003f04270 */
[----:B------:R-:W-:Y:S01]  /*2790*/  FMUL.FTZ R235, R152, UR5 ;  /* 0x0000000598eb7c20 */ /* 0x000fe20008410000 */
[C---:B------:R-:W-:Y:S01]  /*27a0*/  ISETP.GT.AND P1, PT, R3.reuse, RZ, PT ;  /* 0x000000ff0300720c */ /* 0x040fe20003f24270 */
        /* <DEDUP_REMOVED lines=403> */
[----:B------:R-:W-:-:S05]  /*40e0*/  VIADD R129, R237, 0x1e800 ;  /* 0x0001e800ed817836 */ /* 0x000fca0000000000 */
[----:B------:R-:W-:Y:S02]  /*40f0*/  R2UR UR12, R129 ;  /* 0x00000000810c72ca */ /* 0x000fe400000e0000 */
[----:B------:R-:W-:Y:S02]  /*4100*/  F2FP.F16.F32.PACK_AB R130, R134, R131 ;  /* 0x000000838682723e */ /* 0x000fe400000000ff */
[----:B------:R-:W-:Y:S02]  /*4110*/  F2FP.F16.F32.PACK_AB R128, R128, R19 ;  /* 0x000000138080723e */ /* 0x000fe400000000ff */
[----:B------:R-:W-:-:S07]  /*4120*/  F2FP.F16.F32.PACK_AB R129, R21, R20 ;  /* 0x000000141581723e */ /* 0x000fce00000000ff */
[----:B------:R-:W-:Y:S01]  /*4130*/  USHF.R.U32.HI UR12, URZ, 0x4, UR12 ;  /* 0x000000043f0c7899 */ /* 0x000fe2000801160c */
[----:B------:R-:W-:Y:S02]  /*4140*/  WARPGROUP.DEPBAR.LE gsb0, 0x0 ;  /* 0x00008000000079c5 */ /* 0x000fe40000010000 */
[----:B------:R-:W-:Y:S02]  /*4150*/  F2FP.F16.F32.PACK_AB R120, R127, R126 ;  /* 0x0000007e7f78723e */ /* 0x000fe400000000ff */
[----:B------:R-:W-:Y:S02]  /*4160*/  F2FP.F16.F32.PACK_AB R121, R152, R13 ;  /* 0x0000000d9879723e */ /* 0x000fe400000000ff */
[----:B------:R-:W-:Y:S02]  /*4170*/  F2FP.F16.F32.PACK_AB R122, R23, R22 ;  /* 0x00000016177a723e */ /* 0x000fe400000000ff */
[----:B------:R-:W-:-:S04]  /*4180*/  F2FP.F16.F32.PACK_AB R123, R18, R17 ;  /* 0x00000011127b723e */ /* 0x000fc800000000ff */
[----:B------:R-:W-:-:S06]  /*4190*/  WARPGROUP.ARRIVE ;  /* 0x00000000000079c5 */ /* 0x000fcc0000000000 */
[----:B------:R-:W-:Y:S01]  /*41a0*/  HGMMA.64x96x16.F32 R72, R120, gdesc[UR12].tnspB, R72, gsb0 ;  /* 0x4160000c78487df0 */ /* 0x000fe20008000848 */
[----:B------:R-:W-:Y:S01]  /*41b0*/  ULOP3.LUT UR12, UR12, 0x3fff, URZ, 0xc0, !UPT ;  /* 0x00003fff0c0c7892 */ /* 0x000fe2000f8ec03f */
[----:B------:R-:W-:Y:S01]  /*41c0*/  F2FP.F16.F32.PACK_AB R131, R11, R154 ;  /* 0x0000009a0b83723e */ /* 0x000fe200000000ff */
[----:B------:R-:W-:Y:S02]  /*41d0*/  UIADD3 UR14, UR10, 0xc0, URZ ;  /* 0x000000c00a0e7890 */ /* 0x000fe4000fffe03f */
[----:B------:R-:W-:-:S04]  /*41e0*/  ULOP3.LUT UR15, UR12, 0x10000, URZ, 0xfc, !UPT ;  /* 0x000100000c0f7892 */ /* 0x000fc8000f8efc3f */
[----:B------:R-:W-:-:S03]  /*41f0*/  ULEA UR10, UR4, UR15, 0xa ;  /* 0x0000000f040a7291 */ /* 0x000fc6000f8e503f */
[----:B------:R-:W-:Y:S01]  /*4200*/  UMOV UR15, 0x80000020 ;  /* 0x80000020000f7882 */ /* 0x000fe20000000000 */
[----:B------:R-:W-:Y:S02]  /*4210*/  WARPGROUP.DEPBAR.LE gsb0, 0x0 ;  /* 0x00008000000079c5 */ /* 0x000fe40000010000 */
[----:B------:R-:W-:-:S06]  /*4220*/  WARPGROUP.ARRIVE ;  /* 0x00000000000079c5 */ /* 0x000fcc0000000000 */
[----:B------:R-:W-:Y:S01]  /*4230*/  HGMMA.64x96x16.F32 R72, R128, gdesc[UR12].tnspB, R72, gsb0 ;  /* 0x4160000c80487df0 */ /* 0x000fe20008000848 */
[----:B------:R-:W-:-:S05]  /*4240*/  IMAD R5, R16, 0x1000, R237 ;  /* 0x0000100010057824 */ /* 0x000fca00078e02ed */
[----:B------:R-:W-:Y:S01]  /*4250*/  R2UR UR13, R5 ;  /* 0x00000000050d72ca */ /* 0x000fe200000e0000 */
[----:B------:R-:W-:Y:S01]  /*4260*/  UMOV UR19, 0xc0000010 ;  /* 0xc000001000137882 */ /* 0x000fe20000000000 */
[----:B------:R-:W-:-:S11]  /*4270*/  UMOV UR16, UR10 ;  /* 0x0000000a00107c82 */ /* 0x000fd60008000000 */
[----:B------:R-:W-:-:S04]  /*4280*/  USHF.R.U32.HI UR13, URZ, 0x4, UR13 ;  /* 0x000000043f0d7899 */ /* 0x000fc8000801160d */
[----:B------:R-:W-:Y:S01]  /*4290*/  ULOP3.LUT UR12, UR13, 0x3fff, URZ, 0xc0, !UPT ;  /* 0x00003fff0d0c7892 */ /* 0x000fe2000f8ec03f */
[----:B------:R-:W-:-:S06]  /*42a0*/  UMOV UR17, 0x40000040 ;  /* 0x4000004000117882 */ /* 0x000fcc0000000000 */
[----:B------:R-:W-:Y:S01]  /*42b0*/  UMOV UR18, UR12 ;  /* 0x0000000c00127c82 */ /* 0x000fe20008000000 */
        /* <DEDUP_REMOVED lines=11> */
[----:B------:R-:W-:-:S06]  /*4370*/  UMOV UR19, 0xc0000010 ;  /* 0xc000001000137882 */ /* 0x000fcc0000000000 */
[----:B------:R-:W-:Y:S01]  /*4380*/  UMOV UR18, UR13 ;  /* 0x0000000d00127c82 */ /* 0x000fe20008000000 */
[----:B------:R-:W-:Y:S02]  /*4390*/  WARPGROUP.DEPBAR.LE gsb0, 0x0 ;  /* 0x00008000000079c5 */ /* 0x000fe40000010000 */
        /* <DEDUP_REMOVED lines=145> */
.L_x_1577:
        /* <DEDUP_REMOVED lines=48> */
.L_x_1578:
        /* <DEDUP_REMOVED lines=62> */
.L_x_1560:
        /* <DEDUP_REMOVED lines=33> */
[----:B------:R-:W-:Y:S02]  /*55a0*/  SHF.R.S32.HI R11, RZ, 0x5, R7 ;  /* 0x00000005ff0b7819 */ /* 0x000fe40000011407 */
[----:B------:R-:W-:Y:S01]  /*55b0*/  SHF.R.U32.HI R0, RZ, 0x1, R0 ;  /* 0x00000001ff007819 */ /* 0x000fe20000011600 */
[----:B------:R-:W-:Y:S01]  /*55c0*/  IMAD.IADD R3, R8, 0x1, -R3 ;  /* 0x0000000108037824 */ /* 0x000fe200078e0a03 */
[----:B------:R-:W-:Y:S02]  /*55d0*/  F2FP.F16.F32.PACK_AB R105, R107, R106 ;  /* 0x0000006a6b69723e */ /* 0x000fe400000000ff */
[----:B------:R-:W-:Y:S02]  /*55e0*/  F2FP.F16.F32.PACK_AB R112, R113, R112 ;  /* 0x000000707170723e */ /* 0x000fe400000000ff */
[----:B------:R-:W-:Y:S02]  /*55f0*/  LEA.HI R2, R3, R3, RZ, 0x1 ;  /* 0x0000000303027211 */ /* 0x000fe400078f08ff */
[----:B-1----:R-:W-:-:S02]  /*5600*/  SHF.R.S32.HI R6, RZ, 0x1f, R3 ;  /* 0x0000001fff067819 */ /* 0x002fc40000011403 */
        /* <DEDUP_REMOVED lines=19> */
[----:B------:R-:W-:Y:S01]  /*5740*/  F2FP.F16.F32.PACK_AB R114, R117, R116 ;  /* 0x000000747572723e */ /* 0x000fe200000000ff */
[----:B------:R-:W-:Y:S01]  /*5750*/  IMAD.MOV.U32 R2, RZ, RZ, 0x20 ;  /* 0x00000020ff027424 */ /* 0x000fe200078e00ff */
[----:B------:R-:W-:Y:S02]  /*5760*/  LOP3.LUT R0, R7, 0x8, R0, 0xf8, !PT ;  /* 0x0000000807007812 */ /* 0x000fe400078ef800 */
[----:B------:R-:W-:Y:S02]  /*5770*/  SHF.R.U32.HI R7, RZ, 0x3, R7 ;  /* 0x00000003ff077819 */ /* 0x000fe40000011607 */
[----:B------:R-:W-:Y:S02]  /*5780*/  F2FP.F16.F32.PACK_AB R115, R119, R118 ;  /* 0x000000767773723e */ /* 0x000fe400000000ff */
[----:B------:R-:W-:-:S02]  /*5790*/  LOP3.LUT R0, R0, R7, RZ, 0x3c, !PT ;  /* 0x0000000700007212 */ /* 0x000fc400078e3cff */
[----:B------:R-:W-:Y:S02]  /*57a0*/  F2FP.F16.F32.PACK_AB R25, R27, R26 ;  /* 0x0000001a1b19723e */ /* 0x000fe400000000ff */
[----:B------:R-:W-:Y:S01]  /*57b0*/  F2FP.F16.F32.PACK_AB R32, R33, R32 ;  /* 0x000000202120723e */ /* 0x000fe200000000ff */
[----:B------:R-:W-:Y:S01]  /*57c0*/  IMAD.IADD R0, R3, 0x1, R0 ;  /* 0x0000000103007824 */ /* 0x000fe200078e0200 */
[----:B------:R-:W-:Y:S01]  /*57d0*/  SEL R3, R2, 0xffffffe0, !P0 ;  /* 0xffffffe002037807 */ /* 0x000fe20004000000 */
[----:B------:R-:W-:Y:S01]  /*57e0*/  IMAD.U32 R2, RZ, RZ, UR4 ;  /* 0x00000004ff027e24 */ /* 0x000fe2000f8e00ff */
[----:B------:R-:W-:Y:S02]  /*57f0*/  F2FP.F16.F32.PACK_AB R26, R29, R28 ;  /* 0x0000001c1d1a723e */ /* 0x000fe400000000ff */
[----:B------:R-:W-:Y:S02]  /*5800*/  LEA R0, R0, UR6, 0x1 ;  /* 0x0000000600007c11 */ /* 0x000fe4000f8e08ff */
[----:B------:R-:W-:-:S02]  /*5810*/  F2FP.F16.F32.PACK_AB R27, R31, R30 ;  /* 0x0000001e1f1b723e */ /* 0x000fc400000000ff */
[----:B------:R-:W-:Y:S01]  /*5820*/  IADD3 R4, R3, 0x6000, R0 ;  /* 0x0000600003047810 */ /* 0x000fe20007ffe000 */
[----:B------:R-:W-:Y:S01]  /*5830*/  STSM.16.M88.4 [R0+0x6000], R72 ;  /* 0x0060004800007844 */ /* 0x000fe20000000200 */
[----:B------:R-:W-:Y:S01]  /*5840*/  F2FP.F16.F32.PACK_AB R33, R35, R34 ;  /* 0x000000222321723e */ /* 0x000fe200000000ff */
[----:B------:R-:W-:Y:S01]  /*5850*/  IMAD.U32 R3, RZ, RZ, UR5 ;  /* 0x00000005ff037e24 */ /* 0x000fe2000f8e00ff */
[----:B------:R-:W-:Y:S01]  /*5860*/  F2FP.F16.F32.PACK_AB R40, R41, R40 ;  /* 0x000000282928723e */ /* 0x000fe200000000ff */
[----:B------:R-:W-:Y:S01]  /*5870*/  STSM.16.M88.4 [R4], R80 ;  /* 0x0000005004007844 */ /* 0x000fe20000000200 */
[----:B------:R-:W-:Y:S01]  /*5880*/  F2FP.F16.F32.PACK_AB R34, R37, R36 ;  /* 0x000000242522723e */ /* 0x000fe200000000ff */
[----:B------:R-:W-:Y:S01]  /*5890*/  ULDC.64 UR4, c[0x0][0x878] ;  /* 0x00021e0000047ab9 */ /* 0x000fe20000000a00 */
        /* <DEDUP_REMOVED lines=13> */
[----:B------:R-:W-:Y:S01]  /*5970*/  STSM.16.M88.4 [R0], R24 ;  /* 0x0000001800007844 */ /* 0x000fe20000000200 */
        /* <DEDUP_REMOVED lines=9> */
[----:B------:R-:W-:Y:S02]  /*5a10*/  F2FP.F16.F32.PACK_AB R67, R71, R70 ;  /* 0x000000464743723e */ /* 0x000fe400000000ff */
[----:B------:R-:W-:Y:S01]  /*5a20*/  PLOP3.LUT P0, PT, PT, PT, UP0, 0x80, 0x0 ;  /* 0x000000000000781c */ /* 0x000fe20003f0f008 */
[----:B------:R2:W-:Y:S04]  /*5a30*/  STSM.16.M88.4 [R0+0x4000], R56 ;  /* 0x0040003800007844 */ /* 0x0005e80000000200 */
[----:B------:R3:W-:Y:S01]  /*5a40*/  STSM.16.M88.4 [R4+-0x2000], R64 ;  /* 0xffe0004004007844 */ /* 0x0007e20000000200 */
[----:B------:R-:W-:Y:S01]  /*5a50*/  BAR.SYNC.DEFER_BLOCKING 0x1, 0x100 ;  /* 0x0044000000007b1d */ /* 0x000fe20000010000 */
[----:B------:R-:W-:Y:S01]  /*5a60*/  UISETP.NE.U32.AND UP1, UPT, UR4, URZ, UPT ;  /* 0x0000003f0400728c */ /* 0x000fe2000bf25070 */
[----:B------:R-:W-:-:S04]  /*5a70*/  LEA.HI R6, R9, R8, RZ, 0x2 ;  /* 0x0000000809067211 */ /* 0x000fc800078f10ff */
[----:B------:R-:W-:Y:S02]  /*5a80*/  ULDC UR7, c[0x0][0x808] ;  /* 0x0002020000077ab9 */ /* 0x000fe40000000800 */
[----:B-1----:R-:W1:Y:S01]  /*5a90*/  LDC.64 R40, c[0x0][0x850] ;  /* 0x00021400ff287b82 */ /* 0x002e620000000a00 */
[----:B------:R-:W4:Y:S01]  /*5aa0*/  @P0 LDG.E R10, desc[UR46][R2.64] ;  /* 0x0000002e020a0981 */ /* 0x000f22000c1e1900 */
[----:B------:R-:W-:Y:S01]  /*5ab0*/  UISETP.NE.AND.EX UP1, UPT, UR5, URZ, UPT, UP1 ;  /* 0x0000003f0500728c */ /* 0x000fe2000bf25310 */
[----:B------:R-:W-:Y:S01]  /*5ac0*/  LOP3.LUT R7, R6, 0x1ffffffc, RZ, 0xc0, !PT ;  /* 0x1ffffffc06077812 */ /* 0x000fe200078ec0ff */
[----:B--2---:R-:W-:-:S04]  /*5ad0*/  IMAD.U32 R0, RZ, RZ, UR7 ;  /* 0x00000007ff007e24 */ /* 0x004fc8000f8e00ff */
[----:B------:R-:W-:-:S05]  /*5ae0*/  PLOP3.LUT P1, PT, PT, PT, UP1, 0x80, 0x0 ;  /* 0x000000000000781c */ /* 0x000fca0003f2f018 */
[----:B------:R-:W-:Y:S02]  /*5af0*/  @UP1 ULDC.64 UR4, c[0x0][0x878] ;  /* 0x00021e0000041ab9 */ /* 0x000fe40000000a00 */
[----:B------:R-:W-:Y:S01]  /*5b00*/  @UP1 UIMAD.WIDE UR4, UR36, 0x4, UR4 ;  /* 0x00000004240418a5 */ /* 0x000fe2000f8e0204 */
[----:B------:R-:W-:Y:S01]  /*5b10*/  LEA.HI R9, R9, R8, RZ, 0x3 ;  /* 0x0000000809097211 */ /* 0x000fe200078f18ff */
[----:B------:R-:W2:Y:S01]  /*5b20*/  S2R R59, SR_CTAID.X ;  /* 0x00000000003b7919 */ /* 0x000ea20000002500 */
[----:B------:R-:W-:Y:S01]  /*5b30*/  SHF.R.S32.HI R43, RZ, 0x2, R6 ;  /* 0x00000002ff2b7819 */ /* 0x000fe20000011406 */
[----:B------:R-:W-:Y:S02]  /*5b40*/  IMAD.IADD R7, R8, 0x1, -R7 ;  /* 0x0000000108077824 */ /* 0x000fe400078e0a07 */
[----:B---3--:R-:W-:Y:S02]  /*5b50*/  IMAD.U32 R4, RZ, RZ, UR4 ;  /* 0x00000004ff047e24 */ /* 0x008fe4000f8e00ff */
[----:B------:R-:W-:-:S02]  /*5b60*/  IMAD.U32 R5, RZ, RZ, UR5 ;  /* 0x00000005ff057e24 */ /* 0x000fc4000f8e00ff */
[----:B------:R-:W-:Y:S01]  /*5b70*/  IMAD.SHL.U32 R8, R9, 0x8, RZ ;  /* 0x0000000809087824 */ /* 0x000fe200078e00ff */
[----:B------:R-:W-:Y:S01]  /*5b80*/  LEA.HI R6, R6, R43, RZ, 0x1 ;  /* 0x0000002b06067211 */ /* 0x000fe200078f08ff */
[----:B------:R-:W-:Y:S01]  /*5b90*/  IMAD.SHL.U32 R52, R7, 0x8, RZ ;  /* 0x0000000807347824 */ /* 0x000fe200078e00ff */
[----:B------:R3:W5:Y:S01]  /*5ba0*/  @P1 LDG.E R0, desc[UR46][R4.64] ;  /* 0x0000002e04001981 */ /* 0x000762000c1e1900 */
[----:B------:R-:W-:Y:S01]  /*5bb0*/  UMOV UR4, URZ ;  /* 0x0000003f00047c82 */ /* 0x000fe20008000000 */
[----:B------:R-:W-:Y:S01]  /*5bc0*/  LOP3.LUT R6, R6, 0x3fffffe, RZ, 0xc0, !PT ;  /* 0x03fffffe06067812 */ /* 0x000fe200078ec0ff */
[----:B------:R-:W-:Y:S01]  /*5bd0*/  UMOV UR5, URZ ;  /* 0x0000003f00057c82 */ /* 0x000fe20008000000 */
[----:B------:R-:W1:Y:S03]  /*5be0*/  S2UR UR10, SR_CTAID.Y ;  /* 0x00000000000a79c3 */ /* 0x000e660000002600 */
[----:B------:R-:W-:Y:S01]  /*5bf0*/  IMAD.IADD R6, R43, 0x1, -R6 ;  /* 0x000000012b067824 */ /* 0x000fe200078e0a06 */
[----:B---3--:R-:W-:-:S04]  /*5c00*/  LOP3.LUT R5, R8, 0xc0, RZ, 0xc0, !PT ;  /* 0x000000c008057812 */ /* 0x008fc800078ec0ff */
[----:B------:R-:W-:Y:S02]  /*5c10*/  SHF.R.U32.HI R4, RZ, 0x3, R5 ;  /* 0x00000003ff047819 */ /* 0x000fe40000011605 */
[----:B------:R-:W-:-:S04]  /*5c20*/  LOP3.LUT R5, R5, 0x18, R52, 0xf8, !PT ;  /* 0x0000001805057812 */ /* 0x000fc800078ef834 */
[----:B------:R-:W-:Y:S01]  /*5c30*/  LOP3.LUT R4, R5, R4, RZ, 0x3c, !PT ;  /* 0x0000000405047212 */ /* 0x000fe200078e3cff */
[----:B------:R-:W-:-:S04]  /*5c40*/  IMAD R5, R11, 0x8, R6 ;  /* 0x000000080b057824 */ /* 0x000fc800078e0206 */
[----:B------:R-:W-:Y:S01]  /*5c50*/  IMAD.U32 R4, R5, 0x20, R4 ;  /* 0x0000002005047824 */ /* 0x000fe200078e0004 */
[----:B----4-:R-:W-:-:S13]  /*5c60*/  @P0 R2UR UR7, R10 ;  /* 0x000000000a0702ca */ /* 0x010fda00000e0000 */
[----:B------:R-:W-:Y:S02]  /*5c70*/  @UP0 USHF.R.S32.HI UR8, URZ, 0x1f, UR7 ;  /* 0x0000001f3f080899 */ /* 0x000fe40008011407 */
[----:B------:R-:W-:-:S05]  /*5c80*/  @UP0 UMOV UR4, UR7 ;  /* 0x0000000700040c82 */ /* 0x000fca0008000000 */
[----:B------:R-:W-:Y:S01]  /*5c90*/  @UP0 UMOV UR5, UR8 ;  /* 0x0000000800050c82 */ /* 0x000fe20008000000 */
[----:B-12---:R-:W-:Y:S05]  /*5ca0*/  @P1 BRA `(.L_x_1581) ;  /* 0x0000000000101947 */ /* 0x006fea0003800000 */
[----:B------:R-:W-:Y:S05]  /*5cb0*/  @!P0 BRA `(.L_x_1581) ;  /* 0x00000000000c8947 */ /* 0x000fea0003800000 */
[----:B------:R-:W2:Y:S04]  /*5cc0*/  LDG.E R5, desc[UR46][R2.64] ;  /* 0x0000002e02057981 */ /* 0x000ea8000c1e1900 */
[----:B-----5:R-:W2:Y:S02]  /*5cd0*/  LDG.E R0, desc[UR46][R2.64+0x4] ;  /* 0x0000042e02007981 */ /* 0x020ea4000c1e1900 */
[----:B--2---:R-:W-:-:S07]  /*5ce0*/  IMAD.IADD R0, R0, 0x1, -R5 ;  /* 0x0000000100007824 */ /* 0x004fce00078e0a05 */
.L_x_1581:
        /* <DEDUP_REMOVED lines=60> */
.L_x_1583:
[----:B------:R-:W-:Y:S05]  /*60b0*/  BSYNC B0 ;  /* 0x0000000000007941 */ /* 0x000fea0003800000 */
.L_x_1582:
        /* <DEDUP_REMOVED lines=22> */
.L_x_1585:
[----:B------:R-:W-:Y:S05]  /*6220*/  BSYNC B0 ;  /* 0x0000000000007941 */ /* 0x000fea0003800000 */
.L_x_1584:
        /* <DEDUP_REMOVED lines=26> */
.L_x_1587:
[----:B------:R-:W-:Y:S05]  /*63d0*/  BSYNC B0 ;  /* 0x0000000000007941 */ /* 0x000fea0003800000 */
.L_x_1586:
        /* <DEDUP_REMOVED lines=23> */
.L_x_1580:
[----:B------:R-:W-:Y:S01]  /*6550*/  ULDC.64 UR4, c[0x0][0x870] ;  /* 0x00021c0000047ab9 */ /* 0x000fe20000000a00 */
[----:B-1----:R-:W1:Y:S01]  /*6560*/  S2R R6, SR_TID.X ;  /* 0x0000000000067919 */ /* 0x002e620000002100 */
[----:B------:R-:W-:Y:S01]  /*6570*/  UISETP.NE.U32.AND UP0, UPT, UR4, URZ, UPT ;  /* 0x0000003f0400728c */ /* 0x000fe2000bf05070 */
[----:B------:R-:W2:Y:S03]  /*6580*/  S2UR UR8, SR_CTAID.Y ;  /* 0x00000000000879c3 */ /* 0x000ea60000002600 */
[----:B------:R-:W-:-:S03]  /*6590*/  UISETP.NE.AND.EX UP0, UPT, UR5, URZ, UPT, UP0 ;  /* 0x0000003f0500728c */ /* 0x000fc6000bf05300 */
[----:B------:R-:W-:Y:S02]  /*65a0*/  ULDC.64 UR4, c[0x0][0x870] ;  /* 0x00021c0000047ab9 */ /* 0x000fe40000000a00 */
[----:B------:R-:W-:Y:S01]  /*65b0*/  UIMAD.WIDE UR4, UR36, 0x4, UR4 ;  /* 0x00000004240478a5 */ /* 0x000fe2000f8e0204 */
[----:B------:R-:W-:Y:S01]  /*65c0*/  PLOP3.LUT P0, PT, PT, PT, UP0, 0x80, 0x0 ;  /* 0x000000000000781c */ /* 0x000fe20003f0f008 */
[----:B------:R-:W-:Y:S01]  /*65d0*/  ULDC UR6, c[0x0][0x808] ;  /* 0x0002020000067ab9 */ /* 0x000fe20000000800 */
[----:B------:R-:W3:Y:S01]  /*65e0*/  S2R R7, SR_CTAID.X ;  /* 0x0000000000077919 */ /* 0x000ee20000002500 */
[----:B------:R-:W4:Y:S02]  /*65f0*/  LDC.64 R12, c[0x0][0x820] ;  /* 0x00020800ff0c7b82 */ /* 0x000f240000000a00 */
[----:B------:R-:W-:Y:S02]  /*6600*/  IMAD.U32 R2, RZ, RZ, UR4 ;  /* 0x00000004ff027e24 */ /* 0x000fe4000f8e00ff */
[----:B------:R-:W-:Y:S01]  /*6610*/  IMAD.U32 R3, RZ, RZ, UR5 ;  /* 0x00000005ff037e24 */ /* 0x000fe2000f8e00ff */
[----:B------:R-:W-:-:S05]  /*6620*/  ULDC.64 UR4, c[0x0][0x878] ;  /* 0x00021e0000047ab9 */ /* 0x000fca0000000a00 */
[----:B------:R-:W3:Y:S01]  /*6630*/  @P0 LDG.E R8, desc[UR46][R2.64] ;  /* 0x0000002e02080981 */ /* 0x000ee2000c1e1900 */
[----:B------:R-:W-:Y:S01]  /*6640*/  UISETP.NE.U32.AND UP1, UPT, UR4, URZ, UPT ;  /* 0x0000003f0400728c */ /* 0x000fe2000bf25070 */
[----:B------:R-:W-:-:S03]  /*6650*/  IMAD.U32 R0, RZ, RZ, UR6 ;  /* 0x00000006ff007e24 */ /* 0x000fc6000f8e00ff */
[----:B------:R-:W-:Y:S01]  /*6660*/  UISETP.NE.AND.EX UP1, UPT, UR5, URZ, UPT, UP1 ;  /* 0x0000003f0500728c */ /* 0x000fe2000bf25310 */
[----:B-1----:R-:W-:-:S05]  /*6670*/  VIADD R6, R6, 0xffffff80 ;  /* 0xffffff8006067836 */ /* 0x002fca0000000000 */
[----:B------:R-:W-:-:S05]  /*6680*/  PLOP3.LUT P1, PT, PT, PT, UP1, 0x80, 0x0 ;  /* 0x000000000000781c */ /* 0x000fca0003f2f018 */
[----:B------:R-:W-:Y:S02]  /*6690*/  @UP1 ULDC.64 UR4, c[0x0][0x878] ;  /* 0x00021e0000041ab9 */ /* 0x000fe40000000a00 */
[----:B------:R-:W-:Y:S01]  /*66a0*/  @UP1 UIMAD.WIDE UR4, UR36, 0x4, UR4 ;  /* 0x00000004240418a5 */ /* 0x000fe2000f8e0204 */
[----:B------:R-:W-:-:S05]  /*66b0*/  SHF.R.S32.HI R9, RZ, 0x1f, R6 ;  /* 0x0000001fff097819 */ /* 0x000fca0000011406 */
[----:B------:R-:W-:Y:S02]  /*66c0*/  IMAD.U32 R4, RZ, RZ, UR4 ;  /* 0x00000004ff047e24 */ /* 0x000fe4000f8e00ff */
[----:B------:R-:W-:Y:S01]  /*66d0*/  IMAD.U32 R5, RZ, RZ, UR5 ;  /* 0x00000005ff057e24 */ /* 0x000fe2000f8e00ff */
[----:B------:R-:W-:Y:S01]  /*66e0*/  LEA.HI R9, R9, R6, RZ, 0x2 ;  /* 0x0000000609097211 */ /* 0x000fe200078f10ff */
[----:B------:R-:W-:Y:S01]  /*66f0*/  UMOV UR4, URZ ;  /* 0x0000003f00047c82 */ /* 0x000fe20008000000 */
[----:B------:R-:W-:Y:S02]  /*6700*/  UMOV UR5, URZ ;  /* 0x0000003f00057c82 */ /* 0x000fe40008000000 */
[----:B------:R1:W5:Y:S01]  /*6710*/  @P1 LDG.E R0, desc[UR46][R4.64] ;  /* 0x0000002e04001981 */ /* 0x000362000c1e1900 */
[----:B--2---:R-:W-:Y:S01]  /*6720*/  USHF.R.S32.HI UR9, URZ, 0x1f, UR8 ;  /* 0x0000001f3f097899 */ /* 0x004fe20008011408 */
[----:B-1----:R-:W-:-:S05]  /*6730*/  LOP3.LUT R5, R9, 0x1ffffffc, RZ, 0xc0, !PT ;  /* 0x1ffffffc09057812 */ /* 0x002fca00078ec0ff */
[----:B------:R-:W-:Y:S01]  /*6740*/  IMAD.IADD R6, R6, 0x1, -R5 ;  /* 0x0000000106067824 */ /* 0x000fe200078e0a05 */
[----:B---3--:R-:W-:-:S13]  /*6750*/  @P0 R2UR UR6, R8 ;  /* 0x00000000080602ca */ /* 0x008fda00000e0000 */
[----:B------:R-:W-:Y:S02]  /*6760*/  @UP0 USHF.R.S32.HI UR7, URZ, 0x1f, UR6 ;  /* 0x0000001f3f070899 */ /* 0x000fe40008011406 */
[----:B------:R-:W-:-:S05]  /*6770*/  @UP0 UMOV UR4, UR6 ;  /* 0x0000000600040c82 */ /* 0x000fca0008000000 */
[----:B------:R-:W-:Y:S01]  /*6780*/  @UP0 UMOV UR5, UR7 ;  /* 0x0000000700050c82 */ /* 0x000fe20008000000 */
[----:B----4-:R-:W-:Y:S05]  /*6790*/  @P1 BRA `(.L_x_1588) ;  /* 0x0000000000101947 */ /* 0x010fea0003800000 */
[----:B------:R-:W-:Y:S05]  /*67a0*/  @!P0 BRA `(.L_x_1588) ;  /* 0x00000000000c8947 */ /* 0x000fea0003800000 */
[----:B------:R-:W2:Y:S04]  /*67b0*/  LDG.E R5, desc[UR46][R2.64] ;  /* 0x0000002e02057981 */ /* 0x000ea8000c1e1900 */
[----:B-----5:R-:W2:Y:S02]  /*67c0*/  LDG.E R0, desc[UR46][R2.64+0x4] ;  /* 0x0000042e02007981 */ /* 0x020ea4000c1e1900 */
[----:B--2---:R-:W-:-:S07]  /*67d0*/  IMAD.IADD R0, R0, 0x1, -R5 ;  /* 0x0000000100007824 */ /* 0x004fce00078e0a05 */
.L_x_1588:
        /* <DEDUP_REMOVED lines=47> */
.L_x_1590:
[----:B------:R-:W-:Y:S05]  /*6ad0*/  BSYNC B0 ;  /* 0x0000000000007941 */ /* 0x000fea0003800000 */
.L_x_1589:
        /* <DEDUP_REMOVED lines=21> */
.L_x_1592:
[----:B------:R-:W-:Y:S05]  /*6c30*/  BSYNC B0 ;  /* 0x0000000000007941 */ /* 0x000fea0003800000 */
.L_x_1591:
        /* <DEDUP_REMOVED lines=25> */
.L_x_1594:
[----:B------:R-:W-:Y:S05]  /*6dd0*/  BSYNC B0 ;  /* 0x0000000000007941 */ /* 0x000fea0003800000 */
.L_x_1593:
        /* <DEDUP_REMOVED lines=22> */
.L_x_1549:
        /* <DEDUP_REMOVED lines=21> */
.L_x_1596:
        /* <DEDUP_REMOVED lines=13> */
.L_x_1598:
[----:B------:R-:W-:-:S05]  /*7160*/  ULDC UR4, c[0x0][0x8bc] ;  /* 0x00022f0000047ab9 */ /* 0x000fca0000000800 */
.L_x_1597:
[----:B-1----:R-:W-:-:S04]  /*7170*/  USHF.L.U32 UR11, UR14, 0x7, URZ ;  /* 0x000000070e0b7899 */ /* 0x002fc8000800063f */
[----:B------:R-:W-:-:S04]  /*7180*/  UISETP.GE.AND UP0, UPT, UR11, UR4, UPT ;  /* 0x000000040b00728c */ /* 0x000fc8000bf06270 */
[----:B--2---:R-:W-:-:S06]  /*7190*/  USEL UR12, UR12, 0xffffffff, !UP0 ;  /* 0xffffffff0c0c7887 */ /* 0x004fcc000c000000 */
[----:B------:R-:W-:-:S13]  /*71a0*/  ISETP.LE.AND P0, PT, RZ, UR12, PT ;  /* 0x0000000cff007c0c */ /* 0x000fda000bf03270 */
[----:B------:R-:W-:Y:S05]  /*71b0*/  @!P0 BRA `(.L_x_1554) ;  /* 0x0000003c00748947 */ /* 0x000fea0003800000 */
[----:B------:R-:W-:Y:S01]  /*71c0*/  ULDC.64 UR4, c[0x0][0x770] ;  /* 0x0001dc0000047ab9 */ /* 0x000fe20000000a00 */
[----:B------:R-:W1:Y:S01]  /*71d0*/  S2UR UR13, SR_CTAID.Y ;  /* 0x00000000000d79c3 */ /* 0x000e620000002600 */
[----:B------:R-:W-:Y:S01]  /*71e0*/  UISETP.NE.U32.AND UP0, UPT, UR4, URZ, UPT ;  /* 0x0000003f0400728c */ /* 0x000fe2000bf05070 */
[----:B------:R-:W-:-:S03]  /*71f0*/  ULDC.64 UR8, c[0x0][0x788] ;  /* 0x0001e20000087ab9 */ /* 0x000fc60000000a00 */
        /* <DEDUP_REMOVED lines=8> */
[----:B------:R-:W-:-:S04]  /*7280*/  UISETP.NE.U32.AND UP1, UPT, UR4, URZ, UPT ;  /* 0x0000003f0400728c */ /* 0x000fc8000bf25070 */
        /* <DEDUP_REMOVED lines=8> */
[----:B-1----:R-:W-:-:S12]  /*7310*/  USHF.R.S32.HI UR16, URZ, 0x1f, UR13 ;  /* 0x0000001f3f107899 */ /* 0x002fd8000801140d */
[----:B--2---:R-:W-:Y:S02]  /*7320*/  @P0 R2UR UR4, R0 ;  /* 0x00000000000402ca */ /* 0x004fe400000e0000 */
[----:B------:R-:W-:Y:S01]  /*7330*/  ISETP.NE.U32.AND P0, PT, RZ, UR8, PT ;  /* 0x00000008ff007c0c */ /* 0x000fe2000bf05070 */
[----:B------:R-:W-:-:S03]  /*7340*/  ULDC UR8, c[0x0][0x280] ;  /* 0x0000a00000087ab9 */ /* 0x000fc60000000800 */
[----:B------:R-:W-:-:S07]  /*7350*/  ISETP.NE.AND.EX P0, PT, RZ, UR9, PT, P0 ;  /* 0x00000009ff007c0c */ /* 0x000fce000bf05300 */
[----:B------:R-:W-:-:S04]  /*7360*/  @UP0 ULEA UR4, UR12, UR4, 0x6 ;  /* 0x000000040c040291 */ /* 0x000fc8000f8e303f */
[----:B------:R-:W-:-:S04]  /*7370*/  @UP0 USHF.R.S32.HI UR5, URZ, 0x1f, UR4 ;  /* 0x0000001f3f050899 */ /* 0x000fc80008011404 */
[----:B------:R-:W-:-:S04]  /*7380*/  @UP0 ULEA.HI UR5, UR5, UR4, URZ, 0x6 ;  /* 0x0000000405050291 */ /* 0x000fc8000f8f303f */
[----:B------:R-:W-:-:S04]  /*7390*/  @UP0 USHF.R.S32.HI UR5, URZ, 0x6, UR5 ;  /* 0x000000063f050899 */ /* 0x000fc80008011405 */
[----:B------:R-:W-:Y:S01]  /*73a0*/  @UP0 UIMAD UR7, UR5, 0x1800, URZ ;  /* 0x00001800050708a4 */ /* 0x000fe2000f8e023f */
[----:B---3--:R-:W-:-:S03]  /*73b0*/  @P2 R2UR UR8, R4 ;  /* 0x00000000040822ca */ /* 0x008fc600000e0000 */
[----:B------:R-:W-:Y:S01]  /*73c0*/  @UP0 USHF.R.S32.HI UR9, URZ, 0x1f, UR7 ;  /* 0x0000001f3f090899 */ /* 0x000fe20008011407 */
[----:B------:R-:W-:Y:S11]  /*73d0*/  @P2 BRA `(.L_x_1599) ;  /* 0x0000000000142947 */ /* 0x000ff60003800000 */
[----:B------:R-:W-:Y:S05]  /*73e0*/  @!P1 BRA `(.L_x_1599) ;  /* 0x0000000000109947 */ /* 0x000fea0003800000 */
[----:B------:R-:W2:Y:S04]  /*73f0*/  LDG.E R5, desc[UR46][R2.64] ;  /* 0x0000002e02057981 */ /* 0x000ea8000c1e1900 */
[----:B------:R-:W2:Y:S02]  /*7400*/  LDG.E R0, desc[UR46][R2.64+0x4] ;  /* 0x0000042e02007981 */ /* 0x000ea4000c1e1900 */
[----:B--2---:R-:W-:-:S05]  /*7410*/  IMAD.IADD R0, R0, 0x1, -R5 ;  /* 0x0000000100007824 */ /* 0x004fca00078e0a05 */
[----:B------:R-:W-:-:S15]  /*7420*/  R2UR UR8, R0 ;  /* 0x00000000000872ca */ /* 0x000fde00000e0000 */
.L_x_1599:
[----:B------:R-:W-:Y:S01]  /*7430*/  UMOV UR4, URZ ;  /* 0x0000003f00047c82 */ /* 0x000fe20008000000 */
[----:B------:R-:W-:Y:S01]  /*7440*/  UMOV UR5, URZ ;  /* 0x0000003f00057c82 */ /* 0x000fe20008000000 */
[----:B------:R-:W-:Y:S01]  /*7450*/  ULDC UR6, c[0x0][0x290] ;  /* 0x0000a40000067ab9 */ /* 0x000fe20000000800 */
[----:B------:R-:W-:Y:S01]  /*7460*/  @UP0 UMOV UR4, UR7 ;  /* 0x0000000700040c82 */ /* 0x000fe20008000000 */
[----:B------:R-:W-:Y:S01]  /*7470*/  @UP0 UMOV UR5, UR9 ;  /* 0x0000000900050c82 */ /* 0x000fe20008000000 */
        /* <DEDUP_REMOVED lines=8> */
.L_x_1600:
        /* <DEDUP_REMOVED lines=10> */
[----:B--2---:R-:W-:-:S05]  /*75a0*/  IMAD.IADD R0, R5, 0x1, -R0 ;  /* 0x0000000105007824 */ /* 0x004fca00078e0a00 */
[----:B------:R-:W-:-:S15]  /*75b0*/  R2UR UR6, R0 ;  /* 0x00000000000672ca */ /* 0x000fde00000e0000 */
.L_x_1601:
[----:B------:R-:W-:Y:S01]  /*75c0*/  UIADD3 UR7, -UR6, UR8, UR11 ;  /* 0x0000000806077290 */ /* 0x000fe2000fffe10b */
[----:B------:R-:W-:Y:S01]  /*75d0*/  ISETP.LE.AND P0, PT, RZ, UR14, PT ;  /* 0x0000000eff007c0c */ /* 0x000fe2000bf03270 */
[----:B------:R-:W-:Y:S02]  /*75e0*/  ULDC UR9, c[0x0][0x74c] ;  /* 0x0001d30000097ab9 */ /* 0x000fe40000000800 */
[----:B------:R-:W-:Y:S02]  /*75f0*/  UIADD3 UR9, UR7, -UR9, URZ ;  /* 0x8000000907097290 */ /* 0x000fe4000fffe03f */
[----:B------:R-:W-:Y:S02]  /*7600*/  UIADD3 UR7, UR8, 0x3f, URZ ;  /* 0x0000003f08077890 */ /* 0x000fe4000fffe03f */
[----:B------:R-:W-:-:S04]  /*7610*/  USHF.R.S32.HI UR10, URZ, 0x1f, UR9 ;  /* 0x0000001f3f0a7899 */ /* 0x000fc80008011409 */
[----:B------:R-:W-:Y:S02]  /*7620*/  ULEA.HI UR10, UR10, UR9, URZ, 0x6 ;  /* 0x000000090a0a7291 */ /* 0x000fe4000f8f303f */
[----:B------:R-:W-:Y:S02]  /*7630*/  USHF.R.S32.HI UR9, URZ, 0x1f, UR7 ;  /* 0x0000001f3f097899 */ /* 0x000fe40008011407 */
[----:B------:R-:W-:Y:S02]  /*7640*/  USHF.R.S32.HI UR10, URZ, 0x6, UR10 ;  /* 0x000000063f0a7899 */ /* 0x000fe4000801140a */
[----:B------:R-:W-:Y:S02]  /*7650*/  ULEA.HI UR9, UR9, UR7, URZ, 0x6 ;  /* 0x0000000709097291 */ /* 0x000fe4000f8f303f */
[----:B------:R-:W-:Y:S02]  /*7660*/  UISETP.LT.AND UP1, UPT, URZ, UR10, UPT ;  /* 0x0000000a3f00728c */ /* 0x000fe4000bf21270 */
[----:B------:R-:W-:-:S02]  /*7670*/  USHF.R.S32.HI UR9, URZ, 0x6, UR9 ;  /* 0x000000063f097899 */ /* 0x000fc40008011409 */
[----:B------:R-:W-:-:S04]  /*7680*/  USEL UR7, URZ, UR10, !UP1 ;  /* 0x0000000a3f077287 */ /* 0x000fc8000c800000 */
[----:B------:R-:W-:Y:S01]  /*7690*/  IMAD.U32 R2, RZ, RZ, UR9 ;  /* 0x00000009ff027e24 */ /* 0x000fe2000f8e00ff */
[----:B------:R-:W-:Y:S07]  /*76a0*/  @!P0 BRA `(.L_x_1602) ;  /* 0x00000000001c8947 */ /* 0x000fee0003800000 */
[----:B------:R-:W-:Y:S01]  /*76b0*/  UIADD3 UR8, UR11, 0xbf, UR8 ;  /* 0x000000bf0b087890 */ /* 0x000fe2000fffe008 */
[----:B------:R-:W-:-:S03]  /*76c0*/  ULDC UR9, c[0x0][0x748] ;  /* 0x0001d20000097ab9 */ /* 0x000fc60000000800 */
[----:B------:R-:W-:-:S04]  /*76d0*/  UIADD3 UR8, UR8, UR9, -UR6 ;  /* 0x0000000908087290 */ /* 0x000fc8000fffe806 */
[----:B------:R-:W-:-:S04]  /*76e0*/  USHF.R.S32.HI UR6, URZ, 0x1f, UR8 ;  /* 0x0000001f3f067899 */ /* 0x000fc80008011408 */
[----:B------:R-:W-:-:S04]  /*76f0*/  ULEA.HI UR6, UR6, UR8, URZ, 0x6 ;  /* 0x0000000806067291 */ /* 0x000fc8000f8f303f */
[----:B------:R-:W-:-:S06]  /*7700*/  USHF.R.S32.HI UR6, URZ, 0x6, UR6 ;  /* 0x000000063f067899 */ /* 0x000fcc0008011406 */
[----:B------:R-:W-:-:S07]  /*7710*/  VIMNMX R2, R2, UR6, PT ;  /* 0x0000000602027c48 */ /* 0x000fce000bfe0100 */
.L_x_1602:
[----:B------:R-:W-:-:S13]  /*7720*/  ISETP.GT.AND P0, PT, R2, UR7, PT ;  /* 0x0000000702007c0c */ /* 0x000fda000bf04270 */
[----:B------:R-:W-:Y:S05]  /*7730*/  @!P0 BRA `(.L_x_1554) ;  /* 0x0000003800148947 */ /* 0x000fea0003800000 */
[----:B------:R-:W-:Y:S01]  /*7740*/  ULDC.64 UR14, c[0x0][0x2d8] ;  /* 0x0000b600000e7ab9 */ /* 0x000fe20000000a00 */
[----:B------:R-:W-:Y:S01]  /*7750*/  VIADD R0, R2, -UR7 ;  /* 0x8000000702007c36 */ /* 0x000fe20008000000 */
[----:B------:R-:W-:Y:S02]  /*7760*/  UIMAD UR10, UR16, UR14, URZ ;  /* 0x0000000e100a72a4 */ /* 0x000fe4000f8e023f */
[----:B------:R-:W-:Y:S02]  /*7770*/  UIMAD.WIDE.U32 UR8, UR13, UR14, URZ ;  /* 0x0000000e0d0872a5 */ /* 0x000fe4000f8e003f */
[----:B------:R-:W-:Y:S01]  /*7780*/  USHF.R.S32.HI UR6, URZ, 0x1f, UR12 ;  /* 0x0000001f3f067899 */ /* 0x000fe2000801140c */
[----:B------:R-:W-:Y:S01]  /*7790*/  LOP3.LUT R0, R0, 0x1, RZ, 0xc0, !PT ;  /* 0x0000000100007812 */ /* 0x000fe200078ec0ff */
[----:B------:R-:W-:Y:S02]  /*77a0*/  UIMAD UR13, UR13, UR15, UR10 ;  /* 0x0000000f0d0d72a4 */ /* 0x000fe4000f8e020a */
[----:B------:R-:W-:Y:S01]  /*77b0*/  UIADD3 UR10, UP1, UR4, UR8, URZ ;  /* 0x00000008040a7290 */ /* 0x000fe2000ff3e03f */
[----:B------:R-:W-:Y:S01]  /*77c0*/  ISETP.NE.U32.AND P1, PT, R0, 0x1, PT ;  /* 0x000000010000780c */ /* 0x000fe20003f25070 */
[----:B------:R-:W-:-:S02]  /*77d0*/  UIADD3 UR13, UR9, UR13, URZ ;  /* 0x0000000d090d7290 */ /* 0x000fc4000fffe03f */
[----:B------:R-:W-:Y:S01]  /*77e0*/  USEL UR6, UR6, URZ, !UP0 ;  /* 0x0000003f06067287 */ /* 0x000fe2000c000000 */
[----:B------:R-:W-:Y:S01]  /*77f0*/  ULDC.64 UR26, c[0x0][0x2e0] ;  /* 0x0000b800001a7ab9 */ /* 0x000fe20000000a00 */
[----:B------:R-:W-:Y:S02]  /*7800*/  USEL UR12, UR12, URZ, !UP0 ;  /* 0x0000003f0c0c7287 */ /* 0x000fe4000c000000 */
[----:B------:R-:W-:Y:S02]  /*7810*/  UIADD3.X UR11, UR5, UR13, URZ, UP1, !UPT ;  /* 0x0000000d050b7290 */ /* 0x000fe40008ffe43f */
[----:B------:R-:W-:Y:S02]  /*7820*/  UIMAD UR14, UR6, UR26, URZ ;  /* 0x0000001a060e72a4 */ /* 0x000fe4000f8e023f */
[----:B------:R-:W-:Y:S02]  /*7830*/  UIMAD.WIDE.U32 UR10, UR12, UR26, UR10 ;  /* 0x0000001a0c0a72a5 */ /* 0x000fe4000f8e000a */
[----:B------:R-:W-:Y:S01]  /*7840*/  UIMAD UR14, UR12, UR27, UR14 ;  /* 0x0000001b0c0e72a4 */ /* 0x000fe2000f8e020e */
[----:B------:R-:W-:-:S03]  /*7850*/  ELECT P0, URZ, PT ;  /* 0x00000000003f782f */ /* 0x000fc60003800000 */
        /* <DEDUP_REMOVED lines=20> */
.L_x_1605:
[----:B------:R-:W-:Y:S05]  /*79a0*/  BSYNC B0 ;  /* 0x0000000000007941 */ /* 0x000fea0003800000 */
.L_x_1604:
        /* <DEDUP_REMOVED lines=19> */
.L_x_1607:
[----:B------:R-:W-:Y:S05]  /*7ae0*/  BSYNC B0 ;  /* 0x0000000000007941 */ /* 0x000fea0003800000 */
.L_x_1606:
[----:B------:R-:W-:Y:S06]  /*7af0*/  BAR.ARV 0xa, 0xa0 ;  /* 0x0282800000007b1d */ /* 0x000fec0000002000 */
[----:B------:R-:W-:Y:S04]  /*7b00*/  BSSY B0, `(.L_x_1608) ;  /* 0x0000003000007945 */ /* 0x000fe80003800000 */
[----:B------:R-:W-:Y:S05]  /*7b10*/  @!P0 BRA `(.L_x_1609) ;  /* 0x0000000000048947 */ /* 0x000fea0003800000 */
[----:B------:R-:W-:-:S04]  /*7b20*/  DEPBAR.LE SB0, 0x0 ;  /* 0x000080000000791a */ /* 0x000fc80000000000 */
.L_x_1609:
[----:B------:R-:W-:Y:S05]  /*7b30*/  BSYNC B0 ;  /* 0x0000000000007941 */ /* 0x000fea0003800000 */
.L_x_1608:
[----:B------:R-:W-:Y:S06]  /*7b40*/  BAR.ARV 0xb, 0xa0 ;  /* 0x02c2800000007b1d */ /* 0x000fec0000002000 */
[----:B------:R-:W-:Y:S01]  /*7b50*/  UIADD3 UR15, UR7, 0x1, URZ ;  /* 0x00000001070f7890 */ /* 0x000fe2000fffe03f */
[----:B------:R-:W-:Y:S11]  /*7b60*/  BRA `(.L_x_1610) ;  /* 0x0000000000047947 */ /* 0x000ff60003800000 */
.L_x_1603:
[----:B------:R-:W-:-:S05]  /*7b70*/  UMOV UR15, UR7 ;  /* 0x00000007000f7c82 */ /* 0x000fca0008000000 */
.L_x_1610:
[----:B------:R-:W-:-:S06]  /*7b80*/  UIADD3 UR6, UR7, 0x1, URZ ;  /* 0x0000000107067890 */ /* 0x000fcc000fffe03f */
[----:B------:R-:W-:-:S13]  /*7b90*/  ISETP.NE.AND P1, PT, R2, UR6, PT ;  /* 0x0000000602007c0c */ /* 0x000fda000bf25270 */
[----:B------:R-:W-:Y:S05]  /*7ba0*/  @!P1 BRA `(.L_x_1554) ;  /* 0x0000003000f89947 */ /* 0x000fea0003800000 */
[----:B------:R-:W-:Y:S01]  /*7bb0*/  UMOV UR16, UR8 ;  /* 0x0000000800107c82 */ /* 0x000fe20008000000 */
[----:B------:R-:W-:Y:S01]  /*7bc0*/  UMOV UR17, UR13 ;  /* 0x0000000d00117c82 */ /* 0x000fe20008000000 */
[----:B------:R-:W-:Y:S01]  /*7bd0*/  ULDC.64 UR18, c[0x0][0x2c0] ;  /* 0x0000b00000127ab9 */ /* 0x000fe20000000a00 */
[----:B------:R-:W-:Y:S01]  /*7be0*/  UIMAD.WIDE.U32 UR16, UR12, UR26, UR16 ;  /* 0x0000001a0c1072a5 */ /* 0x000fe2000f8e0010 */
[----:B------:R-:W-:Y:S01]  /*7bf0*/  UMOV UR6, URZ ;  /* 0x0000003f00067c82 */ /* 0x000fe20008000000 */
[----:B------:R-:W-:Y:S02]  /*7c00*/  ULDC.64 UR30, c[0x0][0x2c0] ;  /* 0x0000b000001e7ab9 */ /* 0x000fe40000000a00 */
[----:B------:R-:W-:-:S04]  /*7c10*/  UIADD3 UR25, UP0, UR4, UR16, URZ ;  /* 0x0000001004197290 */ /* 0x000fc8000ff1e03f */
[----:B------:R-:W-:Y:S02]  /*7c20*/  UIADD3.X UR16, UR5, UR14, UR17, UP0, !UPT ;  /* 0x0000000e05107290 */ /* 0x000fe400087fe411 */
[----:B------:R-:W-:Y:S02]  /*7c30*/  ULEA UR24, UP0, UR25, UR18, 0x2 ;  /* 0x0000001219187291 */ /* 0x000fe4000f80103f */
[----:B------:R-:W-:Y:S02]  /*7c40*/  UIMAD UR18, UR15, 0x1800, URZ ;  /* 0x000018000f1278a4 */ /* 0x000fe4000f8e023f */
        /* <DEDUP_REMOVED lines=8> */
.L_x_1623:
        /* <DEDUP_REMOVED lines=11> */
[----:B------:R-:W-:Y:S02]  /*7d80*/  ULEA.HI.X.SX32 UR39, UR19, UR27, 0x1, UP0 ;  /* 0x0000001b13277291 */ /* 0x000fe400080f0e3f */
[----:B------:R-:W-:Y:S01]  /*7d90*/  ULEA UR36, UP0, UR37, UR30, 0x2 ;  /* 0x0000001e25247291 */ /* 0x000fe2000f80103f */
[----:B------:R-:W-:-:S03]  /*7da0*/  UMOV UR41, 0x14f00000 ;  /* 0x14f0000000297882 */ /* 0x000fc60000000000 */
[----:B------:R-:W-:Y:S02]  /*7db0*/  ULEA.HI.X UR37, UR37, UR31, UR39, 0x2, UP0 ;  /* 0x0000001f25257291 */ /* 0x000fe400080f1427 */
[----:B-1----:R-:W-:-:S03]  /*7dc0*/  ULEA UR28, UR29, UR28, 0x18 ;  /* 0x0000001c1d1c7291 */ /* 0x002fc6000f8ec03f */
[----:B------:R-:W-:Y:S01]  /*7dd0*/  UMOV UR29, 0x300 ;  /* 0x00000300001d7882 */ /* 0x000fe20000000000 */
[----:B------:R-:W-:-:S09]  /*7de0*/  UIADD3 UR28, UR28, 0xc000, URZ ;  /* 0x0000c0001c1c7890 */ /* 0x000fd2000fffe03f */
[----:B------:R1:W-:Y:S02]  /*7df0*/  UBLKRED.G.S.ADD.F32.RN [UR36], [UR28], UR29, desc[UR40] ;  /* 0x000028241c0073bb */ /* 0x0003e400080a141d */
[----:B-1----:R0:W-:Y:S02]  /*7e00*/  UTMACMDFLUSH ;  /* 0x00000000000079b7 */ /* 0x0021e40000000000 */
.L_x_1612:
[----:B------:R-:W-:Y:S05]  /*7e10*/  BSYNC B0 ;  /* 0x0000000000007941 */ /* 0x000fea0003800000 */
.L_x_1611:
        /* <DEDUP_REMOVED lines=13> */
.L_x_1614:
[----:B------:R-:W-:Y:S05]  /*7ef0*/  BSYNC B0 ;  /* 0x0000000000007941 */ /* 0x000fea0003800000 */
.L_x_1613:
[----:B------:R-:W-:Y:S06]  /*7f00*/  BAR.ARV 0xa, 0xa0 ;  /* 0x0282800000007b1d */ /* 0x000fec0000002000 */
[----:B------:R-:W-:Y:S04]  /*7f10*/  BSSY B0, `(.L_x_1615) ;  /* 0x0000003000007945 */ /* 0x000fe80003800000 */
[----:B------:R-:W-:Y:S05]  /*7f20*/  @!P0 BRA `(.L_x_1616) ;  /* 0x0000000000048947 */ /* 0x000fea0003800000 */
[----:B------:R-:W-:-:S04]  /*7f30*/  DEPBAR.LE SB0, 0x0 ;  /* 0x000080000000791a */ /* 0x000fc80000000000 */
.L_x_1616:
[----:B------:R-:W-:Y:S05]  /*7f40*/  BSYNC B0 ;  /* 0x0000000000007941 */ /* 0x000fea0003800000 */
.L_x_1615:
        /* <DEDUP_REMOVED lines=13> */
.L_x_1618:
[----:B------:R-:W-:Y:S05]  /*8020*/  BSYNC B0 ;  /* 0x0000000000007941 */ /* 0x000fea0003800000 */
.L_x_1617:
        /* <DEDUP_REMOVED lines=13> */
.L_x_1620:
[----:B------:R-:W-:Y:S05]  /*8100*/  BSYNC B0 ;  /* 0x0000000000007941 */ /* 0x000fea0003800000 */
.L_x_1619:
[----:B------:R-:W-:Y:S01]  /*8110*/  UIADD3 UR15, UR15, 0x2, URZ ;  /* 0x000000020f0f7890 */ /* 0x000fe2000fffe03f */
[----:B------:R-:W-:Y:S06]  /*8120*/  BAR.ARV 0xa, 0xa0 ;  /* 0x0282800000007b1d */ /* 0x000fec0000002000 */
[----:B------:R-:W-:Y:S01]  /*8130*/  BSSY B0, `(.L_x_1621) ;  /* 0x0000004000007945 */ /* 0x000fe20003800000 */
[----:B------:R-:W-:-:S03]  /*8140*/  ISETP.LE.AND P1, PT, R2, UR15, PT ;  /* 0x0000000f02007c0c */ /* 0x000fc6000bf23270 */
[----:B------:R-:W-:Y:S10]  /*8150*/  @!P0 BRA `(.L_x_1622) ;  /* 0x0000000000048947 */ /* 0x000ff40003800000 */
[----:B------:R-:W-:-:S04]  /*8160*/  DEPBAR.LE SB0, 0x0 ;  /* 0x000080000000791a */ /* 0x000fc80000000000 */
.L_x_1622:
[----:B------:R-:W-:Y:S05]  /*8170*/  BSYNC B0 ;  /* 0x0000000000007941 */ /* 0x000fea0003800000 */
.L_x_1621:
[----:B------:R-:W-:Y:S06]  /*8180*/  BAR.ARV 0xb, 0xa0 ;  /* 0x02c2800000007b1d */ /* 0x000fec0000002000 */
[----:B------:R-:W-:Y:S02]  /*8190*/  UIADD3 UR19, UR19, 0x3000, URZ ;  /* 0x0000300013137890 */ /* 0x000fe4000fffe03f */
[----:B------:R-:W-:Y:S01]  /*81a0*/  UIADD3 UR6, UR6, 0x3000, URZ ;  /* 0x0000300006067890 */ /* 0x000fe2000fffe03f */
[----:B------:R-:W-:Y:S11]  /*81b0*/  @!P1 BRA `(.L_x_1623) ;  /* 0xfffffff800c49947 */ /* 0x000ff6000383ffff */
[----:B------:R-:W-:Y:S05]  /*81c0*/  BRA `(.L_x_1554) ;  /* 0x0000002c00707947 */ /* 0x000fea0003800000 */
.L_x_1595:
[----:B------:R-:W-:Y:S01]  /*81d0*/  ULDC.64 UR4, c[0x0][0x8d8] ;  /* 0x0002360000047ab9 */ /* 0x000fe20000000a00 */
[----:B------:R-:W1:Y:S01]  /*81e0*/  S2UR UR21, SR_CTAID.X ;  /* 0x00000000001579c3 */ /* 0x000e620000002500 */
[----:B------:R-:W-:-:S04]  /*81f0*/  ISETP.NE.U32.AND P0, PT, RZ, UR4, PT ;  /* 0x00000004ff007c0c */ /* 0x000fc8000bf05070 */
[----:B------:R-:W-:-:S03]  /*8200*/  ISETP.NE.AND.EX P0, PT, RZ, UR5, PT, P0 ;  /* 0x00000005ff007c0c */ /* 0x000fc6000bf05300 */
[----:B------:R-:W2:Y:S08]  /*8210*/  S2UR UR13, SR_CTAID.Z ;  /* 0x00000000000d79c3 */ /* 0x000eb00000002700 */
[----:B------:R-:W3:Y:S02]  /*8220*/  S2UR UR20, SR_CTAID.Y ;  /* 0x00000000001479c3 */ /* 0x000ee40000002600 */
        /* <DEDUP_REMOVED lines=8> */
.L_x_1624:
        /* <DEDUP_REMOVED lines=9> */
[----:B------:R-:W4:Y:S01]  /*8340*/  LDG.E R4, desc[UR46][R2.64+0x4] ;  /* 0x0000042e02047981 */ /* 0x000f22000c1e1900 */
[----:B--2---:R-:W-:Y:S02]  /*8350*/  R2UR UR4, R0 ;  /* 0x00000000000472ca */ /* 0x004fe400000e0000 */
[----:B----4-:R-:W-:-:S13]  /*8360*/  R2UR UR5, R4 ;  /* 0x00000000040572ca */ /* 0x010fda00000e0000 */
[----:B------:R-:W-:Y:S01]  /*8370*/  UIADD3 UR4, -UR4, UR5, URZ ;  /* 0x0000000504047290 */ /* 0x000fe2000fffe13f */
[----:B------:R-:W-:Y:S11]  /*8380*/  BRA `(.L_x_1625) ;  /* 0x0000000000047947 */ /* 0x000ff60003800000 */
.L_x_1626:
[----:B------:R-:W-:-:S05]  /*8390*/  ULDC UR4, c[0x0][0x8bc] ;  /* 0x00022f0000047ab9 */ /* 0x000fca0000000800 */
.L_x_1625:
[----:B-1----:R-:W-:Y:S01]  /*83a0*/  USHF.L.U32 UR8, UR21, 0x7, URZ ;  /* 0x0000000715087899 */ /* 0x002fe2000800063f */
[----:B------:R-:W-:Y:S02]  /*83b0*/  IMAD.MOV.U32 R10, RZ, RZ, 0x1 ;  /* 0x00000001ff0a7424 */ /* 0x000fe400078e00ff */
[----:B------:R-:W-:Y:S01]  /*83c0*/  IMAD.MOV.U32 R0, RZ, RZ, RZ ;  /* 0x000000ffff007224 */ /* 0x000fe200078e00ff */
[----:B------:R-:W-:-:S04]  /*83d0*/  UISETP.GE.AND UP0, UPT, UR8, UR4, UPT ;  /* 0x000000040800728c */ /* 0x000fc8000bf06270 */
[----:B--2---:R-:W-:-:S06]  /*83e0*/  USEL UR13, UR13, 0xffffffff, !UP0 ;  /* 0xffffffff0d0d7887 */ /* 0x004fcc000c000000 */
[----:B------:R-:W-:-:S13]  /*83f0*/  ISETP.LE.AND P0, PT, RZ, UR13, PT ;  /* 0x0000000dff007c0c */ /* 0x000fda000bf03270 */
[----:B------:R-:W-:Y:S05]  /*8400*/  @!P0 BRA `(.L_x_1627) ;  /* 0x00000028004c8947 */ /* 0x000fea0003800000 */
[----:B------:R-:W-:Y:S01]  /*8410*/  ULDC.64 UR18, c[0x0][0x770] ;  /* 0x0001dc0000127ab9 */ /* 0x000fe20000000a00 */
[----:B------:R-:W-:Y:S01]  /*8420*/  ULDC.64 UR14, c[0x0][0x770] ;  /* 0x0001dc00000e7ab9 */ /* 0x000fe20000000a00 */
[----:B------:R-:W-:Y:S02]  /*8430*/  UISETP.NE.U32.AND UP1, UPT, UR18, URZ, UPT ;  /* 0x0000003f1200728c */ /* 0x000fe4000bf25070 */
[----:B------:R-:W-:Y:S02]  /*8440*/  UIMAD.WIDE UR14, UR13, 0x4, UR14 ;  /* 0x000000040d0e78a5 */ /* 0x000fe4000f8e020e */
[----:B------:R-:W-:Y:S01]  /*8450*/  UISETP.NE.AND.EX UP1, UPT, UR19, URZ, UPT, UP1 ;  /* 0x0000003f1300728c */ /* 0x000fe2000bf25310 */
[----:B------:R-:W-:Y:S01]  /*8460*/  ULDC.64 UR4, c[0x0][0x778] ;  /* 0x0001de0000047ab9 */ /* 0x000fe20000000a00 */
[----:B------:R-:W-:Y:S02]  /*8470*/  ULDC.64 UR6, c[0x0][0x780] ;  /* 0x0001e00000067ab9 */ /* 0x000fe40000000a00 */
[----:B------:R-:W-:Y:S01]  /*8480*/  IMAD.U32 R2, RZ, RZ, UR14 ;  /* 0x0000000eff027e24 */ /* 0x000fe2000f8e00ff */
[----:B------:R-:W-:Y:S01]  /*8490*/  ULDC.64 UR16, c[0x0][0x778] ;  /* 0x0001de0000107ab9 */ /* 0x000fe20000000a00 */
[----:B------:R-:W-:Y:S01]  /*84a0*/  PLOP3.LUT P1, PT, PT, PT, UP1, 0x80, 0x0 ;  /* 0x000000000000781c */ /* 0x000fe20003f2f018 */
[----:B------:R-:W-:Y:S01]  /*84b0*/  IMAD.U32 R3, RZ, RZ, UR15 ;  /* 0x0000000fff037e24 */ /* 0x000fe2000f8e00ff */
[----:B------:R-:W-:-:S02]  /*84c0*/  UISETP.NE.U32.AND UP0, UPT, UR4, URZ, UPT ;  /* 0x0000003f0400728c */ /* 0x000fc4000bf05070 */
[----:B------:R-:W-:Y:S02]  /*84d0*/  UISETP.NE.U32.AND UP2, UPT, UR6, URZ, UPT ;  /* 0x0000003f0600728c */ /* 0x000fe4000bf45070 */
[----:B------:R-:W-:Y:S02]  /*84e0*/  UISETP.NE.AND.EX UP0, UPT, UR5, URZ, UPT, UP0 ;  /* 0x0000003f0500728c */ /* 0x000fe4000bf05300 */
[----:B------:R-:W-:Y:S01]  /*84f0*/  UISETP.NE.AND.EX UP2, UPT, UR7, URZ, UPT, UP2 ;  /* 0x0000003f0700728c */ /* 0x000fe2000bf45320 */
[----:B------:R-:W-:-:S04]  /*8500*/  ULDC.64 UR22, c[0x0][0x788] ;  /* 0x0001e20000167ab9 */ /* 0x000fc80000000a00 */
[----:B------:R-:W2:Y:S01]  /*8510*/  @P1 LDG.E R6, desc[UR46][R2.64] ;  /* 0x0000002e02061981 */ /* 0x000ea2000c1e1900 */
[----:B------:R-:W-:Y:S01]  /*8520*/  PLOP3.LUT P2, PT, PT, PT, UP0, 0x80, 0x0 ;  /* 0x000000000000781c */ /* 0x000fe20003f4f008 */
[----:B------:R-:W-:Y:S01]  /*8530*/  UIMAD.WIDE UR16, UR13, 0x4, UR16 ;  /* 0x000000040d1078a5 */ /* 0x000fe2000f8e0210 */
[----:B------:R-:W-:Y:S01]  /*8540*/  PLOP3.LUT P3, PT, PT, PT, UP2, 0x80, 0x0 ;  /* 0x000000000000781c */ /* 0x000fe20003f6f028 */
[----:B------:R1:W4:Y:S02]  /*8550*/  @P1 LDG.E R0, desc[UR46][R2.64] ;  /* 0x0000002e02001981 */ /* 0x000324000c1e1900 */
[----:B------:R-:W-:Y:S02]  /*8560*/  @UP2 ULDC.64 UR4, c[0x0][0x780] ;  /* 0x0001e00000042ab9 */ /* 0x000fe40000000a00 */
[----:B------:R-:W-:Y:S01]  /*8570*/  @UP2 UIMAD.WIDE UR4, UR13, 0x4, UR4 ;  /* 0x000000040d0428a5 */ /* 0x000fe2000f8e0204 */
[----:B-1----:R-:W-:Y:S02]  /*8580*/  IMAD.U32 R2, RZ, RZ, UR16 ;  /* 0x00000010ff027e24 */ /* 0x002fe4000f8e00ff */
[----:B------:R-:W-:-:S05]  /*8590*/  IMAD.U32 R3, RZ, RZ, UR17 ;  /* 0x00000011ff037e24 */ /* 0x000fca000f8e00ff */
[----:B------:R1:W5:Y:S02]  /*85a0*/  @P2 LDG.E R4, desc[UR46][R2.64] ;  /* 0x0000002e02042981 */ /* 0x000364000c1e1900 */
[----:B-1----:R-:W-:Y:S02]  /*85b0*/  IMAD.U32 R2, RZ, RZ, UR4 ;  /* 0x00000004ff027e24 */ /* 0x002fe4000f8e00ff */
[----:B------:R-:W-:-:S05]  /*85c0*/  IMAD.U32 R3, RZ, RZ, UR5 ;  /* 0x00000005ff037e24 */ /* 0x000fca000f8e00ff */
[----:B------:R-:W3:Y:S01]  /*85d0*/  @P3 LDG.E R5, desc[UR46][R2.64] ;  /* 0x0000002e02053981 */ /* 0x000ee2000c1e1900 */
[----:B------:R-:W-:Y:S01]  /*85e0*/  ISETP.NE.U32.AND P0, PT, RZ, UR22, PT ;  /* 0x00000016ff007c0c */ /* 0x000fe2000bf05070 */
[----:B------:R-:W-:Y:S01]  /*85f0*/  UMOV UR7, URZ ;  /* 0x0000003f00077c82 */ /* 0x000fe20008000000 */
[----:B------:R-:W-:Y:S01]  /*8600*/  UMOV UR11, URZ ;  /* 0x0000003f000b7c82 */ /* 0x000fe20008000000 */
[----:B------:R-:W-:Y:S01]  /*8610*/  ULDC UR9, c[0x0][0x280] ;  /* 0x0000a00000097ab9 */ /* 0x000fe20000000800 */
[----:B------:R-:W-:Y:S02]  /*8620*/  ISETP.NE.AND.EX P0, PT, RZ, UR23, PT, P0 ;  /* 0x00000017ff007c0c */ /* 0x000fe4000bf05300 */
[----:B--2---:R-:W-:Y:S02]  /*8630*/  @P1 R2UR UR4, R6 ;  /* 0x00000000060412ca */ /* 0x004fe400000e0000 */
[----:B----4-:R-:W-:-:S11]  /*8640*/  @P1 R2UR UR7, R0 ;  /* 0x00000000000712ca */ /* 0x010fd600000e0000 */
[----:B------:R-:W-:-:S04]  /*8650*/  @UP1 ULEA UR4, UR13, UR4, 0x6 ;  /* 0x000000040d041291 */ /* 0x000fc8000f8e303f */
[----:B------:R-:W-:-:S04]  /*8660*/  @UP1 USHF.R.S32.HI UR5, URZ, 0x1f, UR4 ;  /* 0x0000001f3f051899 */ /* 0x000fc80008011404 */
[----:B------:R-:W-:Y:S01]  /*8670*/  @UP1 ULEA.HI UR5, UR5, UR4, URZ, 0x6 ;  /* 0x0000000405051291 */ /* 0x000fe2000f8f303f */
[----:B-----5:R-:W-:-:S03]  /*8680*/  @P2 R2UR UR11, R4 ;  /* 0x00000000040b22ca */ /* 0x020fc600000e0000 */
[----:B------:R-:W-:-:S04]  /*8690*/  @UP1 ULOP3.LUT UR6, UR5, 0xffffffc0, URZ, 0xc0, !UPT ;  /* 0xffffffc005061892 */ /* 0x000fc8000f8ec03f */
[----:B------:R-:W-:Y:S01]  /*86a0*/  @UP1 USHF.R.S32.HI UR12, URZ, 0x1f, UR6 ;  /* 0x0000001f3f0c1899 */ /* 0x000fe20008011406 */
[----:B---3--:R-:W-:Y:S01]  /*86b0*/  @P3 R2UR UR9, R5 ;  /* 0x00000000050932ca */ /* 0x008fe200000e0000 */
[----:B------:R-:W-:-:S14]  /*86c0*/  @P3 BRA `(.L_x_1628) ;  /* 0x0000000000203947 */ /* 0x000fdc0003800000 */
        /* <DEDUP_REMOVED lines=8> */
.L_x_1628:
        /* <DEDUP_REMOVED lines=13> */
.L_x_1629:
        /* <DEDUP_REMOVED lines=8> */
.L_x_1630:
        /* <DEDUP_REMOVED lines=9> */
[----:B------:R-:W-:-:S04]  /*8930*/  ULEA.HI UR6, UR12, UR6, URZ, 0x6 ;  /* 0x000000060c067291 */ /* 0x000fc8000f8f303f */
[----:B------:R-:W-:Y:S01]  /*8940*/  VIMNMX R4, RZ, UR14, !PT ;  /* 0x0000000eff047c48 */ /* 0x000fe2000ffe0100 */
[----:B------:R-:W-:Y:S01]  /*8950*/  USHF.R.S32.HI UR6, URZ, 0x6, UR6 ;  /* 0x000000063f067899 */ /* 0x000fe20008011406 */
[----:B------:R-:W-:Y:S11]  /*8960*/  @!P0 BRA `(.L_x_1631) ;  /* 0x0000000000208947 */ /* 0x000ff60003800000 */
[----:B------:R-:W-:Y:S01]  /*8970*/  UIADD3 UR9, UR8, 0xbf, UR9 ;  /* 0x000000bf08097890 */ /* 0x000fe2000fffe009 */
[----:B------:R-:W-:-:S03]  /*8980*/  ULDC UR12, c[0x0][0x748] ;  /* 0x0001d200000c7ab9 */ /* 0x000fc60000000800 */
[----:B------:R-:W-:-:S04]  /*8990*/  UIADD3 UR9, UR9, UR12, -UR10 ;  /* 0x0000000c09097290 */ /* 0x000fc8000fffe80a */
[----:B------:R-:W-:-:S04]  /*89a0*/  USHF.R.S32.HI UR10, URZ, 0x1f, UR9 ;  /* 0x0000001f3f0a7899 */ /* 0x000fc80008011409 */
[----:B------:R-:W-:-:S04]  /*89b0*/  ULEA.HI UR10, UR10, UR9, URZ, 0x6 ;  /* 0x000000090a0a7291 */ /* 0x000fc8000f8f303f */
[----:B------:R-:W-:-:S04]  /*89c0*/  USHF.R.S32.HI UR10, URZ, 0x6, UR10 ;  /* 0x000000063f0a7899 */ /* 0x000fc8000801140a */
[----:B------:R-:W-:-:S04]  /*89d0*/  UISETP.LT.AND UP1, UPT, UR6, UR10, UPT ;  /* 0x0000000a0600728c */ /* 0x000fc8000bf21270 */
[----:B------:R-:W-:-:S12]  /*89e0*/  USEL UR6, UR6, UR10, UP1 ;  /* 0x0000000a06067287 */ /* 0x000fd80008800000 */
.L_x_1631:
[----:B------:R-:W-:Y:S01]  /*89f0*/  ISETP.LT.AND P0, PT, R4, UR6, PT ;  /* 0x0000000604007c0c */ /* 0x000fe2000bf01270 */
[----:B------:R-:W-:-:S12]  /*8a00*/  IMAD.MOV.U32 R0, RZ, RZ, RZ ;  /* 0x000000ffff007224 */ /* 0x000fd800078e00ff */
[----:B------:R-:W-:Y:S05]  /*8a10*/  @!P0 BRA `(.L_x_1627) ;  /* 0x0000002000c88947 */ /* 0x000fea0003800000 */
[----:B------:R-:W-:Y:S01]  /*8a20*/  USHF.R.S32.HI UR10, URZ, 0x1f, UR20 ;  /* 0x0000001f3f0a7899 */ /* 0x000fe20008011414 */
[----:B------:R-:W-:Y:S01]  /*8a30*/  BSSY B0, `(.L_x_1627) ;  /* 0x0000230000007945 */ /* 0x000fe20003800000 */
[----:B------:R-:W-:Y:S01]  /*8a40*/  ULDC.64 UR16, c[0x0][0x718] ;  /* 0x0001c60000107ab9 */ /* 0x000fe20000000a00 */
[----:B------:R-:W-:Y:S01]  /*8a50*/  UISETP.NE.U32.AND UP1, UPT, UR18, URZ, UPT ;  /* 0x0000003f1200728c */ /* 0x000fe2000bf25070 */
[----:B------:R-:W-:Y:S01]  /*8a60*/  IMAD.MOV.U32 R0, RZ, RZ, RZ ;  /* 0x000000ffff007224 */ /* 0x000fe200078e00ff */
[----:B------:R-:W-:Y:S01]  /*8a70*/  UIMAD UR9, UR10, UR16, URZ ;  /* 0x000000100a0972a4 */ /* 0x000fe2000f8e023f */
[----:B------:R-:W-:Y:S01]  /*8a80*/  ULDC UR12, c[0x0][0x2e8] ;  /* 0x0000ba00000c7ab9 */ /* 0x000fe20000000800 */
[----:B------:R-:W-:Y:S01]  /*8a90*/  UMOV UR14, UR4 ;  /* 0x00000004000e7c82 */ /* 0x000fe20008000000 */
[----:B------:R-:W-:Y:S01]  /*8aa0*/  UMOV UR15, UR5 ;  /* 0x00000005000f7c82 */ /* 0x000fe20008000000 */
[----:B------:R-:W-:Y:S02]  /*8ab0*/  UIMAD UR22, UR20, UR17, UR9 ;  /* 0x00000011141672a4 */ /* 0x000fe4000f8e0209 */
[----:B------:R-:W-:-:S02]  /*8ac0*/  UISETP.NE.AND.EX UP1, UPT, UR19, URZ, UPT, UP1 ;  /* 0x0000003f1300728c */ /* 0x000fc4000bf25310 */
[----:B------:R-:W-:Y:S02]  /*8ad0*/  USHF.R.S32.HI UR9, URZ, 0x1f, UR13 ;  /* 0x0000001f3f097899 */ /* 0x000fe4000801140d */
[----:B------:R-:W-:Y:S02]  /*8ae0*/  UISETP.NE.AND UP2, UPT, UR12, 0x1, UPT ;  /* 0x000000010c00788c */ /* 0x000fe4000bf45270 */
[----:B------:R-:W-:Y:S01]  /*8af0*/  UIMAD.WIDE.U32 UR4, UR20, UR16, UR14 ;  /* 0x00000010140472a5 */ /* 0x000fe2000f8e000e */
[----:B------:R-:W-:Y:S01]  /*8b00*/  ULDC.64 UR18, c[0x0][0x730] ;  /* 0x0001cc0000127ab9 */ /* 0x000fe20000000a00 */
[----:B------:R-:W-:Y:S02]  /*8b10*/  USEL UR9, UR9, URZ, !UP1 ;  /* 0x0000003f09097287 */ /* 0x000fe4000c800000 */
[----:B------:R-:W-:Y:S01]  /*8b20*/  UIMAD UR10, UR10, UR18, URZ ;  /* 0x000000120a0a72a4 */ /* 0x000fe2000f8e023f */
[----:B------:R-:W-:Y:S01]  /*8b30*/  ELECT P0, URZ, PT ;  /* 0x00000000003f782f */ /* 0x000fe20003800000 */
[----:B------:R-:W-:Y:S01]  /*8b40*/  ULDC.64 UR16, c[0x0][0x720] ;  /* 0x0001c80000107ab9 */ /* 0x000fe20000000a00 */
[----:B------:R-:W-:-:S02]  /*8b50*/  USEL UR21, UR13, URZ, !UP1 ;  /* 0x0000003f0d157287 */ /* 0x000fc4000c800000 */
[----:B------:R-:W-:Y:S02]  /*8b60*/  UIADD3 UR23, UR5, UR22, URZ ;  /* 0x0000001605177290 */ /* 0x000fe4000fffe03f */
[----:B------:R-:W-:Y:S01]  /*8b70*/  UIMAD UR5, UR9, UR16, URZ ;  /* 0x00000010090572a4 */ /* 0x000fe2000f8e023f */
[----:B------:R-:W-:Y:S01]  /*8b80*/  UMOV UR22, UR4 ;  /* 0x0000000400167c82 */ /* 0x000fe20008000000 */
[----:B------:R-:W-:Y:S02]  /*8b90*/  UIMAD.WIDE.U32 UR14, UR20, UR18, UR14 ;  /* 0x00000012140e72a5 */ /* 0x000fe4000f8e000e */
[----:B------:R-:W-:Y:S02]  /*8ba0*/  UIMAD UR10, UR20, UR19, UR10 ;  /* 0x00000013140a72a4 */ /* 0x000fe4000f8e020a */
[----:B------:R-:W-:Y:S01]  /*8bb0*/  UIMAD.WIDE.U32 UR22, UR16, UR21, UR22 ;  /* 0x00000015101672a5 */ /* 0x000fe2000f8e0016 */
[----:B------:R-:W-:Y:S02]  /*8bc0*/  ULDC.64 UR18, c[0x0][0x738] ;  /* 0x0001ce0000127ab9 */ /* 0x000fe40000000a00 */
[----:B------:R-:W-:Y:S01]  /*8bd0*/  @UP2 ULDC UR16, c[0x0][0x2ec] ;  /* 0x0000bb0000102ab9 */ /* 0x000fe20000000800 */
[----:B------:R-:W-:-:S02]  /*8be0*/  UIMAD UR5, UR17, UR21, UR5 ;  /* 0x00000015110572a4 */ /* 0x000fc4000f8e0205 */
[----:B------:R-:W-:Y:S02]  /*8bf0*/  UIADD3 UR15, UR15, UR10, URZ ;  /* 0x0000000a0f0f7290 */ /* 0x000fe4000fffe03f */
[----:B------:R-:W-:Y:S02]  /*8c00*/  UIMAD UR9, UR9, UR18, URZ ;  /* 0x00000012090972a4 */ /* 0x000fe4000f8e023f */
[----:B------:R-:W-:Y:S02]  /*8c10*/  UIMAD.WIDE.U32 UR16, UR20, UR16, URZ ;  /* 0x00000010141072a5 */ /* 0x000fe4000f8e003f */
[----:B------:R-:W-:Y:S01]  /*8c20*/  UIADD3 UR11, UR8, UR11, URZ ;  /* 0x0000000b080b7290 */ /* 0x000fe2000fffe03f */
[----:B------:R-:W-:Y:S02]  /*8c30*/  UMOV UR12, UR20 ;  /* 0x00000014000c7c82 */ /* 0x000fe40008000000 */
[----:B------:R-:W-:Y:S01]  /*8c40*/  @UP2 ULDC UR8, c[0x0][0x2f0] ;  /* 0x0000bc0000082ab9 */ /* 0x000fe20000000800 */
[----:B------:R-:W-:-:S02]  /*8c50*/  UIMAD UR4, UR19, UR21, UR9 ;  /* 0x00000015130472a4 */ /* 0x000fc4000f8e0209 */
[----:B------:R-:W-:Y:S02]  /*8c60*/  UIMAD.WIDE.U32 UR14, UR18, UR21, UR14 ;  /* 0x00000015120e72a5 */ /* 0x000fe4000f8e000e */
[----:B------:R-:W-:Y:S02]  /*8c70*/  USEL UR13, UR13, URZ, !UP0 ;  /* 0x0000003f0d0d7287 */ /* 0x000fe4000c000000 */
        /* <DEDUP_REMOVED lines=9> */
.L_x_1661:
        /* <DEDUP_REMOVED lines=15> */
.L_x_1634:
[----:B------:R-:W-:Y:S01]  /*8e00*/  R2UR UR19, R4 ;  /* 0x00000000041372ca */ /* 0x000fe200000e0000 */
[----:B------:R-:W2:Y:S01]  /*8e10*/  LDC.64 R12, c[0x0][0x198] ;  /* 0x00006600ff0c7b82 */ /* 0x000ea20000000a00 */
        /* <DEDUP_REMOVED lines=10> */
[----:B------:R-:W-:Y:S01]  /*8ec0*/  UMOV UR36, UR20 ;  /* 0x0000001400247c82 */ /* 0x000fe20008000000 */
[----:B------:R-:W-:Y:S01]  /*8ed0*/  USHF.L.U32 UR19, UR19, 0x6, URZ ;  /* 0x0000000613137899 */ /* 0x000fe2000800063f */
[----:B------:R-:W-:Y:S01]  /*8ee0*/  IMAD.MOV.U32 R16, RZ, RZ, RZ ;  /* 0x000000ffff107224 */ /* 0x000fe200078e00ff */
[----:B------:R-:W-:Y:S01]  /*8ef0*/  UMOV UR37, UR21 ;  /* 0x0000001500257c82 */ /* 0x000fe20008000000 */
[----:B------:R-:W-:Y:S01]  /*8f00*/  UMOV UR9, 0x10 ;  /* 0x0000001000097882 */ /* 0x000fe20000000000 */
[----:B------:R-:W-:-:S02]  /*8f10*/  UIADD3 UR8, UP0, UR19, UR22, URZ ;  /* 0x0000001613087290 */ /* 0x000fc4000ff1e03f */
[----:B------:R-:W-:Y:S01]  /*8f20*/  IMAD.U32 R3, RZ, RZ, UR19 ;  /* 0x00000013ff037e24 */ /* 0x000fe2000f8e00ff */
[----:B------:R-:W-:Y:S01]  /*8f30*/  UIADD3 UR19, UR19, UR7, URZ ;  /* 0x0000000713137290 */ /* 0x000fe2000fffe03f */
[----:B------:R-:W-:Y:S02]  /*8f40*/  UMOV UR10, UR18 ;  /* 0x00000012000a7c82 */ /* 0x000fe40008000000 */
[----:B------:R-:W-:Y:S01]  /*8f50*/  PLOP3.LUT P1, PT, PT, PT, UP0, 0x80, 0x0 ;  /* 0x000000000000781c */ /* 0x000fe20003f2f008 */
[----:B-1----:R-:W-:Y:S01]  /*8f60*/  IMAD.U32 R0, RZ, RZ, UR8 ;  /* 0x00000008ff007e24 */ /* 0x002fe2000f8e00ff */
[----:B------:R-:W-:Y:S01]  /*8f70*/  R2UR UR8, R15 ;  /* 0x000000000f0872ca */ /* 0x000fe200000e0000 */
[----:B--2---:R-:W-:Y:S01]  /*8f80*/  IMAD.MOV.U32 R7, RZ, RZ, R12 ;  /* 0x000000ffff077224 */ /* 0x004fe200078e000c */
[----:B------:R-:W-:Y:S01]  /*8f90*/  LEA.HI.X.SX32 R3, R3, R14, 0x1, P1 ;  /* 0x0000000e03037211 */ /* 0x000fe200008f0eff */
[----:B------:R-:W-:Y:S01]  /*8fa0*/  IMAD.MOV.U32 R6, RZ, RZ, R13 ;  /* 0x000000ffff067224 */ /* 0x000fe200078e000d */
[C---:B------:R-:W-:Y:S01]  /*8fb0*/  LEA R2, P1, R0.reuse, R9, 0x2 ;  /* 0x0000000900027211 */ /* 0x040fe200078210ff */
[----:B------:R-:W-:Y:S01]  /*8fc0*/  UMOV UR43, UR19 ;  /* 0x00000013002b7c82 */ /* 0x000fe20008000000 */
[----:B------:R-:W-:Y:S01]  /*8fd0*/  UMOV UR35, UR19 ;  /* 0x0000001300237c82 */ /* 0x000fe20008000000 */
[----:B------:R-:W-:Y:S01]  /*8fe0*/  UMOV UR26, 0x10 ;  /* 0x00000010001a7882 */ /* 0x000fe20000000000 */
[----:B------:R-:W-:Y:S01]  /*8ff0*/  LEA.HI.X R0, R0, R8, R3, 0x2, P1 ;  /* 0x0000000800007211 */ /* 0x000fe200008f1403 */
[----:B------:R-:W-:Y:S01]  /*9000*/  UMOV UR27, UR11 ;  /* 0x0000000b001b7c82 */ /* 0x000fe20008000000 */
[----:B------:R-:W-:Y:S01]  /*9010*/  R2UR UR24, R2 ;  /* 0x00000000021872ca */ /* 0x000fe200000e0000 */
[----:B------:R-:W-:Y:S01]  /*9020*/  UMOV UR28, UR12 ;  /* 0x0000000c001c7c82 */ /* 0x000fe20008000000 */
[----:B------:R-:W-:Y:S01]  /*9030*/  R2UR UR25, R0 ;  /* 0x00000000001972ca */ /* 0x000fe200000e0000 */
[----:B------:R-:W-:Y:S01]  /*9040*/  UIADD3 UR16, UR8, 0x12000, URZ ;  /* 0x0001200008107890 */ /* 0x000fe2000fffe03f */
[----:B------:R-:W-:Y:S01]  /*9050*/  IADD3 R0, P1, R7, 0x2f0, RZ ;  /* 0x000002f007007810 */ /* 0x000fe20007f3e0ff */
[----:B------:R-:W-:-:S02]  /*9060*/  UIADD3 UR17, UR8, 0x26810, URZ ;  /* 0x0002681008117890 */ /* 0x000fc4000fffe03f */
[----:B------:R-:W-:Y:S01]  /*9070*/  UIADD3 UR40, UR8, 0x13000, URZ ;  /* 0x0001300008287890 */ /* 0x000fe2000fffe03f */
[----:B------:R-:W-:Y:S01]  /*9080*/  R2UR UR54, R0 ;  /* 0x00000000003672ca */ /* 0x000fe200000e0000 */
[----:B------:R-:W-:Y:S01]  /*9090*/  UIADD3 UR32, UR8, 0x14000, URZ ;  /* 0x0001400008207890 */ /* 0x000fe2000fffe03f */
[C---:B------:R-:W-:Y:S01]  /*90a0*/  IADD3 R0, P2, R7.reuse, 0x3f0, RZ ;  /* 0x000003f007007810 */ /* 0x040fe20007f5e0ff */
[----:B------:R-:W-:Y:S01]  /*90b0*/  UIADD3 UR52, UR8, 0x1e000, URZ ;  /* 0x0001e00008347890 */ /* 0x000fe2000fffe03f */
[----:B------:R-:W-:Y:S02]  /*90c0*/  UMOV UR41, UR17 ;  /* 0x0000001100297c82 */ /* 0x000fe40008000000 */
[----:B------:R-:W-:Y:S01]  /*90d0*/  R2UR UR30, R0 ;  /* 0x00000000001e72ca */ /* 0x000fe200000e0000 */
[--C-:B------:R-:W-:Y:S01]  /*90e0*/  IMAD.X R0, RZ, RZ, R6.reuse, P1 ;  /* 0x000000ffff007224 */ /* 0x100fe200008e0606 */
[----:B------:R-:W-:Y:S01]  /*90f0*/  IADD3 R2, P1, R7, 0xf0, RZ ;  /* 0x000000f007027810 */ /* 0x000fe20007f3e0ff */
[----:B------:R-:W-:Y:S01]  /*9100*/  UMOV UR33, UR17 ;  /* 0x0000001100217c82 */ /* 0x000fe20008000000 */
[----:B------:R-:W-:Y:S01]  /*9110*/  UMOV UR53, UR17 ;  /* 0x0000001100357c82 */ /* 0x000fe20008000000 */
[----:B------:R-:W-:Y:S01]  /*9120*/  UMOV UR29, UR13 ;  /* 0x0000000d001d7c82 */ /* 0x000fe20008000000 */
[----:B------:R-:W-:Y:S01]  /*9130*/  R2UR UR48, R2 ;  /* 0x00000000023072ca */ /* 0x000fe200000e0000 */
[--C-:B------:R-:W-:Y:S01]  /*9140*/  IMAD.X R3, RZ, RZ, R6.reuse, P1 ;  /* 0x000000ffff037224 */ /* 0x100fe200008e0606 */
[----:B------:R-:W-:Y:S01]  /*9150*/  R2UR UR55, R0 ;  /* 0x00000000003772ca */ /* 0x000fe200000e0000 */
[----:B------:R-:W-:Y:S01]  /*9160*/  IMAD.X R0, RZ, RZ, R6, P2 ;  /* 0x000000ffff007224 */ /* 0x000fe200010e0606 */
[----:B------:R-:W-:-:S02]  /*9170*/  UIADD3 UR56, UR8, 0x3000, URZ ;  /* 0x0000300008387890 */ /* 0x000fc4000fffe03f */
[----:B------:R-:W-:Y:S01]  /*9180*/  R2UR UR49, R3 ;  /* 0x00000000033172ca */ /* 0x000fe200000e0000 */
[----:B------:R-:W-:Y:S01]  /*9190*/  UMOV UR58, 0x30 ;  /* 0x00000030003a7882 */ /* 0x000fe20000000000 */
[----:B------:R-:W-:Y:S01]  /*91a0*/  R2UR UR31, R0 ;  /* 0x00000000001f72ca */ /* 0x000fe200000e0000 */
[----:B------:R-:W-:Y:S01]  /*91b0*/  IMAD.MOV.U32 R0, RZ, RZ, 0xc000 ;  /* 0x0000c000ff007424 */ /* 0x000fe200078e00ff */
[----:B------:R-:W-:Y:S01]  /*91c0*/  UMOV UR59, UR11 ;  /* 0x0000000b003b7c82 */ /* 0x000fe20008000000 */
[----:B------:R-:W-:Y:S01]  /*91d0*/  UMOV UR60, UR12 ;  /* 0x0000000c003c7c82 */ /* 0x000fe20008000000 */
[----:B------:R-:W-:-:S07]  /*91e0*/  UMOV UR61, UR13 ;  /* 0x0000000d003d7c82 */ /* 0x000fce0008000000 */
        /* <DEDUP_REMOVED lines=8> */
[----:B----4-:R-:W-:Y:S01]  /*9270*/  IMAD.U32 R0, RZ, RZ, UR6 ;  /* 0x00000006ff007e24 */ /* 0x010fe2000f8e00ff */
[----:B------:R-:W-:Y:S01]  /*9280*/  UMOV UR42, 0x50 ;  /* 0x00000050002a7882 */ /* 0x000fe20000000000 */
[----:B------:R-:W-:Y:S01]  /*9290*/  UMOV UR43, UR11 ;  /* 0x0000000b002b7c82 */ /* 0x000fe20008000000 */
[----:B------:R-:W-:Y:S01]  /*92a0*/  UMOV UR44, UR12 ;  /* 0x0000000c002c7c82 */ /* 0x000fe20008000000 */
[----:B------:R-:W-:Y:S01]  /*92b0*/  VIADD R5, R0, 0xffffffff ;  /* 0xffffffff00057836 */ /* 0x000fe20000000000 */
[----:B---3--:R-:W-:-:S02]  /*92c0*/  UIADD3 UR9, UR8, 0x26800, URZ ;  /* 0x0002680008097890 */ /* 0x008fc4000fffe03f */
[----:B------:R-:W-:Y:S02]  /*92d0*/  UIADD3 UR24, UR8, 0x1000, URZ ;  /* 0x0000100008187890 */ /* 0x000fe4000fffe03f */
[----:B------:R-:W-:Y:S01]  /*92e0*/  UIADD3 UR32, UR8, 0x2000, URZ ;  /* 0x0000200008207890 */ /* 0x000fe2000fffe03f */
[----:B------:R1:W-:Y:S01]  /*92f0*/  STL [R1+0x4], R5 ;  /* 0x0000040501007387 */ /* 0x0003e20000100800 */
[----:B------:R-:W-:Y:S01]  /*9300*/  UMOV UR34, 0x20 ;  /* 0x0000002000227882 */ /* 0x000fe20000000000 */
[----:B------:R-:W-:Y:S01]  /*9310*/  UMOV UR25, UR9 ;  /* 0x0000000900197c82 */ /* 0x000fe20008000000 */
[----:B------:R-:W-:Y:S01]  /*9320*/  UMOV UR35, UR11 ;  /* 0x0000000b00237c82 */ /* 0x000fe20008000000 */
[----:B------:R-:W-:Y:S01]  /*9330*/  UMOV UR36, UR12 ;  /* 0x0000000c00247c82 */ /* 0x000fe20008000000 */
[----:B------:R-:W-:Y:S01]  /*9340*/  UMOV UR37, UR13 ;  /* 0x0000000d00257c82 */ /* 0x000fe20008000000 */
[----:B------:R2:W-:Y:S01]  /*9350*/  UTMALDG.4D [UR8], [UR54], desc[UR16] ;  /* 0x00001008360075b4 */ /* 0x0005e20008019000 */
[----:B------:R-:W-:Y:S01]  /*9360*/  UMOV UR33, UR9 ;  /* 0x0000000900217c82 */ /* 0x000fe20008000000 */
[----:B------:R-:W-:Y:S01]  /*9370*/  UIADD3 UR48, UR8, 0x4000, URZ ;  /* 0x0000400008307890 */ /* 0x000fe2000fffe03f */
[----:B------:R-:W-:Y:S01]  /*9380*/  ISETP.GE.AND P1, PT, R4, R5, PT ;  /* 0x000000050400720c */ /* 0x000fe20003f26270 */
[----:B------:R-:W-:Y:S01]  /*9390*/  UMOV UR57, UR9 ;  /* 0x0000000900397c82 */ /* 0x000fe20008000000 */
[----:B------:R-:W-:Y:S01]  /*93a0*/  UMOV UR50, 0x40 ;  /* 0x0000004000327882 */ /* 0x000fe20000000000 */
[----:B------:R-:W-:Y:S01]  /*93b0*/  UMOV UR51, UR11 ;  /* 0x0000000b00337c82 */ /* 0x000fe20008000000 */
[----:B------:R-:W-:Y:S01]  /*93c0*/  UMOV UR52, UR12 ;  /* 0x0000000c00347c82 */ /* 0x000fe20008000000 */
[----:B------:R3:W-:Y:S01]  /*93d0*/  UTMALDG.4D [UR24], [UR54], desc[UR16] ;  /* 0x00001018360075b4 */ /* 0x0007e20008019000 */
[----:B------:R-:W-:Y:S01]  /*93e0*/  UMOV UR53, UR13 ;  /* 0x0000000d00357c82 */ /* 0x000fe20008000000 */
[----:B------:R-:W-:Y:S01]  /*93f0*/  UMOV UR49, UR9 ;  /* 0x0000000900317c82 */ /* 0x000fe20008000000 */
[----:B------:R-:W-:Y:S01]  /*9400*/  UMOV UR45, UR13 ;  /* 0x0000000d002d7c82 */ /* 0x000fe20008000000 */
[----:B------:R-:W-:Y:S01]  /*9410*/  UMOV UR41, UR9 ;  /* 0x0000000900297c82 */ /* 0x000fe20008000000 */
[----:B------:R4:W-:Y:S01]  /*9420*/  UTMALDG.4D [UR32], [UR54], desc[UR16] ;  /* 0x00001020360075b4 */ /* 0x0009e20008019000 */
[----:B------:R1:W-:Y:S01]  /*9430*/  UTMALDG.4D [UR56], [UR54], desc[UR16] ;  /* 0x00001038360075b4 */ /* 0x0003e20008019000 */
[----:B--2---:R-:W-:Y:S01]  /*9440*/  UMOV UR10, 0x40 ;  /* 0x00000040000a7882 */ /* 0x004fe20000000000 */
        /* <DEDUP_REMOVED lines=11> */
[----:B------:R-:W-:Y:S01]  /*9500*/  UIADD3 UR9, UR6, -0x2, URZ ;  /* 0xfffffffe06097890 */ /* 0x000fe2000fffe03f */
[----:B------:R-:W-:-:S05]  /*9510*/  IMAD.MOV.U32 R10, RZ, RZ, 0x1 ;  /* 0x00000001ff0a7424 */ /* 0x000fca00078e00ff */
[----:B------:R-:W-:-:S06]  /*9520*/  ISETP.NE.AND P1, PT, R4, UR9, PT ;  /* 0x0000000904007c0c */ /* 0x000fcc000bf25270 */
[----:B------:R-:W-:-:S04]  /*9530*/  ULOP3.LUT UR8, URZ, UR8, URZ, 0x33, !UPT ;  /* 0x000000083f087292 */ /* 0x000fc8000f8e333f */
[----:B------:R-:W-:-:S06]  /*9540*/  UIADD3 UR8, UR8, UR6, URZ ;  /* 0x0000000608087290 */ /* 0x000fcc000fffe03f */
[----:B------:R-:W-:-:S05]  /*9550*/  IMAD.U32 R0, RZ, RZ, UR8 ;  /* 0x00000008ff007e24 */ /* 0x000fca000f8e00ff */
[----:B------:R-:W-:Y:S01]  /*9560*/  LOP3.LUT R5, R0, 0x1, RZ, 0xc0, !PT ;  /* 0x0000000100057812 */ /* 0x000fe200078ec0ff */
[----:B------:R-:W-:-:S04]  /*9570*/  IMAD.MOV.U32 R0, RZ, RZ, R4 ;  /* 0x000000ffff007224 */ /* 0x000fc800078e0004 */
[----:B------:R1:W-:Y:S01]  /*9580*/  STL [R1+0x8], R5 ;  /* 0x0000080501007387 */ /* 0x0003e20000100800 */
[----:B------:R-:W-:Y:S05]  /*9590*/  @!P1 BRA `(.L_x_1636) ;  /* 0x0000000c00489947 */ /* 0x000fea0003800000 */
[----:B------:R-:W-:Y:S01]  /*95a0*/  R2UR UR9, R5 ;  /* 0x00000000050972ca */ /* 0x000fe200000e0000 */
[----:B------:R-:W-:Y:S02]  /*95b0*/  IMAD.MOV.U32 R0, RZ, RZ, R4 ;  /* 0x000000ffff007224 */ /* 0x000fe400078e0004 */
[----:B------:R-:W-:-:S10]  /*95c0*/  IMAD.MOV.U32 R10, RZ, RZ, 0x1 ;  /* 0x00000001ff0a7424 */ /* 0x000fd400078e00ff */
[----:B------:R-:W-:-:S06]  /*95d0*/  UIADD3 UR8, UR8, -UR9, URZ ;  /* 0x8000000908087290 */ /* 0x000fcc000fffe03f */
[----:B------:R-:W-:-:S07]  /*95e0*/  IMAD.U32 R17, RZ, RZ, UR8 ;  /* 0x00000008ff117e24 */ /* 0x000fce000f8e00ff */
.L_x_1645:
[----:B-123--:R-:W-:-:S04]  /*95f0*/  SHF.L.U32 R18, R10, 0x1f, RZ ;  /* 0x0000001f0a127819 */ /* 0x00efc800000006ff */
[----:B------:R-:W2:Y:S02]  /*9600*/  SYNCS.PHASECHK.TRANS64.TRYWAIT P1, [R15+URZ+0x26840], R18 ;  /* 0x026840120f0075a7 */ /* 0x000ea4000802017f */
[----:B--2---:R-:W-:Y:S05]  /*9610*/  @!P1 BRA `(.L_x_1637) ;  /* 0x0000001800dc9947 */ /* 0x004fea0003800000 */
.L_x_1662:
[----:B------:R-:W-:Y:S05]  /*9620*/  @P0 BRA `(.L_x_1638) ;  /* 0x00000000001c0947 */ /* 0x000fea0003800000 */
[----:B------:R-:W3:Y:S02]  /*9630*/  S2R R2, SR_TID.X ;  /* 0x0000000000027919 */ /* 0x000ee40000002100 */
[----:B---3--:R-:W-:Y:S01]  /*9640*/  LOP3.LUT R3, R2, 0x1f, RZ, 0xc0, !PT ;  /* 0x0000001f02037812 */ /* 0x008fe200078ec0ff */
[----:B------:R-:W-:-:S03]  /*9650*/  IMAD.MOV.U32 R2, RZ, RZ, 0x3100 ;  /* 0x00003100ff027424 */ /* 0x000fc600078e00ff */
[----:B------:R-:W-:Y:S01]  /*9660*/  ISETP.NE.AND P1, PT, R3, RZ, PT ;  /* 0x000000ff0300720c */ /* 0x000fe20003f25270 */
[----:B------:R3:W-:-:S12]  /*9670*/  SYNCS.ARRIVE.TRANS64 RZ, [R15+URZ+0x26830], R2 ;  /* 0x026830020fff79a7 */ /* 0x0007d8000800003f */
[----:B---3--:R-:W-:Y:S05]  /*9680*/  @!P1 BRA `(.L_x_1638) ;  /* 0x0000000000049947 */ /* 0x008fea0003800000 */
[----:B------:R-:W-:Y:S01]  /*9690*/  BPT.TRAP 0x1 ;  /* 0x000000040000795c */ /* 0x000fe20000300000 */
.L_x_1638:
        /* <DEDUP_REMOVED lines=8> */
[----:B-1----:R-:W1:Y:S01]  /*9720*/  LDC.64 R4, c[0x0][0x198] ;  /* 0x00006600ff047b82 */ /* 0x002e620000000a00 */
        /* <DEDUP_REMOVED lines=10> */
[----:B------:R-:W-:Y:S01]  /*97d0*/  UIADD3 UR19, UR19, UR7, URZ ;  /* 0x0000000713137290 */ /* 0x000fe2000fffe03f */
[C---:B---3--:R-:W-:Y:S01]  /*97e0*/  LEA R3, P2, R2.reuse, R12, 0x2 ;  /* 0x0000000c02037211 */ /* 0x048fe200078410ff */
[----:B------:R-:W-:Y:S01]  /*97f0*/  UIADD3 UR40, UR40, 0x1e200, URZ ;  /* 0x0001e20028287890 */ /* 0x000fe2000fffe03f */
[----:B------:R-:W-:Y:S02]  /*9800*/  UMOV UR33, UR17 ;  /* 0x0000001100217c82 */ /* 0x000fe40008000000 */
[----:B------:R-:W-:Y:S01]  /*9810*/  R2UR UR42, R3 ;  /* 0x00000000032a72ca */ /* 0x000fe200000e0000 */
[----:B------:R-:W-:Y:S01]  /*9820*/  UMOV UR25, UR17 ;  /* 0x0000001100197c82 */ /* 0x000fe20008000000 */
[----:B------:R-:W-:Y:S01]  /*9830*/  LEA.HI.X.SX32 R3, R19, R11, 0x1, P1 ;  /* 0x0000000b13037211 */ /* 0x000fe200008f0eff */
[----:B------:R-:W-:Y:S01]  /*9840*/  UMOV UR35, UR19 ;  /* 0x0000001300237c82 */ /* 0x000fe20008000000 */
[----:B-1----:R-:W-:Y:S01]  /*9850*/  IMAD.MOV.U32 R7, RZ, RZ, R4 ;  /* 0x000000ffff077224 */ /* 0x002fe200078e0004 */
[----:B------:R-:W-:Y:S01]  /*9860*/  UMOV UR27, UR19 ;  /* 0x00000013001b7c82 */ /* 0x000fe20008000000 */
[----:B------:R-:W-:Y:S01]  /*9870*/  IMAD.MOV.U32 R6, RZ, RZ, R5 ;  /* 0x000000ffff067224 */ /* 0x000fe200078e0005 */
[----:B------:R-:W-:Y:S01]  /*9880*/  LEA.HI.X R2, R2, R13, R3, 0x2, P2 ;  /* 0x0000000d02027211 */ /* 0x000fe200010f1403 */
[----:B------:R-:W-:Y:S01]  /*9890*/  UMOV UR10, 0x10 ;  /* 0x00000010000a7882 */ /* 0x000fe20000000000 */
[----:B------:R-:W-:Y:S01]  /*98a0*/  IADD3 R4, P1, R7, 0x1f0, RZ ;  /* 0x000001f007047810 */ /* 0x000fe20007f3e0ff */
[----:B------:R-:W-:Y:S01]  /*98b0*/  UMOV UR41, UR17 ;  /* 0x0000001100297c82 */ /* 0x000fe20008000000 */
[----:B------:R-:W-:-:S02]  /*98c0*/  R2UR UR43, R2 ;  /* 0x00000000022b72ca */ /* 0x000fc400000e0000 */
        /* <DEDUP_REMOVED lines=8> */
[----:B-1-3--:R-:W-:Y:S05]  /*9950*/  @!P1 BRA `(.L_x_1639) ;  /* 0x0000001800209947 */ /* 0x00afea0003800000 */
.L_x_1663:
        /* <DEDUP_REMOVED lines=8> */
.L_x_1640:
[----:B------:R-:W-:Y:S01]  /*99e0*/  VIADD R19, R19, 0x40 ;  /* 0x0000004013137836 */ /* 0x000fe20000000000 */
[----:B------:R-:W-:Y:S01]  /*99f0*/  ULDC.64 UR8, c[0x0][0x700] ;  /* 0x0001c00000087ab9 */ /* 0x000fe20000000a00 */
[----:B------:R-:W-:Y:S01]  /*9a00*/  R2UR UR40, R15 ;  /* 0x000000000f2872ca */ /* 0x000fe200000e0000 */
[----:B------:R-:W-:Y:S01]  /*9a10*/  IMAD.U32 R9, RZ, RZ, UR8 ;  /* 0x00000008ff097e24 */ /* 0x000fe2000f8e00ff */
[----:B------:R-:W-:Y:S01]  /*9a20*/  UMOV UR30, 0x0 ;  /* 0x00000000001e7882 */ /* 0x000fe20000000000 */
[C---:B------:R-:W-:Y:S01]  /*9a30*/  IADD3 R2, P1, R19.reuse, UR22, RZ ;  /* 0x0000001613027c10 */ /* 0x040fe2000ff3e0ff */
[----:B------:R-:W-:Y:S01]  /*9a40*/  IMAD.U32 R8, RZ, RZ, UR9 ;  /* 0x00000009ff087e24 */ /* 0x000fe2000f8e00ff */
[----:B------:R-:W-:Y:S01]  /*9a50*/  SHF.R.S32.HI R20, RZ, 0x1f, R19 ;  /* 0x0000001fff147819 */ /* 0x000fe20000011413 */
[----:B------:R-:W-:Y:S01]  /*9a60*/  VIADD R21, R19, UR7 ;  /* 0x0000000713157c36 */ /* 0x000fe20008000000 */
[----:B------:R-:W-:Y:S01]  /*9a70*/  LEA R3, P2, R2, R9, 0x2 ;  /* 0x0000000902037211 */ /* 0x000fe200078410ff */
[----:B------:R-:W-:Y:S01]  /*9a80*/  UMOV UR31, 0x14f00000 ;  /* 0x14f00000001f7882 */ /* 0x000fe20000000000 */
[----:B------:R-:W-:Y:S01]  /*9a90*/  UMOV UR34, URZ ;  /* 0x0000003f00227c82 */ /* 0x000fe20008000000 */
[----:B------:R-:W-:Y:S01]  /*9aa0*/  UMOV UR36, UR20 ;  /* 0x0000001400247c82 */ /* 0x000fe20008000000 */
[----:B------:R-:W-:Y:S01]  /*9ab0*/  R2UR UR42, R3 ;  /* 0x00000000032a72ca */ /* 0x000fe200000e0000 */
[----:B------:R-:W-:Y:S01]  /*9ac0*/  IMAD.X R3, R20, 0x1, R14, P1 ;  /* 0x0000000114037824 */ /* 0x000fe200008e060e */
[----:B------:R-:W-:Y:S01]  /*9ad0*/  R2UR UR35, R21 ;  /* 0x00000000152372ca */ /* 0x000fe200000e0000 */
[----:B------:R-:W-:-:S02]  /*9ae0*/  UIADD3 UR33, UR40, 0x26818, URZ ;  /* 0x0002681828217890 */ /* 0x000fc4000fffe03f */
[----:B------:R-:W-:Y:S01]  /*9af0*/  UIADD3 UR32, UR40, 0x15000, URZ ;  /* 0x0001500028207890 */ /* 0x000fe2000fffe03f */
        /* <DEDUP_REMOVED lines=26> */
.L_x_1664:
[----:B------:R-:W-:Y:S05]  /*9ca0*/  @P0 BRA `(.L_x_1642) ;  /* 0x00000000001c0947 */ /* 0x000fea0003800000 */
[----:B-123--:R-:W-:-:S04]  /*9cb0*/  IMAD.MOV.U32 R18, RZ, RZ, 0x3100 ;  /* 0x00003100ff127424 */ /* 0x00efc800078e00ff */
[----:B------:R1:W-:Y:S02]  /*9cc0*/  SYNCS.ARRIVE.TRANS64 RZ, [R15+URZ+0x26838], R18 ;  /* 0x026838120fff79a7 */ /* 0x0003e4000800003f */
[----:B-1----:R-:W1:Y:S02]  /*9cd0*/  S2R R18, SR_TID.X ;  /* 0x0000000000127919 */ /* 0x002e640000002100 */
[----:B-1----:R-:W-:-:S04]  /*9ce0*/  LOP3.LUT R18, R18, 0x1f, RZ, 0xc0, !PT ;  /* 0x0000001f12127812 */ /* 0x002fc800078ec0ff */
[----:B------:R-:W-:-:S13]  /*9cf0*/  ISETP.NE.AND P1, PT, R18, RZ, PT ;  /* 0x000000ff1200720c */ /* 0x000fda0003f25270 */
[----:B------:R-:W-:Y:S05]  /*9d00*/  @!P1 BRA `(.L_x_1642) ;  /* 0x0000000000049947 */ /* 0x000fea0003800000 */
[----:B------:R-:W-:Y:S01]  /*9d10*/  BPT.TRAP 0x1 ;  /* 0x000000040000795c */ /* 0x000fe20000300000 */
.L_x_1642:
        /* <DEDUP_REMOVED lines=37> */
[----:B----45:R-:W-:Y:S05]  /*9f70*/  @!P1 BRA `(.L_x_1643) ;  /* 0x0000001000c09947 */ /* 0x030fea0003800000 */
.L_x_1666:
[----:B------:R-:W-:Y:S05]  /*9f80*/  @P0 BRA `(.L_x_1644) ;  /* 0x00000000001c0947 */ /* 0x000fea0003800000 */
[----:B------:R-:W5:Y:S01]  /*9f90*/  S2R R5, SR_TID.X ;  /* 0x0000000000057919 */ /* 0x000f620000002100 */
[----:B----4-:R-:W-:-:S04]  /*9fa0*/  IMAD.MOV.U32 R4, RZ, RZ, 0x3100 ;  /* 0x00003100ff047424 */ /* 0x010fc800078e00ff */
[----:B------:R4:W-:Y:S01]  /*9fb0*/  SYNCS.ARRIVE.TRANS64 RZ, [R15+URZ+0x26810], R4 ;  /* 0x026810040fff79a7 */ /* 0x0009e2000800003f */
[----:B-----5:R-:W-:-:S04]  /*9fc0*/  LOP3.LUT R5, R5, 0x1f, RZ, 0xc0, !PT ;  /* 0x0000001f05057812 */ /* 0x020fc800078ec0ff */
[----:B------:R-:W-:-:S13]  /*9fd0*/  ISETP.NE.AND P1, PT, R5, RZ, PT ;  /* 0x000000ff0500720c */ /* 0x000fda0003f25270 */
[----:B----4-:R-:W-:Y:S05]  /*9fe0*/  @!P1 BRA `(.L_x_1644) ;  /* 0x0000000000049947 */ /* 0x010fea0003800000 */
[----:B------:R-:W-:Y:S01]  /*9ff0*/  BPT.TRAP 0x1 ;  /* 0x000000040000795c */ /* 0x000fe20000300000 */
.L_x_1644:
        /* <DEDUP_REMOVED lines=15> */
[----:B------:R-:W-:Y:S02]  /*a0f0*/  USHF.L.U32 UR35, UR10, 0x6, URZ ;  /* 0x000000060a237899 */ /* 0x000fe4000800063f */
[----:B------:R-:W-:Y:S02]  /*a100*/  UIADD3 UR33, UR40, 0x26810, URZ ;  /* 0x0002681028217890 */ /* 0x000fe4000fffe03f */
[----:B------:R-:W-:Y:S02]  /*a110*/  UIADD3 UR8, UP0, UR35, UR22, URZ ;  /* 0x0000001623087290 */ /* 0x000fe4000ff1e03f */
[----:B------:R-:W-:Y:S01]  /*a120*/  IMAD.U32 R5, RZ, RZ, UR35 ;  /* 0x00000023ff057e24 */ /* 0x000fe2000f8e00ff */
[----:B------:R-:W-:Y:S02]  /*a130*/  UIADD3 UR35, UR35, UR7, URZ ;  /* 0x0000000723237290 */ /* 0x000fe4000fffe03f */
[----:B------:R-:W-:Y:S01]  /*a140*/  UIADD3 UR24, UR40, 0x13000, URZ ;  /* 0x0001300028187890 */ /* 0x000fe2000fffe03f */
[----:B------:R-:W-:Y:S01]  /*a150*/  IMAD.U32 R0, RZ, RZ, UR8 ;  /* 0x00000008ff007e24 */ /* 0x000fe2000f8e00ff */
[----:B------:R-:W-:Y:S01]  /*a160*/  PLOP3.LUT P2, PT, PT, PT, UP0, 0x80, 0x0 ;  /* 0x000000000000781c */ /* 0x000fe20003f4f008 */
[----:B------:R-:W-:Y:S01]  /*a170*/  UIADD3 UR16, UR40, 0x14000, URZ ;  /* 0x0001400028107890 */ /* 0x000fe2000fffe03f */
[----:B------:R-:W-:Y:S01]  /*a180*/  R2UR UR8, R2 ;  /* 0x00000000020872ca */ /* 0x000fe200000e0000 */
[----:B------:R-:W-:Y:S01]  /*a190*/  UIADD3 UR40, UR40, 0x1e000, URZ ;  /* 0x0001e00028287890 */ /* 0x000fe2000fffe03f */
[----:B----4-:R-:W-:Y:S01]  /*a1a0*/  LEA R4, P1, R0, R9, 0x2 ;  /* 0x0000000900047211 */ /* 0x010fe200078210ff */
[----:B------:R-:W-:Y:S01]  /*a1b0*/  UMOV UR25, UR33 ;  /* 0x0000002100197c82 */ /* 0x000fe20008000000 */
[----:B------:R-:W-:Y:S01]  /*a1c0*/  LEA.HI.X.SX32 R5, R5, R14, 0x1, P2 ;  /* 0x0000000e05057211 */ /* 0x000fe200010f0eff */
[----:B------:R-:W-:Y:S01]  /*a1d0*/  UMOV UR27, UR35 ;  /* 0x00000023001b7c82 */ /* 0x000fe20008000000 */
[----:B------:R-:W-:Y:S01]  /*a1e0*/  R2UR UR42, R4 ;  /* 0x00000000042a72ca */ /* 0x000fe200000e0000 */
[----:B------:R-:W-:Y:S01]  /*a1f0*/  UMOV UR17, UR33 ;  /* 0x0000002100117c82 */ /* 0x000fe20008000000 */
[----:B------:R-:W-:Y:S01]  /*a200*/  LEA.HI.X R0, R0, R8, R5, 0x2, P1 ;  /* 0x0000000800007211 */ /* 0x000fe200008f1405 */
[----:B------:R-:W-:Y:S01]  /*a210*/  UMOV UR19, UR35 ;  /* 0x0000002300137c82 */ /* 0x000fe20008000000 */
[----:B------:R-:W-:Y:S01]  /*a220*/  ISETP.NE.AND P1, PT, R17, RZ, PT ;  /* 0x000000ff1100720c */ /* 0x000fe20003f25270 */
[----:B------:R-:W-:Y:S01]  /*a230*/  UMOV UR41, UR33 ;  /* 0x0000002100297c82 */ /* 0x000fe20008000000 */
[----:B------:R-:W-:Y:S01]  /*a240*/  R2UR UR43, R0 ;  /* 0x00000000002b72ca */ /* 0x000fe200000e0000 */
[----:B------:R4:W-:Y:S01]  /*a250*/  UTMALDG.4D [UR32], [UR8], desc[UR30] ;  /* 0x00001e20080075b4 */ /* 0x0009e20008019000 */
[----:B------:R-:W-:Y:S01]  /*a260*/  UMOV UR39, 0x10 ;  /* 0x0000001000277882 */ /* 0x000fe20000000000 */
[----:B------:R-:W-:Y:S01]  /*a270*/  IMAD.U32 R0, RZ, RZ, UR10 ;  /* 0x0000000aff007e24 */ /* 0x000fe2000f8e00ff */
[----:B------:R4:W-:Y:S01]  /*a280*/  UTMALDG.4D [UR24], [UR8], desc[UR30] ;  /* 0x00001e18080075b4 */ /* 0x0009e20008019000 */
[----:B------:R4:W-:Y:S08]  /*a290*/  UTMALDG.4D [UR16], [UR8], desc[UR30] ;  /* 0x00001e10080075b4 */ /* 0x0009f00008019000 */
[----:B------:R4:W-:Y:S02]  /*a2a0*/  UBLKCP.S.G [UR40], [UR42], UR39 ;  /* 0x000000282a0073ba */ /* 0x0009e40008000227 */
[----:B----4-:R-:W-:Y:S05]  /*a2b0*/  @P1 BRA `(.L_x_1645) ;  /* 0xfffffff000cc1947 */ /* 0x010fea000383ffff */
.L_x_1636:
[----:B------:R-:W4:Y:S02]  /*a2c0*/  LDL.LU R4, [R1+0x8] ;  /* 0x0000080001047983 */ /* 0x000f240000300800 */
[----:B----4-:R-:W-:Y:S02]  /*a2d0*/  ISETP.NE.AND P1, PT, R4, RZ, PT ;  /* 0x000000ff0400720c */ /* 0x010fe40003f25270 */
[----:B------:R4:W5:Y:S11]  /*a2e0*/  LDL R4, [R1+0x4] ;  /* 0x0000040001047983 */ /* 0x0009760000100800 */
[----:B----4-:R-:W-:Y:S05]  /*a2f0*/  @!P1 BRA `(.L_x_1635) ;  /* 0x0000000400949947 */ /* 0x010fea0003800000 */
[----:B------:R-:W-:-:S04]  /*a300*/  SHF.L.U32 R12, R10, 0x1f, RZ ;  /* 0x0000001f0a0c7819 */ /* 0x000fc800000006ff */
[----:B------:R-:W4:Y:S02]  /*a310*/  SYNCS.PHASECHK.TRANS64.TRYWAIT P1, [R15+URZ+0x26840], R12 ;  /* 0x0268400c0f0075a7 */ /* 0x000f24000802017f */
[----:B----4-:R-:W-:Y:S05]  /*a320*/  @!P1 BRA `(.L_x_1646) ;  /* 0x0000000c00ec9947 */ /* 0x010fea0003800000 */
.L_x_1667:
[----:B------:R-:W-:Y:S05]  /*a330*/  @P0 BRA `(.L_x_1647) ;  /* 0x00000000001c0947 */ /* 0x000fea0003800000 */
[----:B-----5:R-:W1:Y:S02]  /*a340*/  S2R R4, SR_TID.X ;  /* 0x0000000000047919 */ /* 0x020e640000002100 */
[----:B-1----:R-:W-:Y:S01]  /*a350*/  LOP3.LUT R5, R4, 0x1f, RZ, 0xc0, !PT ;  /* 0x0000001f04057812 */ /* 0x002fe200078ec0ff */
[----:B------:R-:W-:-:S03]  /*a360*/  IMAD.MOV.U32 R4, RZ, RZ, 0x3100 ;  /* 0x00003100ff047424 */ /* 0x000fc600078e00ff */
[----:B------:R-:W-:Y:S01]  /*a370*/  ISETP.NE.AND P1, PT, R5, RZ, PT ;  /* 0x000000ff0500720c */ /* 0x000fe20003f25270 */
[----:B------:R1:W-:-:S12]  /*a380*/  SYNCS.ARRIVE.TRANS64 RZ, [R15+URZ+0x26830], R4 ;  /* 0x026830040fff79a7 */ /* 0x0003d8000800003f */
[----:B-1----:R-:W-:Y:S05]  /*a390*/  @!P1 BRA `(.L_x_1647) ;  /* 0x0000000000049947 */ /* 0x002fea0003800000 */
[----:B------:R-:W-:Y:S01]  /*a3a0*/  BPT.TRAP 0x1 ;  /* 0x000000040000795c */ /* 0x000fe20000300000 */
.L_x_1647:
[----:B-1---5:R-:W1:Y:S01]  /*a3b0*/  LDC.64 R4, c[0x0][0x728] ;  /* 0x0001ca00ff047b82 */ /* 0x022e620000000a00 */
        /* <DEDUP_REMOVED lines=17> */
[----:B------:R-:W-:Y:S02]  /*a4d0*/  UIADD3 UR35, UR35, UR7, URZ ;  /* 0x0000000723237290 */ /* 0x000fe4000fffe03f */
[----:B------:R-:W-:Y:S01]  /*a4e0*/  UIADD3 UR24, UR16, 0x19000, URZ ;  /* 0x0001900010187890 */ /* 0x000fe2000fffe03f */
[C---:B-1----:R-:W-:Y:S01]  /*a4f0*/  LEA R4, P2, R13.reuse, R4, 0x2 ;  /* 0x000000040d047211 */ /* 0x042fe200078410ff */
[----:B------:R-:W-:Y:S01]  /*a500*/  UIADD3 UR16, UR16, 0x1a000, URZ ;  /* 0x0001a00010107890 */ /* 0x000fe2000fffe03f */
[----:B------:R-:W-:Y:S02]  /*a510*/  UMOV UR25, UR33 ;  /* 0x0000002100197c82 */ /* 0x000fe40008000000 */
[----:B------:R-:W-:Y:S01]  /*a520*/  R2UR UR40, R4 ;  /* 0x00000000042872ca */ /* 0x000fe200000e0000 */
[----:B------:R-:W-:Y:S01]  /*a530*/  UMOV UR27, UR35 ;  /* 0x00000023001b7c82 */ /* 0x000fe20008000000 */
[----:B------:R-:W-:Y:S01]  /*a540*/  LEA.HI.X.SX32 R4, R0, R11, 0x1, P1 ;  /* 0x0000000b00047211 */ /* 0x000fe200008f0eff */
[----:B------:R-:W-:Y:S01]  /*a550*/  UMOV UR17, UR33 ;  /* 0x0000002100117c82 */ /* 0x000fe20008000000 */
[----:B------:R-:W-:Y:S01]  /*a560*/  UMOV UR19, UR35 ;  /* 0x0000002300137c82 */ /* 0x000fe20008000000 */
[----:B------:R-:W-:Y:S01]  /*a570*/  UMOV UR43, UR33 ;  /* 0x00000021002b7c82 */ /* 0x000fe20008000000 */
        /* <DEDUP_REMOVED lines=10> */
[----:B------:R-:W2:Y:S02]  /*a620*/  SYNCS.PHASECHK.TRANS64.TRYWAIT P1, [R15+URZ+0x26828], R12 ;  /* 0x0268280c0f0075a7 */ /* 0x000ea4000802017f */
[----:B-12---:R-:W-:Y:S05]  /*a630*/  @!P1 BRA `(.L_x_1648) ;  /* 0x0000000c003c9947 */ /* 0x006fea0003800000 */
.L_x_1668:
[----:B------:R-:W-:Y:S05]  /*a640*/  @P0 BRA `(.L_x_1649) ;  /* 0x00000000001c0947 */ /* 0x000fea0003800000 */
[----:B------:R-:W2:Y:S02]  /*a650*/  S2R R4, SR_TID.X ;  /* 0x0000000000047919 */ /* 0x000ea40000002100 */
[----:B--2---:R-:W-:Y:S01]  /*a660*/  LOP3.LUT R5, R4, 0x1f, RZ, 0xc0, !PT ;  /* 0x0000001f04057812 */ /* 0x004fe200078ec0ff */
[----:B------:R-:W-:-:S03]  /*a670*/  IMAD.MOV.U32 R4, RZ, RZ, 0x3100 ;  /* 0x00003100ff047424 */ /* 0x000fc600078e00ff */
[----:B------:R-:W-:Y:S01]  /*a680*/  ISETP.NE.AND P0, PT, R5, RZ, PT ;  /* 0x000000ff0500720c */ /* 0x000fe20003f05270 */
[----:B------:R2:W-:-:S12]  /*a690*/  SYNCS.ARRIVE.TRANS64 RZ, [R15+URZ+0x26818], R4 ;  /* 0x026818040fff79a7 */ /* 0x0005d8000800003f */
[----:B--2---:R-:W-:Y:S05]  /*a6a0*/  @!P0 BRA `(.L_x_1649) ;  /* 0x0000000000048947 */ /* 0x004fea0003800000 */
[----:B------:R-:W-:Y:S01]  /*a6b0*/  BPT.TRAP 0x1 ;  /* 0x000000040000795c */ /* 0x000fe20000300000 */
.L_x_1649:
[----:B------:R2:W5:Y:S01]  /*a6c0*/  LDL.LU R4, [R1+0x4] ;  /* 0x0000040001047983 */ /* 0x0005620000300800 */
        /* <DEDUP_REMOVED lines=15> */
[----:B------:R-:W-:Y:S01]  /*a7c0*/  IMAD.U32 R3, RZ, RZ, UR35 ;  /* 0x00000023ff037e24 */ /* 0x000fe2000f8e00ff */
[----:B------:R-:W-:Y:S02]  /*a7d0*/  UIADD3 UR32, UR40, 0x15000, URZ ;  /* 0x0001500028207890 */ /* 0x000fe4000fffe03f */
[----:B------:R-:W-:Y:S01]  /*a7e0*/  UIADD3 UR33, UR40, 0x26818, URZ ;  /* 0x0002681828217890 */ /* 0x000fe2000fffe03f */
[----:B------:R-:W-:Y:S01]  /*a7f0*/  PLOP3.LUT P0, PT, PT, PT, UP0, 0x80, 0x0 ;  /* 0x000000000000781c */ /* 0x000fe20003f0f008 */
[----:B------:R-:W-:Y:S01]  /*a800*/  IMAD.U32 R0, RZ, RZ, UR10 ;  /* 0x0000000aff007e24 */ /* 0x000fe2000f8e00ff */
[----:B------:R-:W-:Y:S02]  /*a810*/  UIADD3 UR35, UR35, UR7, URZ ;  /* 0x0000000723237290 */ /* 0x000fe4000fffe03f */
[----:B------:R-:W-:Y:S01]  /*a820*/  LEA.HI.X.SX32 R3, R3, R14, 0x1, P0 ;  /* 0x0000000e03037211 */ /* 0x000fe200000f0eff */
[----:B------:R-:W-:Y:S01]  /*a830*/  UIADD3 UR24, UR40, 0x16000, URZ ;  /* 0x0001600028187890 */ /* 0x000fe2000fffe03f */
[----:B------:R-:W-:Y:S01]  /*a840*/  LEA R9, P0, R0, R9, 0x2 ;  /* 0x0000000900097211 */ /* 0x000fe200078010ff */
[----:B------:R-:W-:-:S02]  /*a850*/  UIADD3 UR16, UR40, 0x17000, URZ ;  /* 0x0001700028107890 */ /* 0x000fc4000fffe03f */
[----:B------:R-:W-:Y:S01]  /*a860*/  UIADD3 UR40, UR40, 0x1e100, URZ ;  /* 0x0001e10028287890 */ /* 0x000fe2000fffe03f */
[----:B------:R-:W-:Y:S01]  /*a870*/  LEA.HI.X R8, R0, R8, R3, 0x2, P0 ;  /* 0x0000000800087211 */ /* 0x000fe200000f1403 */
[----:B------:R-:W-:Y:S01]  /*a880*/  UMOV UR25, UR33 ;  /* 0x0000002100197c82 */ /* 0x000fe20008000000 */
[----:B------:R-:W-:Y:S01]  /*a890*/  R2UR UR42, R9 ;  /* 0x00000000092a72ca */ /* 0x000fe200000e0000 */
[----:B------:R-:W-:Y:S01]  /*a8a0*/  UMOV UR27, UR35 ;  /* 0x00000023001b7c82 */ /* 0x000fe20008000000 */
[----:B------:R-:W-:Y:S01]  /*a8b0*/  R2UR UR43, R8 ;  /* 0x00000000082b72ca */ /* 0x000fe200000e0000 */
[----:B------:R-:W-:Y:S01]  /*a8c0*/  UMOV UR17, UR33 ;  /* 0x0000002100117c82 */ /* 0x000fe20008000000 */
[----:B------:R2:W-:Y:S01]  /*a8d0*/  UTMALDG.4D [UR32], [UR8], desc[UR30] ;  /* 0x00001e20080075b4 */ /* 0x0005e20008019000 */
[----:B------:R-:W-:Y:S01]  /*a8e0*/  UMOV UR19, UR35 ;  /* 0x0000002300137c82 */ /* 0x000fe20008000000 */
[----:B------:R-:W-:Y:S01]  /*a8f0*/  UMOV UR41, UR33 ;  /* 0x0000002100297c82 */ /* 0x000fe20008000000 */
[----:B------:R-:W-:Y:S01]  /*a900*/  UMOV UR10, 0x10 ;  /* 0x00000010000a7882 */ /* 0x000fe20000000000 */
[----:B------:R2:W-:Y:S01]  /*a910*/  UTMALDG.4D [UR24], [UR8], desc[UR30] ;  /* 0x00001e18080075b4 */ /* 0x0005e20008019000 */
[----:B------:R2:W-:Y:S06]  /*a920*/  UTMALDG.4D [UR16], [UR8], desc[UR30] ;  /* 0x00001e10080075b4 */ /* 0x0005ec0008019000 */
[----:B------:R2:W-:Y:S02]  /*a930*/  UBLKCP.S.G [UR40], [UR42], UR10 ;  /* 0x000000282a0073ba */ /* 0x0005e4000800020a */
[----:B--2---:R-:W-:-:S07]  /*a940*/  IMAD.MOV.U32 R16, RZ, RZ, 0x1 ;  /* 0x00000001ff107424 */ /* 0x004fce00078e00ff */
.L_x_1635:
[----:B------:R-:W1:Y:S01]  /*a950*/  S2R R0, SR_TID.X ;  /* 0x0000000000007919 */ /* 0x000e620000002100 */
[----:B------:R-:W-:Y:S01]  /*a960*/  IMAD R3, R16, 0x8, R15 ;  /* 0x0000000810037824 */ /* 0x000fe200078e020f */
[----:B-1----:R-:W-:Y:S02]  /*a970*/  LOP3.LUT R2, R0, 0x7f, RZ, 0xc0, !PT ;  /* 0x0000007f00027812 */ /* 0x002fe400078ec0ff */
[----:B------:R-:W-:Y:S02]  /*a980*/  SHF.L.U32 R0, R10, 0x1f, RZ ;  /* 0x0000001f0a007819 */ /* 0x000fe400000006ff */
[----:B------:R-:W-:Y:S02]  /*a990*/  ISETP.NE.AND P1, PT, R2, RZ, PT ;  /* 0x000000ff0200720c */ /* 0x000fe40003f25270 */
[----:B------:R-:W1:Y:S02]  /*a9a0*/  SYNCS.PHASECHK.TRANS64.TRYWAIT P0, [R3+URZ+0x26840], R0 ;  /* 0x02684000030075a7 */ /* 0x000e64000800017f */
[----:B-1----:R-:W-:Y:S09]  /*a9b0*/  @!P0 BRA `(.L_x_1650) ;  /* 0x0000000800708947 */ /* 0x002ff20003800000 */
.L_x_1669:
[----:B------:R-:W-:Y:S05]  /*a9c0*/  @P1 BRA `(.L_x_1651) ;  /* 0x0000000000181947 */ /* 0x000fea0003800000 */
[----:B------:R-:W1:Y:S01]  /*a9d0*/  S2R R2, SR_TID.X ;  /* 0x0000000000027919 */ /* 0x000e620000002100 */
[----:B------:R-:W-:-:S04]  /*a9e0*/  IMAD.MOV.U32 R0, RZ, RZ, 0x3100 ;  /* 0x00003100ff007424 */ /* 0x000fc800078e00ff */
[----:B------:R1:W-:Y:S02]  /*a9f0*/  SYNCS.ARRIVE.TRANS64 RZ, [R3+URZ+0x26830], R0 ;  /* 0x0268300003ff79a7 */ /* 0x0003e4000800003f */
[----:B-1----:R-:W-:-:S13]  /*aa00*/  LOP3.LUT P0, RZ, R2, 0x1f, RZ, 0xc0, !PT ;  /* 0x0000001f02ff7812 */ /* 0x002fda000780c0ff */
[----:B------:R-:W-:Y:S05]  /*aa10*/  @!P0 BRA `(.L_x_1651) ;  /* 0x0000000000048947 */ /* 0x000fea0003800000 */
[----:B------:R-:W-:Y:S01]  /*aa20*/  BPT.TRAP 0x1 ;  /* 0x000000040000795c */ /* 0x000fe20000300000 */
.L_x_1651:
[----:B-----5:R-:W-:Y:S01]  /*aa30*/  R2UR UR35, R4 ;  /* 0x00000000042372ca */ /* 0x020fe200000e0000 */
[C-C-:B------:R-:W-:Y:S01]  /*aa40*/  IMAD R0, R16.reuse, 0x3000, R15.reuse ;  /* 0x0000300010007824 */ /* 0x140fe200078e020f */
[----:B------:R-:W-:Y:S01]  /*aa50*/  R2UR UR17, R11 ;  /* 0x000000000b1172ca */ /* 0x000fe200000e0000 */
[----:B--234-:R-:W-:Y:S01]  /*aa60*/  IMAD R15, R16, 0x100, R15 ;  /* 0x00000100100f7824 */ /* 0x01cfe200078e020f */
[----:B------:R-:W-:Y:S01]  /*aa70*/  IADD3 R7, P0, R7, 0x1f0, RZ ;  /* 0x000001f007077810 */ /* 0x000fe20007f1e0ff */
[----:B------:R-:W-:Y:S01]  /*aa80*/  ULDC.64 UR30, c[0x0][0x728] ;  /* 0x0001ca00001e7ab9 */ /* 0x000fe20000000a00 */
[----:B------:R-:W-:Y:S01]  /*aa90*/  R2UR UR33, R3 ;  /* 0x00000000032172ca */ /* 0x000fe200000e0000 */
[----:B------:R-:W-:Y:S01]  /*aaa0*/  UMOV UR40, 0x0 ;  /* 0x0000000000287882 */ /* 0x000fe20000000000 */
[----:B------:R-:W-:Y:S01]  /*aab0*/  R2UR UR16, R0 ;  /* 0x00000000001072ca */ /* 0x000fe200000e0000 */
[----:B------:R-:W-:Y:S01]  /*aac0*/  IMAD.X R6, RZ, RZ, R6, P0 ;  /* 0x000000ffff067224 */ /* 0x000fe200000e0606 */
        /* <DEDUP_REMOVED lines=10> */
[----:B------:R-:W-:Y:S02]  /*ab70*/  ULEA.HI.X.SX32 UR17, UR35, UR17, 0x1, UP0 ;  /* 0x0000001123117291 */ /* 0x000fe400080f0e3f */
[----:B------:R-:W-:Y:S01]  /*ab80*/  ULEA UR30, UP0, UR18, UR30, 0x2 ;  /* 0x0000001e121e7291 */ /* 0x000fe2000f80103f */
[C---:B------:R-:W-:Y:S01]  /*ab90*/  ISETP.NE.AND P0, PT, R0.reuse, 0x2, PT ;  /* 0x000000020000780c */ /* 0x040fe20003f05270 */
[----:B------:R-:W-:Y:S02]  /*aba0*/  UIADD3 UR35, UR35, UR7, URZ ;  /* 0x0000000723237290 */ /* 0x000fe4000fffe03f */
[----:B------:R-:W-:Y:S01]  /*abb0*/  UIADD3 UR32, UR16, 0x18000, URZ ;  /* 0x0001800010207890 */ /* 0x000fe2000fffe03f */
[----:B------:R-:W-:Y:S01]  /*abc0*/  SEL R3, RZ, 0x1, P0 ;  /* 0x00000001ff037807 */ /* 0x000fe20000000000 */
[----:B------:R-:W-:Y:S01]  /*abd0*/  UIADD3 UR24, UR16, 0x19000, URZ ;  /* 0x0001900010187890 */ /* 0x000fe2000fffe03f */
[----:B------:R-:W-:Y:S01]  /*abe0*/  SEL R0, R0, RZ, P0 ;  /* 0x000000ff00007207 */ /* 0x000fe20000000000 */
[----:B------:R-:W-:Y:S01]  /*abf0*/  UIADD3 UR16, UR16, 0x1a000, URZ ;  /* 0x0001a00010107890 */ /* 0x000fe2000fffe03f */
[----:B------:R-:W-:Y:S01]  /*ac00*/  LOP3.LUT R10, R10, R3, RZ, 0x3c, !PT ;  /* 0x000000030a0a7212 */ /* 0x000fe200078e3cff */
[----:B------:R-:W-:-:S02]  /*ac10*/  ULEA.HI.X UR31, UR18, UR31, UR17, 0x2, UP0 ;  /* 0x0000001f121f7291 */ /* 0x000fc400080f1411 */
        /* <DEDUP_REMOVED lines=17> */
.L_x_1632:
[----:B------:R-:W-:Y:S05]  /*ad30*/  BSYNC B0 ;  /* 0x0000000000007941 */ /* 0x000fea0003800000 */
.L_x_1627:
[----:B------:R-:W-:-:S03]  /*ad40*/  UMOV UR8, 0xffffffff ;  /* 0xffffffff00087882 */ /* 0x000fc60000000000 */
[----:B------:R-:W-:Y:S05]  /*ad50*/  BRA.DIV UR8, `(.L_x_1652) ;  /* 0x00000006089c7947 */ /* 0x000fea000b800000 */
[----:B------:R-:W-:-:S13]  /*ad60*/  ELECT P6, URZ, PT ;  /* 0x00000000003f782f */ /* 0x000fda00038c0000 */
.L_x_1672:
[----:B------:R-:W-:Y:S05]  /*ad70*/  @!P6 BRA `(.L_x_1554) ;  /* 0x000000000084e947 */ /* 0x000fea0003800000 */
[----:B------:R-:W-:-:S06]  /*ad80*/  ULOP3.LUT UR8, UR38, 0x2, URZ, 0xfc, !UPT ;  /* 0x0000000226087892 */ /* 0x000fcc000f8efc3f */
[----:B------:R-:W-:-:S05]  /*ad90*/  IMAD.U32 R2, RZ, RZ, UR8 ;  /* 0x00000008ff027e24 */ /* 0x000fca000f8e00ff */
[----:B------:R-:W-:-:S13]  /*ada0*/  ISETP.NE.AND P2, PT, R2, 0x3, PT ;  /* 0x000000030200780c */ /* 0x000fda0003f45270 */
[----:B------:R-:W-:Y:S05]  /*adb0*/  @!P2 BRA `(.L_x_1653) ;  /* 0x000000000004a947 */ /* 0x000fea0003800000 */
[----:B---3--:R-:W-:Y:S01]  /*adc0*/  BPT.TRAP 0x1 ;  /* 0x000000040000795c */ /* 0x008fe20000300000 */
.L_x_1653:
        /* <DEDUP_REMOVED lines=8> */
[----:B------:R-:W-:Y:S02]  /*ae50*/  SEL R5, RZ, 0x1, P1 ;  /* 0x00000001ff057807 */ /* 0x000fe40000800000 */
[----:B------:R-:W-:Y:S01]  /*ae60*/  SEL R6, R2, RZ, P1 ;  /* 0x000000ff02067207 */ /* 0x000fe20000800000 */
[----:B------:R-:W1:Y:S01]  /*ae70*/  SYNCS.PHASECHK.TRANS64.TRYWAIT P0, [R7+URZ], R4 ;  /* 0x00000004070075a7 */ /* 0x000e62000800017f */
[----:B------:R-:W-:-:S03]  /*ae80*/  LOP3.LUT R5, R10, R5, RZ, 0x3c, !PT ;  /* 0x000000050a057212 */ /* 0x000fc600078e3cff */
[----:B------:R-:W-:Y:S01]  /*ae90*/  IMAD R3, R6, 0x8, R3 ;  /* 0x0000000806037824 */ /* 0x000fe200078e0203 */
[----:B------:R-:W-:Y:S01]  /*aea0*/  SHF.L.U32 R2, R5, 0x1f, RZ ;  /* 0x0000001f05027819 */ /* 0x000fe200000006ff */
[----:B-1----:R-:W-:Y:S06]  /*aeb0*/  @!P0 BRA `(.L_x_1654) ;  /* 0x0000000400648947 */ /* 0x002fec0003800000 */
.L_x_1673:
[----:B------:R-:W2:Y:S02]  /*aec0*/  SYNCS.PHASECHK.TRANS64.TRYWAIT P0, [R3+URZ], R2 ;  /* 0x00000002030075a7 */ /* 0x000ea4000800017f */
[----:B--2---:R-:W-:Y:S05]  /*aed0*/  @!P0 BRA `(.L_x_1655) ;  /* 0x0000000400708947 */ /* 0x004fea0003800000 */
.L_x_1674:
[----:B------:R-:W-:Y:S05]  /*aee0*/  @!P2 BRA `(.L_x_1656) ;  /* 0x000000000004a947 */ /* 0x000fea0003800000 */
[----:B---3--:R-:W-:Y:S01]  /*aef0*/  BPT.TRAP 0x1 ;  /* 0x000000040000795c */ /* 0x008fe20000300000 */
.L_x_1656:
[----:B--2---:R-:W-:-:S04]  /*af00*/  VIADD R3, R8, 0x26840 ;  /* 0x0002684008037836 */ /* 0x004fc80000000000 */
[----:B------:R-:W-:-:S04]  /*af10*/  IMAD R5, R0, 0x8, R3 ;  /* 0x0000000800057824 */ /* 0x000fc800078e0203 */
[----:B------:R-:W2:Y:S02]  /*af20*/  SYNCS.PHASECHK.TRANS64.TRYWAIT P0, [R5+URZ], R4 ;  /* 0x00000004050075a7 */ /* 0x000ea4000800017f */
[----:B--2---:R-:W-:Y:S05]  /*af30*/  @!P0 BRA `(.L_x_1657) ;  /* 0x00000004006c8947 */ /* 0x004fea0003800000 */
.L_x_1675:
[----:B------:R-:W-:-:S07]  /*af40*/  IMAD R3, R6, 0x8, R3 ;  /* 0x0000000806037824 */ /* 0x000fce00078e0203 */
.L_x_1658:
[----:B----4-:R4:W1:Y:S02]  /*af50*/  SYNCS.PHASECHK.TRANS64.TRYWAIT P0, [R3+URZ], R2 ;  /* 0x00000002030075a7 */ /* 0x010864000800017f */
[----:B-1----:R-:W-:Y:S05]  /*af60*/  @!P0 NANOSLEEP.SYNCS 0x989680 ;  /* 0x009896800000895d */ /* 0x002fea0003900000 */
[----:B------:R-:W1:Y:S02]  /*af70*/  @!P0 SYNCS.PHASECHK.TRANS64 P0, [R3+URZ], R2 ;  /* 0x00000002030085a7 */ /* 0x000e64000800007f */
[----:B-1----:R-:W-:Y:S05]  /*af80*/  @!P0 BRA `(.L_x_1658) ;  /* 0xfffffffc00f08947 */ /* 0x002fea000383ffff */
.L_x_1554:
[----:B---3--:R-:W-:Y:S05]  /*af90*/  BSYNC B6 ;  /* 0x0000000000067941 */ /* 0x008fea0003800000 */
.L_x_1548:
[----:B------:R-:W-:Y:S05]  /*afa0*/  EXIT ;  /* 0x000000000000794d */ /* 0x000fea0003800000 */
.L_x_1565:
[----:B------:R-:W-:Y:S02]  /*afb0*/  IMAD.MOV.U32 R13, RZ, RZ, R17 ;  /* 0x000000ffff0d7224 */ /* 0x000fe400078e0011 */
[----:B------:R-:W-:Y:S02]  /*afc0*/  IMAD.MOV.U32 R12, RZ, RZ, RZ ;  /* 0x000000ffff0c7224 */ /* 0x000fe400078e00ff */
[----:B------:R-:W-:Y:S02]  /*afd0*/  IMAD.MOV.U32 R11, RZ, RZ, 0x1f ;  /* 0x0000001fff0b7424 */ /* 0x000fe400078e00ff */
[----:B------:R-:W-:-:S07]  /*afe0*/  IMAD.MOV.U32 R15, RZ, RZ, -0x1 ;  /* 0xffffffffff0f7424 */ /* 0x000fce00078e00ff */
[----:B------:R-:W-:Y:S05]  /*aff0*/  WARPSYNC.COLLECTIVE R15, `(.L_x_1659) ;  /* 0x000000000f087348 */ /* 0x000fea0003c00000 */
[----:B------:R1:W2:Y:S02]  /*b000*/  SHFL.IDX P6, R14, R13, R12, R11 ;  /* 0x0000000c0d0e7389 */ /* 0x0002a400000c000b */
[----:B-12---:R-:W-:Y:S01]  /*b010*/  ENDCOLLECTIVE ;  /* 0x000000000000791b */ /* 0x006fe20003800000 */
.L_x_1659:
[----:B------:R-:W-:Y:S05]  /*b020*/  BRA `(.L_x_1660) ;  /* 0xffffff64003c7947 */ /* 0x000fea000383ffff */
.L_x_1567:
[----:B--2---:R2:W3:Y:S02]  /*b030*/  SYNCS.PHASECHK.TRANS64.TRYWAIT P0, [R237+URZ+0x26800], R4 ;  /* 0x02680004ed0075a7 */ /* 0x0044e4000800017f */
[----:B---3--:R-:W-:Y:S05]  /*b040*/  @!P0 NANOSLEEP.SYNCS 0x989680 ;  /* 0x009896800000895d */ /* 0x008fea0003900000 */
[----:B------:R-:W3:Y:S02]  /*b050*/  @!P0 SYNCS.PHASECHK.TRANS64 P0, [R237+URZ+0x26800], R4 ;  /* 0x02680004ed0085a7 */ /* 0x000ee4000800007f */
[----:B---3--:R-:W-:Y:S05]  /*b060*/  @!P0 BRA `(.L_x_1567) ;  /* 0xfffffffc00f08947 */ /* 0x008fea000383ffff */
[----:B------:R-:W-:Y:S05]  /*b070*/  BRA `(.L_x_1566) ;  /* 0xffffff6400647947 */ /* 0x000fea000383ffff */
.L_x_1572:
[----:B--2---:R-:W-:-:S04]  /*b080*/  IMAD.U32 R5, RZ, RZ, UR7 ;  /* 0x00000007ff057e24 */ /* 0x004fc8000f8e00ff */
[----:B------:R2:W3:Y:S03]  /*b090*/  SYNCS.PHASECHK.TRANS64.TRYWAIT P0, [R5+URZ+0x26810], R120 ;  /* 0x02681078050075a7 */ /* 0x0004e6000800017f */
[----:B---3--:R-:W-:Y:S05]  /*b0a0*/  @!P0 NANOSLEEP.SYNCS 0x989680 ;  /* 0x009896800000895d */ /* 0x008fea0003900000 */
[----:B------:R-:W3:Y:S02]  /*b0b0*/  @!P0 SYNCS.PHASECHK.TRANS64 P0, [R5+URZ+0x26810], R120 ;  /* 0x02681078050085a7 */ /* 0x000ee4000800007f */
[----:B---3--:R-:W-:Y:S05]  /*b0c0*/  @!P0 BRA `(.L_x_1572) ;  /* 0xfffffffc00ec8947 */ /* 0x008fea000383ffff */
[----:B------:R-:W-:Y:S05]  /*b0d0*/  BRA `(.L_x_1571) ;  /* 0xffffff6c00c07947 */ /* 0x000fea000383ffff */
.L_x_1576:
[----:B------:R-:W-:-:S04]  /*b0e0*/  IMAD.U32 R121, RZ, RZ, UR7 ;  /* 0x00000007ff797e24 */ /* 0x000fc8000f8e00ff */
[----:B------:R1:W1:Y:S03]  /*b0f0*/  SYNCS.PHASECHK.TRANS64.TRYWAIT P0, [R121+URZ+0x26830], R120 ;  /* 0x02683078790075a7 */ /* 0x000266000800017f */
[----:B-1----:R-:W-:Y:S05]  /*b100*/  @!P0 NANOSLEEP.SYNCS 0x989680 ;  /* 0x009896800000895d */ /* 0x002fea0003900000 */
[----:B------:R-:W1:Y:S02]  /*b110*/  @!P0 SYNCS.PHASECHK.TRANS64 P0, [R121+URZ+0x26830], R120 ;  /* 0x02683078790085a7 */ /* 0x000e64000800007f */
[----:B-1----:R-:W-:Y:S05]  /*b120*/  @!P0 BRA `(.L_x_1576) ;  /* 0xfffffffc00ec8947 */ /* 0x002fea000383ffff */
[----:B------:R-:W-:Y:S05]  /*b130*/  BRA `(.L_x_1575) ;  /* 0xffffff7400847947 */ /* 0x000fea000383ffff */
.L_x_1633:
[----:B-1----:R1:W2:Y:S02]  /*b140*/  SYNCS.PHASECHK.TRANS64.TRYWAIT P0, [R15+URZ+0x26820], R0 ;  /* 0x026820000f0075a7 */ /* 0x0022a4000800017f */
[----:B--2---:R-:W-:Y:S05]  /*b150*/  @!P0 NANOSLEEP.SYNCS 0x989680 ;  /* 0x009896800000895d */ /* 0x004fea0003900000 */
[----:B------:R-:W2:Y:S02]  /*b160*/  @!P0 SYNCS.PHASECHK.TRANS64 P0, [R15+URZ+0x26820], R0 ;  /* 0x026820000f0085a7 */ /* 0x000ea4000800007f */
[----:B--2---:R-:W-:Y:S05]  /*b170*/  @!P0 BRA `(.L_x_1633) ;  /* 0xfffffffc00f08947 */ /* 0x004fea000383ffff */
[----:B------:R-:W-:Y:S05]  /*b180*/  BRA `(.L_x_1661) ;  /* 0xffffffd800e07947 */ /* 0x000fea000383ffff */
.L_x_1637:
[----:B--2---:R2:W3:Y:S02]  /*b190*/  SYNCS.PHASECHK.TRANS64.TRYWAIT P1, [R15+URZ+0x26840], R18 ;  /* 0x026840120f0075a7 */ /* 0x0044e4000802017f */
[----:B---3--:R-:W-:Y:S05]  /*b1a0*/  @!P1 NANOSLEEP.SYNCS 0x989680 ;  /* 0x009896800000995d */ /* 0x008fea0003900000 */
[----:B------:R-:W3:Y:S02]  /*b1b0*/  @!P1 SYNCS.PHASECHK.TRANS64 P1, [R15+URZ+0x26840], R18 ;  /* 0x026840120f0095a7 */ /* 0x000ee4000802007f */
[----:B---3--:R-:W-:Y:S05]  /*b1c0*/  @!P1 BRA `(.L_x_1637) ;  /* 0xfffffffc00f09947 */ /* 0x008fea000383ffff */
[----:B------:R-:W-:Y:S05]  /*b1d0*/  BRA `(.L_x_1662) ;  /* 0xffffffe400107947 */ /* 0x000fea000383ffff */
.L_x_1639:
[----:B-1----:R1:W3:Y:S02]  /*b1e0*/  SYNCS.PHASECHK.TRANS64.TRYWAIT P1, [R15+URZ+0x26828], R18 ;  /* 0x026828120f0075a7 */ /* 0x0022e4000802017f */
[----:B---3--:R-:W-:Y:S05]  /*b1f0*/  @!P1 NANOSLEEP.SYNCS 0x989680 ;  /* 0x009896800000995d */ /* 0x008fea0003900000 */
[----:B------:R-:W3:Y:S02]  /*b200*/  @!P1 SYNCS.PHASECHK.TRANS64 P1, [R15+URZ+0x26828], R18 ;  /* 0x026828120f0095a7 */ /* 0x000ee4000802007f */
[----:B---3--:R-:W-:Y:S05]  /*b210*/  @!P1 BRA `(.L_x_1639) ;  /* 0xfffffffc00f09947 */ /* 0x008fea000383ffff */
[----:B------:R-:W-:Y:S05]  /*b220*/  BRA `(.L_x_1663) ;  /* 0xffffffe400cc7947 */ /* 0x000fea000383ffff */
.L_x_1641:
[----:B---3--:R3:W4:Y:S02]  /*b230*/  SYNCS.PHASECHK.TRANS64.TRYWAIT P1, [R15+URZ+0x26848], R18 ;  /* 0x026848120f0075a7 */ /* 0x008724000802017f */
[----:B----4-:R-:W-:Y:S05]  /*b240*/  @!P1 NANOSLEEP.SYNCS 0x989680 ;  /* 0x009896800000995d */ /* 0x010fea0003900000 */
[----:B------:R-:W4:Y:S02]  /*b250*/  @!P1 SYNCS.PHASECHK.TRANS64 P1, [R15+URZ+0x26848], R18 ;  /* 0x026848120f0095a7 */ /* 0x000f24000802007f */
[----:B----4-:R-:W-:Y:S05]  /*b260*/  @!P1 BRA `(.L_x_1641) ;  /* 0xfffffffc00f09947 */ /* 0x010fea000383ffff */
[----:B------:R-:W-:Y:S05]  /*b270*/  BRA `(.L_x_1664) ;  /* 0xffffffe800887947 */ /* 0x000fea000383ffff */
.L_x_1643:
[----:B------:R-:W-:-:S07]  /*b280*/  SHF.L.U32 R4, R10, 0x1f, RZ ;  /* 0x0000001f0a047819 */ /* 0x000fce00000006ff */
.L_x_1665:
[----:B----4-:R4:W1:Y:S02]  /*b290*/  SYNCS.PHASECHK.TRANS64.TRYWAIT P1, [R15+URZ+0x26820], R4 ;  /* 0x026820040f0075a7 */ /* 0x010864000802017f */
[----:B-1----:R-:W-:Y:S05]  /*b2a0*/  @!P1 NANOSLEEP.SYNCS 0x989680 ;  /* 0x009896800000995d */ /* 0x002fea0003900000 */
[----:B------:R-:W1:Y:S02]  /*b2b0*/  @!P1 SYNCS.PHASECHK.TRANS64 P1, [R15+URZ+0x26820], R4 ;  /* 0x026820040f0095a7 */ /* 0x000e64000802007f */
[----:B-1----:R-:W-:Y:S05]  /*b2c0*/  @!P1 BRA `(.L_x_1665) ;  /* 0xfffffffc00f09947 */ /* 0x002fea000383ffff */
[----:B------:R-:W-:Y:S05]  /*b2d0*/  BRA `(.L_x_1666) ;  /* 0xffffffec00287947 */ /* 0x000fea000383ffff */
.L_x_1646:
[----:B----4-:R4:W1:Y:S02]  /*b2e0*/  SYNCS.PHASECHK.TRANS64.TRYWAIT P1, [R15+URZ+0x26840], R12 ;  /* 0x0268400c0f0075a7 */ /* 0x010864000802017f */
[----:B-1----:R-:W-:Y:S05]  /*b2f0*/  @!P1 NANOSLEEP.SYNCS 0x989680 ;  /* 0x009896800000995d */ /* 0x002fea0003900000 */
[----:B------:R-:W1:Y:S02]  /*b300*/  @!P1 SYNCS.PHASECHK.TRANS64 P1, [R15+URZ+0x26840], R12 ;  /* 0x0268400c0f0095a7 */ /* 0x000e64000802007f */
[----:B-1----:R-:W-:Y:S05]  /*b310*/  @!P1 BRA `(.L_x_1646) ;  /* 0xfffffffc00f09947 */ /* 0x002fea000383ffff */
[----:B------:R-:W-:Y:S05]  /*b320*/  BRA `(.L_x_1667) ;  /* 0xfffffff000007947 */ /* 0x000fea000383ffff */
.L_x_1648:
[----:B-1----:R1:W2:Y:S02]  /*b330*/  SYNCS.PHASECHK.TRANS64.TRYWAIT P1, [R15+URZ+0x26828], R12 ;  /* 0x0268280c0f0075a7 */ /* 0x0022a4000802017f */
[----:B--2---:R-:W-:Y:S05]  /*b340*/  @!P1 NANOSLEEP.SYNCS 0x989680 ;  /* 0x009896800000995d */ /* 0x004fea0003900000 */
[----:B------:R-:W2:Y:S02]  /*b350*/  @!P1 SYNCS.PHASECHK.TRANS64 P1, [R15+URZ+0x26828], R12 ;  /* 0x0268280c0f0095a7 */ /* 0x000ea4000802007f */
[----:B--2---:R-:W-:Y:S05]  /*b360*/  @!P1 BRA `(.L_x_1648) ;  /* 0xfffffffc00f09947 */ /* 0x004fea000383ffff */
[----:B------:R-:W-:Y:S05]  /*b370*/  BRA `(.L_x_1668) ;  /* 0xfffffff000b07947 */ /* 0x000fea000383ffff */
.L_x_1650:
[----:B------:R1:W1:Y:S02]  /*b380*/  SYNCS.PHASECHK.TRANS64.TRYWAIT P0, [R3+URZ+0x26840], R0 ;  /* 0x02684000030075a7 */ /* 0x000264000800017f */
[----:B-1----:R-:W-:Y:S05]  /*b390*/  @!P0 NANOSLEEP.SYNCS 0x989680 ;  /* 0x009896800000895d */ /* 0x002fea0003900000 */
[----:B------:R-:W1:Y:S02]  /*b3a0*/  @!P0 SYNCS.PHASECHK.TRANS64 P0, [R3+URZ+0x26840], R0 ;  /* 0x02684000030085a7 */ /* 0x000e64000800007f */
[----:B-1----:R-:W-:Y:S05]  /*b3b0*/  @!P0 BRA `(.L_x_1650) ;  /* 0xfffffffc00f08947 */ /* 0x002fea000383ffff */
[----:B------:R-:W-:Y:S05]  /*b3c0*/  BRA `(.L_x_1669) ;  /* 0xfffffff4007c7947 */ /* 0x000fea000383ffff */
.L_x_1652:
[----:B------:R-:W-:Y:S01]  /*b3d0*/  BSSY B0, `(.L_x_1670) ;  /* 0x0000006000007945 */ /* 0x000fe20003800000 */
[----:B------:R-:W-:-:S07]  /*b3e0*/  IMAD.MOV.U32 R15, RZ, RZ, -0x1 ;  /* 0xffffffffff0f7424 */ /* 0x000fce00078e00ff */
[----:B---3--:R-:W-:Y:S05]  /*b3f0*/  WARPSYNC.COLLECTIVE R15, `(.L_x_1671) ;  /* 0x000000000f0c7348 */ /* 0x008fea0003c00000 */
[----:B------:R-:W-:Y:S02]  /*b400*/  ELECT P6, UR62, PT ;  /* 0x00000000003e782f */ /* 0x000fe400038c0000 */
[----:B------:R-:W-:Y:S01]  /*b410*/  MOV R14, UR62 ;  /* 0x0000003e000e7c02 */ /* 0x000fe20008000f00 */
[----:B---3--:R-:W-:Y:S10]  /*b420*/  ENDCOLLECTIVE ;  /* 0x000000000000791b */ /* 0x008ff40003800000 */
.L_x_1671:
[----:B------:R-:W-:Y:S05]  /*b430*/  BSYNC B0 ;  /* 0x0000000000007941 */ /* 0x000fea0003800000 */
.L_x_1670:
[----:B------:R-:W-:Y:S05]  /*b440*/  BRA `(.L_x_1672) ;  /* 0xfffffff800487947 */ /* 0x000fea000383ffff */
.L_x_1654:
[----:B-1----:R1:W2:Y:S02]  /*b450*/  SYNCS.PHASECHK.TRANS64.TRYWAIT P0, [R7+URZ], R4 ;  /* 0x00000004070075a7 */ /* 0x0022a4000800017f */
[----:B--2---:R-:W-:Y:S05]  /*b460*/  @!P0 NANOSLEEP.SYNCS 0x989680 ;  /* 0x009896800000895d */ /* 0x004fea0003900000 */
[----:B------:R-:W2:Y:S02]  /*b470*/  @!P0 SYNCS.PHASECHK.TRANS64 P0, [R7+URZ], R4 ;  /* 0x00000004070085a7 */ /* 0x000ea4000800007f */
[----:B--2---:R-:W-:Y:S05]  /*b480*/  @!P0 BRA `(.L_x_1654) ;  /* 0xfffffffc00f08947 */ /* 0x004fea000383ffff */
[----:B------:R-:W-:Y:S05]  /*b490*/  BRA `(.L_x_1673) ;  /* 0xfffffff800887947 */ /* 0x000fea000383ffff */
.L_x_1655:
[----:B--2---:R2:W4:Y:S02]  /*b4a0*/  SYNCS.PHASECHK.TRANS64.TRYWAIT P0, [R3+URZ], R2 ;  /* 0x00000002030075a7 */ /* 0x004524000800017f */
[----:B----4-:R-:W-:Y:S05]  /*b4b0*/  @!P0 NANOSLEEP.SYNCS 0x989680 ;  /* 0x009896800000895d */ /* 0x010fea0003900000 */
[----:B------:R-:W4:Y:S02]  /*b4c0*/  @!P0 SYNCS.PHASECHK.TRANS64 P0, [R3+URZ], R2 ;  /* 0x00000002030085a7 */ /* 0x000f24000800007f */
[----:B----4-:R-:W-:Y:S05]  /*b4d0*/  @!P0 BRA `(.L_x_1655) ;  /* 0xfffffffc00f08947 */ /* 0x010fea000383ffff */
[----:B------:R-:W-:Y:S05]  /*b4e0*/  BRA `(.L_x_1674) ;  /* 0xfffffff8007c7947 */ /* 0x000fea000383ffff */
.L_x_1657:
[----:B--2---:R2:W4:Y:S02]  /*b4f0*/  SYNCS.PHASECHK.TRANS64.TRYWAIT P0, [R5+URZ], R4 ;  /* 0x00000004050075a7 */ /* 0x004524000800017f */
[----:B----4-:R-:W-:Y:S05]  /*b500*/  @!P0 NANOSLEEP.SYNCS 0x989680 ;  /* 0x009896800000895d */ /* 0x010fea0003900000 */
[----:B------:R-:W4:Y:S02]  /*b510*/  @!P0 SYNCS.PHASECHK.TRANS64 P0, [R5+URZ], R4 ;  /* 0x00000004050085a7 */ /* 0x000f24000800007f */
[----:B----4-:R-:W-:Y:S05]  /*b520*/  @!P0 BRA `(.L_x_1657) ;  /* 0xfffffffc00f08947 */ /* 0x010fea000383ffff */
[----:B------:R-:W-:Y:S05]  /*b530*/  BRA `(.L_x_1675) ;  /* 0xfffffff800807947 */ /* 0x000fea000383ffff */
.L_x_1676:
        /* <DEDUP_REMOVED lines=12> */
.L_x_3307:


//--------------------- .text._ZN7cutlass13device_kernelIN5flash11enable_sm90INS1_16FlashAttnBwdSm90INS1_25CollectiveMainloopBwdSm90ILi2ELi2ELi2EN4cute5tupleIJNS5_1CILi1EEES8_S8_EEENS6_IJNS7_ILi64EEENS7_ILi128EEENS7_ILi96EEEEEENS_6half_tEfNS_4arch4Sm90ELb0ELb1ELb1ELb1ELb1ELb1ELb0ELb0ELi2ELi1ELi2ELi1ELb1EEENS1_21CollectiveEpilogueBwdISD_SE_SG_Li256ELb1ELb0ELi1EEENS1_19SingleTileSchedulerILb1ELb0ELb0ELi128EEEEEEEEEvNT_6ParamsE --------------------------
	.section	.text._ZN7cutlass13device_kernelIN5flash11enable_sm90INS1_16FlashAttnBwdSm90INS1_25CollectiveMainloopBwdSm90ILi2ELi2ELi2EN4cute5tupleIJNS5_1CILi1EEES8_S8_EEENS6_IJNS7_ILi64EEENS7_ILi128EEENS7_ILi96EEEEEENS_6half_tEfNS_4arch4Sm90ELb0ELb1ELb1ELb1ELb1ELb1ELb0ELb0ELi2ELi1ELi2ELi1ELb1EEENS1_21CollectiveEpilogueBwdISD_SE_SG_Li256ELb1ELb0ELi1EEENS1_19SingleTileSchedulerILb1ELb0ELb0ELi128EEEEEEEEEvNT_6ParamsE,"ax",@progbits
	.align	128
.text._ZN7cutlass13device_kernelIN5flash11enable_sm90INS1_16FlashAttnBwdSm90INS1_25CollectiveMainloopBwdSm90ILi2ELi2ELi2EN4cute5tupleIJNS5_1CILi1EEES8_S8_EEENS6_IJNS7_ILi64EEENS7_ILi128EEENS7_ILi96EEEEEENS_6half_tEfNS_4arch4Sm90ELb0ELb1ELb1ELb1ELb1ELb1ELb0ELb0ELi2ELi1ELi2ELi1ELb1EEENS1_21CollectiveEpilogueBwdISD_SE_SG_Li256ELb1ELb0ELi1EEENS1_19SingleTileSchedulerILb1ELb0ELb0ELi128EEEEEEEEEvNT_6ParamsE:
        .type           _ZN7cutlass13device_kernelIN5flash11enable_sm90INS1_16FlashAttnBwdSm90INS1_25CollectiveMainloopBwdSm90ILi2ELi2ELi2EN4cute5tupleIJNS5_1CILi1EEES8_S8_EEENS6_IJNS7_ILi64EEENS7_ILi128EEENS7_ILi96EEEEEENS_6half_tEfNS_4arch4Sm90ELb0ELb1ELb1ELb1ELb1ELb1ELb0ELb0ELi2ELi1ELi2ELi1ELb1EEENS1_21CollectiveEpilogueBwdISD_SE_SG_Li256ELb1ELb0ELi1EEENS1_19SingleTileSchedulerILb1ELb0ELb0ELi128EEEEEEEEEvNT_6ParamsE,@function
        .size           _ZN7cutlass13device_kernelIN5flash11enable_sm90INS1_16FlashAttnBwdSm90INS1_25CollectiveMainloopBwdSm90ILi2ELi2ELi2EN4cute5tupleIJNS5_1CILi1EEES8_S8_EEENS6_IJNS7_ILi64EEENS7_ILi128EEENS7_ILi96EEEEEENS_6half_tEfNS_4arch4Sm90ELb0ELb1ELb1ELb1ELb1ELb1ELb0ELb0ELi2ELi1ELi2ELi1ELb1EEENS1_21CollectiveEpilogueBwdISD_SE_SG_Li256ELb1ELb0ELi1EEENS1_19SingleTileSchedulerILb1ELb0ELb0ELi128EEEEEEEEEvNT_6ParamsE,(.L_x_3308 - _ZN7cutlass13device_kernelIN5flash11enable_sm90INS1_16FlashAttnBwdSm90INS1_25CollectiveMainloopBwdSm90ILi2ELi2ELi2EN4cute5tupleIJNS5_1CILi1EEES8_S8_EEENS6_IJNS7_ILi64EEENS7_ILi128EEENS7_ILi96EEEEEENS_6half_tEfNS_4arch4Sm90ELb0ELb1ELb1ELb1ELb1ELb1ELb0ELb0ELi2ELi1ELi2ELi1ELb1EEENS1_21CollectiveEpilogueBwdISD_SE_SG_Li256ELb1ELb0ELi1EEENS1_19SingleTileSchedulerILb1ELb0ELb0ELi128EEEEEEEEEvNT_6ParamsE)
        .other          _ZN7cutlass13device_kernelIN5flash11enable_sm90INS1_16FlashAttnBwdSm90INS1_25CollectiveMainloopBwdSm90ILi2ELi2ELi2EN4cute5tupleIJNS5_1CILi1EEES8_S8_EEENS6_IJNS7_ILi64EEENS7_ILi128EEENS7_ILi96EEEEEENS_6half_tEfNS_4arch4Sm90ELb0ELb1ELb1ELb1ELb1ELb1ELb0ELb0ELi2ELi1ELi2ELi1ELb1EEENS1_21CollectiveEpilogueBwdISD_SE_SG_Li256ELb1ELb0ELi1EEENS1_19SingleTileSchedulerILb1ELb0ELb0ELi128EEEEEEEEEvNT_6ParamsE,@"STO_CUDA_ENTRY STV_DEFAULT"
_ZN7cutlass13device_kernelIN5flash11enable_sm90INS1_16FlashAttnBwdSm90INS1_25CollectiveMainloopBwdSm90ILi2ELi2ELi2EN4cute5tupleIJNS5_1CILi1EEES8_S8_EEENS6_IJNS7_ILi64EEENS7_ILi128EEENS7_ILi96EEEEEENS_6half_tEfNS_4arch4Sm90ELb0ELb1ELb1ELb1ELb1ELb1ELb0ELb0ELi2ELi1ELi2ELi1ELb1EEENS1_21CollectiveEpilogueBwdISD_SE_SG_Li256ELb1ELb0ELi1EEENS1_19SingleTileSchedulerILb1ELb0ELb0ELi128EEEEEEEEEvNT_6ParamsE:
        /* <DEDUP_REMOVED lines=24> */
.L_x_1678:
[----:B------:R-:W-:Y:S05]  /*0180*/  BSYNC B0 ;  /* 0x0000000000007941 */ /* 0x000fea0003800000 */
.L_x_1677:
        /* <DEDUP_REMOVED lines=37> */
.L_x_1679:
        /* <DEDUP_REMOVED lines=22> */
.L_x_1680:
[----:B------:R-:W-:Y:S01]  /*0540*/  PLOP3.LUT P0, PT, PT, PT, UP0, 0x80, 0x0 ;  /* 0x000000000000781c */ /* 0x000fe20003f0f008 */
[----:B------:R-:W-:Y:S01]  /*0550*/  NOP ;  /* 0x0000000000007918 */ /* 0x000fe20000000000 */
[----:B------:R-:W-:Y:S01]  /*0560*/  ULDC.64 UR46, c[0x0][0x208] ;  /* 0x00008200002e7ab9 */ /* 0x000fe20000000a00 */
[----:B------:R-:W-:Y:S01]  /*0570*/  BSSY B6, `(.L_x_1681) ;  /* 0x0000b96000067945 */ /* 0x000fe20003800000 */
[----:B-12-4-:R-:W-:Y:S09]  /*0580*/  BAR.SYNC.DEFER_BLOCKING 0x0 ;  /* 0x0000000000007b1d */ /* 0x016ff20000010000 */
[----:B------:R-:W-:Y:S05]  /*0590*/  @!P0 BRA `(.L_x_1682) ;  /* 0x0000006800688947 */ /* 0x000fea0003800000 */
.L_x_1683:
        /* <DEDUP_REMOVED lines=24> */
.L_x_1684:
        /* <DEDUP_REMOVED lines=14> */
.L_x_1686:
[----:B------:R-:W-:-:S05]  /*0800*/  ULDC UR4, c[0x0][0x8bc] ;  /* 0x00022f0000047ab9 */ /* 0x000fca0000000800 */
.L_x_1685:
        /* <DEDUP_REMOVED lines=19> */
.L_x_1688:
        /* <DEDUP_REMOVED lines=14> */
.L_x_1689:
        /* <DEDUP_REMOVED lines=11> */
.L_x_1690:
        /* <DEDUP_REMOVED lines=13> */
.L_x_1691:
        /* <DEDUP_REMOVED lines=66> */
.L_x_1692:
        /* <DEDUP_REMOVED lines=28> */
.L_x_1695:
        /* <DEDUP_REMOVED lines=15> */
.L_x_1694:
        /* <DEDUP_REMOVED lines=22> */
.L_x_1697:
        /* <DEDUP_REMOVED lines=15> */
.L_x_1696:
[----:B------:R-:W-:Y:S01]  /*14c0*/  SHF.R.S32.HI R19, RZ, 0x1f, R18 ;  /* 0x0000001fff137819 */ /* 0x000fe20000011412 */
[----:B------:R-:W-:-:S03]  /*14d0*/  UMOV UR4, 0xffffffff ;  /* 0xffffffff00047882 */ /* 0x000fc60000000000 */
[----:B------:R-:W-:-:S04]  /*14e0*/  LEA.HI R0, R19, R18, RZ, 0x7 ;  /* 0x0000001213007211 */ /* 0x000fc800078f38ff */
[----:B------:R-:W-:Y:S01]  /*14f0*/  SHF.R.S32.HI R17, RZ, 0x7, R0 ;  /* 0x00000007ff117819 */ /* 0x000fe20000011400 */
[----:B------:R-:W-:Y:S06]  /*1500*/  BRA.DIV UR4, `(.L_x_1698) ;  /* 0x000000aa04787947 */ /* 0x000fec000b800000 */
[----:B------:R1:W2:Y:S02]  /*1510*/  SHFL.IDX PT, R14, R17, RZ, 0x1f ;  /* 0x00001fff110e7589 */ /* 0x0002a400000e0000 */
.L_x_1821:
        /* <DEDUP_REMOVED lines=15> */
.L_x_1699:
        /* <DEDUP_REMOVED lines=19> */
.L_x_1701:
        /* <DEDUP_REMOVED lines=124> */
.L_x_1712:
[----:B------:R-:W-:-:S06]  /*1f00*/  UISETP.NE.AND UP0, UPT, UR11, 0x3, UPT ;  /* 0x000000030b00788c */ /* 0x000fcc000bf05270 */
[----:B------:R-:W-:-:S13]  /*1f10*/  PLOP3.LUT P6, PT, PT, PT, UP0, 0x80, 0x0 ;  /* 0x000000000000781c */ /* 0x000fda0003fcf008 */
[----:B-1----:R-:W-:Y:S05]  /*1f20*/  @!P6 BRA `(.L_x_1702) ;  /* 0x000000000004e947 */ /* 0x002fea0003800000 */
[----:B------:R-:W-:Y:S01]  /*1f30*/  BPT.TRAP 0x1 ;  /* 0x000000040000795c */ /* 0x000fe20000300000 */
.L_x_1702:
[----:B------:R-:W-:Y:S01]  /*1f40*/  R2UR UR7, R237 ;  /* 0x00000000ed0772ca */ /* 0x000fe200000e0000 */
[----:B------:R-:W-:-:S05]  /*1f50*/  IMAD.U32 R120, RZ, RZ, UR9 ;  /* 0x00000009ff787e24 */ /* 0x000fca000f8e00ff */
[----:B------:R-:W-:-:S07]  /*1f60*/  SHF.L.U32 R120, R120, 0x1f, RZ ;  /* 0x0000001f78787819 */ /* 0x000fce00000006ff */
[----:B------:R-:W-:-:S09]  /*1f70*/  ULEA UR7, UR4, UR7, 0x3 ;  /* 0x0000000704077291 */ /* 0x000fd2000f8e183f */
[----:B------:R1:W2:Y:S01]  /*1f80*/  SYNCS.PHASECHK.TRANS64.TRYWAIT P0, [UR7+0x26810], R120 ;  /* 0x02681078ff0075a7 */ /* 0x0002a20008000147 */
[----:B------:R-:W-:Y:S05]  /*1f90*/  @!P6 BRA `(.L_x_1703) ;  /* 0x000000000004e947 */ /* 0x000fea0003800000 */
[----:B------:R-:W-:Y:S01]  /*1fa0*/  BPT.TRAP 0x1 ;  /* 0x000000040000795c */ /* 0x000fe20000300000 */
.L_x_1703:
[----:B--2---:R-:W-:Y:S05]  /*1fb0*/  @P0 BRA `(.L_x_1704) ;  /* 0x0000000000080947 */ /* 0x004fea0003800000 */
[----:B------:R-:W2:Y:S02]  /*1fc0*/  SYNCS.PHASECHK.TRANS64.TRYWAIT P0, [UR7+0x26810], R120 ;  /* 0x02681078ff0075a7 */ /* 0x000ea40008000147 */
[----:B--2---:R-:W-:Y:S05]  /*1fd0*/  @!P0 BRA `(.L_x_1705) ;  /* 0x0000009c00f88947 */ /* 0x004fea0003800000 */
.L_x_1704:
        /* <DEDUP_REMOVED lines=66> */
.L_x_1706:
[----:B------:R1:W1:Y:S01]  /*2400*/  SYNCS.PHASECHK.TRANS64.TRYWAIT P0, [UR7+0x26830], R120 ;  /* 0x02683078ff0075a7 */ /* 0x0002620008000147 */
[----:B------:R-:W-:Y:S05]  /*2410*/  @!P6 BRA `(.L_x_1707) ;  /* 0x000000000004e947 */ /* 0x000fea0003800000 */
[----:B------:R-:W-:Y:S01]  /*2420*/  BPT.TRAP 0x1 ;  /* 0x000000040000795c */ /* 0x000fe20000300000 */
.L_x_1707:
        /* <DEDUP_REMOVED lines=50> */
.L_x_1708:
        /* <DEDUP_REMOVED lines=598> */
.L_x_1710:
        /* <DEDUP_REMOVED lines=48> */
.L_x_1711:
        /* <DEDUP_REMOVED lines=62> */
.L_x_1693:
        /* <DEDUP_REMOVED lines=150> */
.L_x_1714:
        /* <DEDUP_REMOVED lines=60> */
.L_x_1716:
[----:B------:R-:W-:Y:S05]  /*60b0*/  BSYNC B0 ;  /* 0x0000000000007941 */ /* 0x000fea0003800000 */
.L_x_1715:
        /* <DEDUP_REMOVED lines=22> */
.L_x_1718:
[----:B------:R-:W-:Y:S05]  /*6220*/  BSYNC B0 ;  /* 0x0000000000007941 */ /* 0x000fea0003800000 */
.L_x_1717:
        /* <DEDUP_REMOVED lines=26> */
.L_x_1720:
[----:B------:R-:W-:Y:S05]  /*63d0*/  BSYNC B0 ;  /* 0x0000000000007941 */ /* 0x000fea0003800000 */
.L_x_1719:
        /* <DEDUP_REMOVED lines=23> */
.L_x_1713:
        /* <DEDUP_REMOVED lines=41> */
.L_x_1721:
        /* <DEDUP_REMOVED lines=47> */
.L_x_1723:
[----:B------:R-:W-:Y:S05]  /*6ad0*/  BSYNC B0 ;  /* 0x0000000000007941 */ /* 0x000fea0003800000 */
.L_x_1722:
        /* <DEDUP_REMOVED lines=21> */
.L_x_1725:
[----:B------:R-:W-:Y:S05]  /*6c30*/  BSYNC B0 ;  /* 0x0000000000007941 */ /* 0x000fea0003800000 */
.L_x_1724:
        /* <DEDUP_REMOVED lines=25> */
.L_x_1727:
[----:B------:R-:W-:Y:S05]  /*6dd0*/  BSYNC B0 ;  /* 0x0000000000007941 */ /* 0x000fea0003800000 */
.L_x_1726:
        /* <DEDUP_REMOVED lines=22> */
.L_x_1682:
        /* <DEDUP_REMOVED lines=21> */
.L_x_1729:
        /* <DEDUP_REMOVED lines=13> */
.L_x_1731:
[----:B------:R-:W-:-:S05]  /*7160*/  ULDC UR4, c[0x0][0x8bc] ;  /* 0x00022f0000047ab9 */ /* 0x000fca0000000800 */
.L_x_1730:
        /* <DEDUP_REMOVED lines=26> */
[----:B------:R-:W-:Y:S01]  /*7310*/  ULDC UR10, c[0x0][0x280] ;  /* 0x0000a000000a7ab9 */ /* 0x000fe20000000800 */
[----:B-1----:R-:W-:-:S11]  /*7320*/  USHF.R.S32.HI UR15, URZ, 0x1f, UR7 ;  /* 0x0000001f3f0f7899 */ /* 0x002fd60008011407 */
[----:B--2---:R-:W-:Y:S02]  /*7330*/  @P0 R2UR UR4, R0 ;  /* 0x00000000000402ca */ /* 0x004fe400000e0000 */
[----:B------:R-:W-:-:S04]  /*7340*/  ISETP.NE.U32.AND P0, PT, RZ, UR8, PT ;  /* 0x00000008ff007c0c */ /* 0x000fc8000bf05070 */
        /* <DEDUP_REMOVED lines=14> */
.L_x_1732:
        /* <DEDUP_REMOVED lines=13> */
.L_x_1733:
        /* <DEDUP_REMOVED lines=12> */
.L_x_1734:
[----:B------:R-:W-:Y:S01]  /*75c0*/  UIADD3 UR8, -UR12, UR10, UR6 ;  /* 0x0000000a0c087290 */ /* 0x000fe2000fffe106 */
[----:B------:R-:W-:Y:S01]  /*75d0*/  ISETP.LE.AND P0, PT, RZ, UR22, PT ;  /* 0x00000016ff007c0c */ /* 0x000fe2000bf03270 */
[----:B------:R-:W-:Y:S01]  /*75e0*/  ULDC UR9, c[0x0][0x74c] ;  /* 0x0001d30000097ab9 */ /* 0x000fe20000000800 */
[----:B------:R-:W-:Y:S01]  /*75f0*/  ULDC UR20, c[0x0][0x288] ;  /* 0x0000a20000147ab9 */ /* 0x000fe20000000800 */
[----:B------:R-:W-:Y:S02]  /*7600*/  UIADD3 UR9, UR8, -UR9, URZ ;  /* 0x8000000908097290 */ /* 0x000fe4000fffe03f */
[----:B------:R-:W-:Y:S02]  /*7610*/  UIADD3 UR8, UR10, 0x3f, URZ ;  /* 0x0000003f0a087890 */ /* 0x000fe4000fffe03f */
[----:B------:R-:W-:Y:S02]  /*7620*/  USHF.R.S32.HI UR11, URZ, 0x1f, UR9 ;  /* 0x0000001f3f0b7899 */ /* 0x000fe40008011409 */
[----:B------:R-:W-:-:S02]  /*7630*/  USHF.R.S32.HI UR14, URZ, 0x1f, UR13 ;  /* 0x0000001f3f0e7899 */ /* 0x000fc4000801140d */
[----:B------:R-:W-:Y:S02]  /*7640*/  ULEA.HI UR11, UR11, UR9, URZ, 0x6 ;  /* 0x000000090b0b7291 */ /* 0x000fe4000f8f303f */
[----:B------:R-:W-:Y:S02]  /*7650*/  USHF.R.S32.HI UR9, URZ, 0x1f, UR8 ;  /* 0x0000001f3f097899 */ /* 0x000fe40008011408 */
[----:B------:R-:W-:Y:S02]  /*7660*/  USHF.R.S32.HI UR11, URZ, 0x6, UR11 ;  /* 0x000000063f0b7899 */ /* 0x000fe4000801140b */
[----:B------:R-:W-:Y:S02]  /*7670*/  ULEA.HI UR8, UR9, UR8, URZ, 0x6 ;  /* 0x0000000809087291 */ /* 0x000fe4000f8f303f */
[----:B------:R-:W-:Y:S02]  /*7680*/  UISETP.LT.AND UP1, UPT, URZ, UR11, UPT ;  /* 0x0000000b3f00728c */ /* 0x000fe4000bf21270 */
[----:B------:R-:W-:-:S02]  /*7690*/  USHF.R.S32.HI UR8, URZ, 0x6, UR8 ;  /* 0x000000063f087899 */ /* 0x000fc40008011408 */
[----:B------:R-:W-:Y:S02]  /*76a0*/  USEL UR16, UR13, URZ, !UP0 ;  /* 0x0000003f0d107287 */ /* 0x000fe4000c000000 */
[----:B------:R-:W-:Y:S02]  /*76b0*/  USEL UR9, URZ, UR11, !UP1 ;  /* 0x0000000b3f097287 */ /* 0x000fe4000c800000 */
[----:B------:R-:W-:Y:S01]  /*76c0*/  UIMAD UR13, UR13, UR20, URZ ;  /* 0x000000140d0d72a4 */ /* 0x000fe2000f8e023f */
[----:B------:R-:W-:Y:S01]  /*76d0*/  UMOV UR11, UR8 ;  /* 0x00000008000b7c82 */ /* 0x000fe20008000000 */
[----:B------:R-:W-:Y:S10]  /*76e0*/  @!P0 BRA `(.L_x_1735) ;  /* 0x0000000000208947 */ /* 0x000ff40003800000 */
[----:B------:R-:W-:-:S03]  /*76f0*/  UIADD3 UR6, UR6, 0xbf, UR10 ;  /* 0x000000bf06067890 */ /* 0x000fc6000fffe00a */
[----:B------:R-:W-:Y:S02]  /*7700*/  ULDC UR10, c[0x0][0x748] ;  /* 0x0001d200000a7ab9 */ /* 0x000fe40000000800 */
[----:B------:R-:W-:-:S04]  /*7710*/  UIADD3 UR6, UR6, UR10, -UR12 ;  /* 0x0000000a06067290 */ /* 0x000fc8000fffe80c */
[----:B------:R-:W-:-:S04]  /*7720*/  USHF.R.S32.HI UR10, URZ, 0x1f, UR6 ;  /* 0x0000001f3f0a7899 */ /* 0x000fc80008011406 */
[----:B------:R-:W-:-:S04]  /*7730*/  ULEA.HI UR10, UR10, UR6, URZ, 0x6 ;  /* 0x000000060a0a7291 */ /* 0x000fc8000f8f303f */
[----:B------:R-:W-:-:S04]  /*7740*/  USHF.R.S32.HI UR10, URZ, 0x6, UR10 ;  /* 0x000000063f0a7899 */ /* 0x000fc8000801140a */
[----:B------:R-:W-:-:S04]  /*7750*/  UISETP.LT.AND UP1, UPT, UR8, UR10, UPT ;  /* 0x0000000a0800728c */ /* 0x000fc8000bf21270 */
[----:B------:R-:W-:-:S12]  /*7760*/  USEL UR11, UR8, UR10, UP1 ;  /* 0x0000000a080b7287 */ /* 0x000fd80008800000 */
.L_x_1735:
[----:B------:R-:W-:Y:S02]  /*7770*/  UISETP.GT.AND UP1, UPT, UR11, UR9, UPT ;  /* 0x000000090b00728c */ /* 0x000fe4000bf24270 */
[----:B------:R-:W-:Y:S02]  /*7780*/  USEL UR21, UR14, URZ, !UP0 ;  /* 0x0000003f0e157287 */ /* 0x000fe4000c000000 */
[----:B------:R-:W-:Y:S02]  /*7790*/  UIADD3 UR23, UP0, UR13, UR7, URZ ;  /* 0x000000070d177290 */ /* 0x000fe4000ff1e03f */
[----:B------:R-:W-:Y:S02]  /*77a0*/  PLOP3.LUT P1, PT, PT, PT, UP1, 0x80, 0x0 ;  /* 0x000000000000781c */ /* 0x000fe40003f2f018 */
[----:B------:R-:W-:Y:S01]  /*77b0*/  ELECT P0, URZ, PT ;  /* 0x00000000003f782f */ /* 0x000fe20003800000 */
[----:B------:R-:W-:-:S10]  /*77c0*/  ULEA.HI.X.SX32 UR10, UR13, UR15, 0x1, UP0 ;  /* 0x0000000f0d0a7291 */ /* 0x000fd400080f0e3f */
[----:B------:R-:W-:Y:S05]  /*77d0*/  @!P1 BRA `(.L_x_1736) ;  /* 0x0000001000909947 */ /* 0x000fea0003800000 */
[----:B------:R-:W-:Y:S01]  /*77e0*/  ULDC.64 UR18, c[0x0][0x2d8] ;  /* 0x0000b60000127ab9 */ /* 0x000fe20000000a00 */
[----:B------:R-:W1:Y:S01]  /*77f0*/  S2R R0, SR_TID.X ;  /* 0x0000000000007919 */ /* 0x000e620000002100 */
[----:B------:R-:W-:Y:S02]  /*7800*/  UIMAD UR6, UR15, UR18, URZ ;  /* 0x000000120f0672a4 */ /* 0x000fe4000f8e023f */
[----:B------:R-:W-:Y:S02]  /*7810*/  UIMAD.WIDE.U32 UR12, UR7, UR18, URZ ;  /* 0x00000012070c72a5 */ /* 0x000fe4000f8e003f */
[----:B------:R-:W-:Y:S02]  /*7820*/  UIMAD UR19, UR7, UR19, UR6 ;  /* 0x00000013071372a4 */ /* 0x000fe4000f8e0206 */
[----:B------:R-:W-:Y:S02]  /*7830*/  UIADD3 UR7, -UR9, UR11, URZ ;  /* 0x0000000b09077290 */ /* 0x000fe4000fffe13f */
[----:B------:R-:W-:-:S02]  /*7840*/  UIADD3 UR6, UP0, UR4, UR12, URZ ;  /* 0x0000000c04067290 */ /* 0x000fc4000ff1e03f */
[----:B------:R-:W-:Y:S02]  /*7850*/  UIADD3 UR19, UR13, UR19, URZ ;  /* 0x000000130d137290 */ /* 0x000fe4000fffe03f */
[----:B------:R-:W-:Y:S02]  /*7860*/  ULOP3.LUT UR17, UR7, 0x1, URZ, 0xc0, !UPT ;  /* 0x0000000107117892 */ /* 0x000fe4000f8ec03f */
[----:B------:R-:W-:Y:S02]  /*7870*/  UIADD3.X UR7, UR5, UR19, URZ, UP0, !UPT ;  /* 0x0000001305077290 */ /* 0x000fe400087fe43f */
[----:B------:R-:W-:Y:S01]  /*7880*/  UISETP.NE.U32.AND UP0, UPT, UR17, 0x1, UPT ;  /* 0x000000011100788c */ /* 0x000fe2000bf05070 */
[----:B------:R-:W-:Y:S02]  /*7890*/  ULDC.64 UR14, c[0x0][0x2e0] ;  /* 0x0000b800000e7ab9 */ /* 0x000fe40000000a00 */
[----:B------:R-:W-:-:S03]  /*78a0*/  UIMAD UR18, UR21, UR14, URZ ;  /* 0x0000000e151272a4 */ /* 0x000fc6000f8e023f */
[----:B------:R-:W-:Y:S01]  /*78b0*/  PLOP3.LUT P1, PT, PT, PT, UP0, 0x80, 0x0 ;  /* 0x000000000000781c */ /* 0x000fe20003f2f008 */
[----:B------:R-:W-:Y:S02]  /*78c0*/  UIMAD.WIDE.U32 UR6, UR16, UR14, UR6 ;  /* 0x0000000e100672a5 */ /* 0x000fe4000f8e0006 */
[----:B------:R-:W-:Y:S01]  /*78d0*/  UIMAD UR18, UR16, UR15, UR18 ;  /* 0x0000000f101272a4 */ /* 0x000fe2000f8e0212 */
[----:B------:R-:W-:Y:S02]  /*78e0*/  ULDC UR21, c[0x0][0x760] ;  /* 0x0001d80000157ab9 */ /* 0x000fe40000000800 */
[----:B------:R-:W-:Y:S02]  /*78f0*/  UIMAD UR15, UR20, UR21, URZ ;  /* 0x00000015140f72a4 */ /* 0x000fe4000f8e023f */
[----:B------:R-:W-:Y:S01]  /*7900*/  UIADD3 UR24, UR7, UR18, URZ ;  /* 0x0000001207187290 */ /* 0x000fe2000fffe03f */
[----:B-1----:R-:W-:-:S04]  /*7910*/  LOP3.LUT R9, R0, 0x1f, RZ, 0xc0, !PT ;  /* 0x0000001f00097812 */ /* 0x002fc800078ec0ff */
[----:B------:R-:W-:Y:S07]  /*7920*/  @P1 BRA `(.L_x_1737) ;  /* 0x00000004006c1947 */ /* 0x000fee0003800000 */
        /* <DEDUP_REMOVED lines=11> */
.L_x_1740:
[----:B------:R-:W2:Y:S04]  /*79e0*/  LDG.E.STRONG.GPU R0, desc[UR46][R2.64] ;  /* 0x0000002e02007981 */ /* 0x000ea8000c1ef900 */
[----:B--2---:R-:W-:Y:S01]  /*79f0*/  CCTL.IVALL ;  /* 0x00000000ff00798f */ /* 0x004fe20002000000 */
[----:B------:R-:W-:Y:S05]  /*7a00*/  YIELD ;  /* 0x0000000000007946 */ /* 0x000fea0003800000 */
[----:B------:R-:W-:-:S13]  /*7a10*/  ISETP.NE.AND P1, PT, R0, UR22, PT ;  /* 0x0000001600007c0c */ /* 0x000fda000bf25270 */
[----:B------:R-:W-:Y:S05]  /*7a20*/  @P1 BRA `(.L_x_1740) ;  /* 0xfffffffc00ec1947 */ /* 0x000fea000383ffff */
.L_x_1739:
[----:B------:R-:W-:Y:S05]  /*7a30*/  BSYNC B0 ;  /* 0x0000000000007941 */ /* 0x000fea0003800000 */
.L_x_1738:
[----:B------:R-:W-:-:S03]  /*7a40*/  UMOV UR17, 0xffffffff ;  /* 0xffffffff00117882 */ /* 0x000fc60000000000 */
[----:B------:R-:W-:Y:S05]  /*7a50*/  BRA.DIV UR17, `(.L_x_1741) ;  /* 0x0000004611887947 */ /* 0x000fea000b800000 */
[----:B------:R-:W-:Y:S01]  /*7a60*/  NOP ;  /* 0x0000000000007918 */ /* 0x000fe20000000000 */
.L_x_1824:
        /* <DEDUP_REMOVED lines=22> */
.L_x_1743:
[----:B------:R-:W-:Y:S05]  /*7bd0*/  BSYNC B0 ;  /* 0x0000000000007941 */ /* 0x000fea0003800000 */
.L_x_1742:
        /* <DEDUP_REMOVED lines=20> */
.L_x_1745:
[----:B------:R-:W-:Y:S05]  /*7d20*/  BSYNC B0 ;  /* 0x0000000000007941 */ /* 0x000fea0003800000 */
.L_x_1744:
[----:B------:R-:W-:Y:S06]  /*7d30*/  BAR.ARV 0xa, 0xa0 ;  /* 0x0282800000007b1d */ /* 0x000fec0000002000 */
[----:B------:R-:W-:Y:S04]  /*7d40*/  BSSY B0, `(.L_x_1746) ;  /* 0x0000003000007945 */ /* 0x000fe80003800000 */
[----:B------:R-:W-:Y:S05]  /*7d50*/  @!P0 BRA `(.L_x_1747) ;  /* 0x0000000000048947 */ /* 0x000fea0003800000 */
[----:B------:R-:W-:-:S04]  /*7d60*/  DEPBAR.LE SB0, 0x0 ;  /* 0x000080000000791a */ /* 0x000fc80000000000 */
.L_x_1747:
[----:B------:R-:W-:Y:S05]  /*7d70*/  BSYNC B0 ;  /* 0x0000000000007941 */ /* 0x000fea0003800000 */
.L_x_1746:
        /* <DEDUP_REMOVED lines=19> */
.L_x_1749:
[----:B------:R-:W-:Y:S05]  /*7eb0*/  BSYNC B0 ;  /* 0x0000000000007941 */ /* 0x000fea0003800000 */
.L_x_1748:
[----:B------:R-:W-:Y:S01]  /*7ec0*/  UIADD3 UR17, UR9, 0x1, URZ ;  /* 0x0000000109117890 */ /* 0x000fe2000fffe03f */
[----:B------:R-:W-:Y:S11]  /*7ed0*/  BRA `(.L_x_1750) ;  /* 0x0000000000047947 */ /* 0x000ff60003800000 */
.L_x_1737:
[----:B------:R-:W-:-:S05]  /*7ee0*/  UMOV UR17, UR9 ;  /* 0x0000000900117c82 */ /* 0x000fca0008000000 */
.L_x_1750:
[----:B------:R-:W-:-:S04]  /*7ef0*/  UIADD3 UR9, UR9, 0x1, URZ ;  /* 0x0000000109097890 */ /* 0x000fc8000fffe03f */
[----:B------:R-:W-:-:S03]  /*7f00*/  UISETP.NE.AND UP0, UPT, UR11, UR9, UPT ;  /* 0x000000090b00728c */ /* 0x000fc6000bf05270 */
[----:B------:R-:W-:-:S03]  /*7f10*/  UMOV UR9, UR17 ;  /* 0x0000001100097c82 */ /* 0x000fc60008000000 */
[----:B------:R-:W-:-:S13]  /*7f20*/  PLOP3.LUT P1, PT, PT, PT, UP0, 0x80, 0x0 ;  /* 0x000000000000781c */ /* 0x000fda0003f2f008 */
[----:B------:R-:W-:Y:S05]  /*7f30*/  @!P1 BRA `(.L_x_1736) ;  /* 0x0000000800b89947 */ /* 0x000fea0003800000 */
[----:B------:R-:W-:Y:S01]  /*7f40*/  UMOV UR13, UR19 ;  /* 0x00000013000d7c82 */ /* 0x000fe20008000000 */
[----:B------:R-:W-:Y:S01]  /*7f50*/  ULDC.64 UR20, c[0x0][0x2c0] ;  /* 0x0000b00000147ab9 */ /* 0x000fe20000000a00 */
[----:B------:R-:W-:Y:S01]  /*7f60*/  UIMAD.WIDE.U32 UR12, UR16, UR14, UR12 ;  /* 0x0000000e100c72a5 */ /* 0x000fe2000f8e000c */
[----:B------:R-:W-:-:S03]  /*7f70*/  UMOV UR9, UR17 ;  /* 0x0000001100097c82 */ /* 0x000fc60008000000 */
[----:B------:R-:W-:-:S04]  /*7f80*/  UIADD3 UR4, UP0, UR4, UR12, URZ ;  /* 0x0000000c04047290 */ /* 0x000fc8000ff1e03f */
[----:B------:R-:W-:Y:S02]  /*7f90*/  UIADD3.X UR5, UR5, UR18, UR13, UP0, !UPT ;  /* 0x0000001205057290 */ /* 0x000fe400087fe40d */
[----:B------:R-:W-:-:S04]  /*7fa0*/  ULEA UR14, UP0, UR4, UR20, 0x2 ;  /* 0x00000014040e7291 */ /* 0x000fc8000f80103f */
[----:B------:R-:W-:Y:S02]  /*7fb0*/  ULEA.HI.X UR5, UR4, UR21, UR5, 0x2, UP0 ;  /* 0x0000001504057291 */ /* 0x000fe400080f1405 */
[----:B------:R-:W-:Y:S01]  /*7fc0*/  UIADD3 UR14, UP0, UR14, 0x3000, URZ ;  /* 0x000030000e0e7890 */ /* 0x000fe2000ff1e03f */
[----:B------:R-:W-:-:S03]  /*7fd0*/  UMOV UR4, URZ ;  /* 0x0000003f00047c82 */ /* 0x000fc60008000000 */
[----:B------:R-:W-:-:S12]  /*7fe0*/  UIADD3.X UR5, URZ, UR5, URZ, UP0, !UPT ;  /* 0x000000053f057290 */ /* 0x000fd800087fe43f */
.L_x_1775:
        /* <DEDUP_REMOVED lines=11> */
.L_x_1753:
[----:B------:R-:W2:Y:S04]  /*80a0*/  LDG.E.STRONG.GPU R0, desc[UR46][R2.64] ;  /* 0x0000002e02007981 */ /* 0x000ea8000c1ef900 */
[----:B--2---:R-:W-:Y:S01]  /*80b0*/  CCTL.IVALL ;  /* 0x00000000ff00798f */ /* 0x004fe20002000000 */
[----:B------:R-:W-:Y:S05]  /*80c0*/  YIELD ;  /* 0x0000000000007946 */ /* 0x000fea0003800000 */
[----:B------:R-:W-:-:S13]  /*80d0*/  ISETP.NE.AND P1, PT, R0, UR22, PT ;  /* 0x0000001600007c0c */ /* 0x000fda000bf25270 */
[----:B------:R-:W-:Y:S05]  /*80e0*/  @P1 BRA `(.L_x_1753) ;  /* 0xfffffffc00ec1947 */ /* 0x000fea000383ffff */
.L_x_1752:
[----:B------:R-:W-:Y:S05]  /*80f0*/  BSYNC B0 ;  /* 0x0000000000007941 */ /* 0x000fea0003800000 */
.L_x_1751:
[----:B------:R-:W-:-:S03]  /*8100*/  UMOV UR16, 0xffffffff ;  /* 0xffffffff00107882 */ /* 0x000fc60000000000 */
[----:B------:R-:W-:Y:S05]  /*8110*/  BRA.DIV UR16, `(.L_x_1754) ;  /* 0x0000003e10f47947 */ /* 0x000fea000b800000 */
[----:B------:R-:W-:Y:S01]  /*8120*/  NOP ;  /* 0x0000000000007918 */ /* 0x000fe20000000000 */
.L_x_1827:
        /* <DEDUP_REMOVED lines=9> */
[----:B------:R-:W-:-:S03]  /*81c0*/  UMOV UR27, 0x14f00000 ;  /* 0x14f00000001b7882 */ /* 0x000fc60000000000 */
[----:B------:R-:W-:Y:S02]  /*81d0*/  ULEA.HI.X.SX32 UR16, UR16, UR24, 0x1, UP0 ;  /* 0x0000001810107291 */ /* 0x000fe400080f0e3f */
[----:B------:R-:W-:-:S04]  /*81e0*/  ULEA UR18, UP0, UR26, UR18, 0x2 ;  /* 0x000000121a127291 */ /* 0x000fc8000f80103f */
[----:B------:R-:W-:-:S03]  /*81f0*/  ULEA.HI.X UR19, UR26, UR19, UR16, 0x2, UP0 ;  /* 0x000000131a137291 */ /* 0x000fc600080f1410 */
[----:B------:R-:W-:Y:S01]  /*8200*/  UMOV UR16, 0x300 ;  /* 0x0000030000107882 */ /* 0x000fe20000000000 */
[----:B------:R-:W-:Y:S01]  /*8210*/  UMOV UR26, 0x0 ;  /* 0x00000000001a7882 */ /* 0x000fe20000000000 */
[----:B-1----:R-:W-:-:S04]  /*8220*/  ULEA UR21, UR25, UR21, 0x18 ;  /* 0x0000001519157291 */ /* 0x002fc8000f8ec03f */
[----:B------:R-:W-:-:S09]  /*8230*/  UIADD3 UR21, UR21, 0xc000, URZ ;  /* 0x0000c00015157890 */ /* 0x000fd2000fffe03f */
[----:B------:R1:W-:Y:S02]  /*8240*/  UBLKRED.G.S.ADD.F32.RN [UR18], [UR21], UR16, desc[UR26] ;  /* 0x00001a12150073bb */ /* 0x0003e400080a1410 */
[----:B-1----:R0:W-:Y:S02]  /*8250*/  UTMACMDFLUSH ;  /* 0x00000000000079b7 */ /* 0x0021e40000000000 */
.L_x_1756:
[----:B------:R-:W-:Y:S05]  /*8260*/  BSYNC B0 ;  /* 0x0000000000007941 */ /* 0x000fea0003800000 */
.L_x_1755:
[----:B------:R-:W-:Y:S01]  /*8270*/  UIMAD UR16, UR17, 0x1800, UR4 ;  /* 0x00001800111078a4 */ /* 0x000fe2000f8e0204 */
[----:B------:R-:W-:Y:S06]  /*8280*/  BAR.SYNC.DEFER_BLOCKING 0xe, 0xa0 ;  /* 0x0382800000007b1d */ /* 0x000fec0000010000 */
[----:B------:R-:W-:Y:S01]  /*8290*/  UMOV UR18, UR14 ;  /* 0x0000000e00127c82 */ /* 0x000fe20008000000 */
[----:B------:R-:W-:Y:S01]  /*82a0*/  UMOV UR19, UR5 ;  /* 0x0000000500137c82 */ /* 0x000fe20008000000 */
[----:B------:R-:W-:Y:S01]  /*82b0*/  BSSY B0, `(.L_x_1757) ;  /* 0x000000d000007945 */ /* 0x000fe20003800000 */
[----:B------:R-:W-:-:S03]  /*82c0*/  UIMAD.WIDE UR18, UR16, 0x4, UR18 ;  /* 0x00000004101278a5 */ /* 0x000fc6000f8e0212 */
[----:B------:R-:W-:Y:S09]  /*82d0*/  @!P0 BRA `(.L_x_1758) ;  /* 0x0000000000288947 */ /* 0x000ff20003800000 */
        /* <DEDUP_REMOVED lines=10> */
.L_x_1758:
[----:B------:R-:W-:Y:S05]  /*8380*/  BSYNC B0 ;  /* 0x0000000000007941 */ /* 0x000fea0003800000 */
.L_x_1757:
[----:B------:R-:W-:Y:S06]  /*8390*/  BAR.ARV 0xa, 0xa0 ;  /* 0x0282800000007b1d */ /* 0x000fec0000002000 */
[----:B------:R-:W-:Y:S04]  /*83a0*/  BSSY B0, `(.L_x_1759) ;  /* 0x0000003000007945 */ /* 0x000fe80003800000 */
[----:B------:R-:W-:Y:S05]  /*83b0*/  @!P0 BRA `(.L_x_1760) ;  /* 0x0000000000048947 */ /* 0x000fea0003800000 */
[----:B------:R-:W-:-:S04]  /*83c0*/  DEPBAR.LE SB0, 0x0 ;  /* 0x000080000000791a */ /* 0x000fc80000000000 */
.L_x_1760:
[----:B------:R-:W-:Y:S05]  /*83d0*/  BSYNC B0 ;  /* 0x0000000000007941 */ /* 0x000fea0003800000 */
.L_x_1759:
        /* <DEDUP_REMOVED lines=19> */
.L_x_1762:
[----:B------:R-:W-:Y:S05]  /*8510*/  BSYNC B0 ;  /* 0x0000000000007941 */ /* 0x000fea0003800000 */
.L_x_1761:
        /* <DEDUP_REMOVED lines=9> */
.L_x_1765:
[----:B------:R-:W2:Y:S04]  /*85b0*/  LDG.E.STRONG.GPU R0, desc[UR46][R2.64] ;  /* 0x0000002e02007981 */ /* 0x000ea8000c1ef900 */
[----:B--2---:R-:W-:Y:S01]  /*85c0*/  CCTL.IVALL ;  /* 0x00000000ff00798f */ /* 0x004fe20002000000 */
[----:B------:R-:W-:Y:S05]  /*85d0*/  YIELD ;  /* 0x0000000000007946 */ /* 0x000fea0003800000 */
[----:B------:R-:W-:-:S13]  /*85e0*/  ISETP.NE.AND P1, PT, R0, UR22, PT ;  /* 0x0000001600007c0c */ /* 0x000fda000bf25270 */
[----:B------:R-:W-:Y:S05]  /*85f0*/  @P1 BRA `(.L_x_1765) ;  /* 0xfffffffc00ec1947 */ /* 0x000fea000383ffff */
.L_x_1764:
[----:B------:R-:W-:Y:S05]  /*8600*/  BSYNC B0 ;  /* 0x0000000000007941 */ /* 0x000fea0003800000 */
.L_x_1763:
[----:B------:R-:W-:-:S03]  /*8610*/  UMOV UR12, 0xffffffff ;  /* 0xffffffff000c7882 */ /* 0x000fc60000000000 */
[----:B------:R-:W-:Y:S05]  /*8620*/  BRA.DIV UR12, `(.L_x_1766) ;  /* 0x0000003a0ccc7947 */ /* 0x000fea000b800000 */
[----:B------:R-:W-:Y:S01]  /*8630*/  NOP ;  /* 0x0000000000007918 */ /* 0x000fe20000000000 */
.L_x_1830:
        /* <DEDUP_REMOVED lines=15> */
.L_x_1768:
[----:B------:R-:W-:Y:S05]  /*8730*/  BSYNC B0 ;  /* 0x0000000000007941 */ /* 0x000fea0003800000 */
.L_x_1767:
        /* <DEDUP_REMOVED lines=15> */
.L_x_1770:
[----:B------:R-:W-:Y:S05]  /*8830*/  BSYNC B0 ;  /* 0x0000000000007941 */ /* 0x000fea0003800000 */
.L_x_1769:
[----:B------:R-:W-:Y:S06]  /*8840*/  BAR.ARV 0xa, 0xa0 ;  /* 0x0282800000007b1d */ /* 0x000fec0000002000 */
[----:B------:R-:W-:Y:S04]  /*8850*/  BSSY B0, `(.L_x_1771) ;  /* 0x0000003000007945 */ /* 0x000fe80003800000 */
[----:B------:R-:W-:Y:S05]  /*8860*/  @!P0 BRA `(.L_x_1772) ;  /* 0x0000000000048947 */ /* 0x000fea0003800000 */
[----:B------:R-:W-:-:S04]  /*8870*/  DEPBAR.LE SB0, 0x0 ;  /* 0x000080000000791a */ /* 0x000fc80000000000 */
.L_x_1772:
[----:B------:R-:W-:Y:S05]  /*8880*/  BSYNC B0 ;  /* 0x0000000000007941 */ /* 0x000fea0003800000 */
.L_x_1771:
        /* <DEDUP_REMOVED lines=19> */
.L_x_1774:
[----:B------:R-:W-:Y:S05]  /*89c0*/  BSYNC B0 ;  /* 0x0000000000007941 */ /* 0x000fea0003800000 */
.L_x_1773:
[----:B------:R-:W-:Y:S02]  /*89d0*/  UIADD3 UR9, UR9, 0x2, URZ ;  /* 0x0000000209097890 */ /* 0x000fe4000fffe03f */
[----:B------:R-:W-:Y:S02]  /*89e0*/  UIADD3 UR4, UR4, 0x3000, URZ ;  /* 0x0000300004047890 */ /* 0x000fe4000fffe03f */
[----:B------:R-:W-:-:S06]  /*89f0*/  UISETP.GE.AND UP0, UPT, UR9, UR11, UPT ;  /* 0x0000000b0900728c */ /* 0x000fcc000bf06270 */
[----:B------:R-:W-:-:S13]  /*8a00*/  PLOP3.LUT P1, PT, PT, PT, UP0, 0x80, 0x0 ;  /* 0x000000000000781c */ /* 0x000fda0003f2f008 */
[----:B------:R-:W-:Y:S05]  /*8a10*/  @!P1 BRA `(.L_x_1775) ;  /* 0xfffffff400749947 */ /* 0x000fea000383ffff */
.L_x_1736:
        /* <DEDUP_REMOVED lines=41> */
.L_x_1778:
[----:B------:R-:W-:Y:S05]  /*8cb0*/  BSYNC B0 ;  /* 0x0000000000007941 */ /* 0x000fea0003800000 */
.L_x_1777:
[----:B------:R-:W-:Y:S05]  /*8cc0*/  BRA `(.L_x_1779) ;  /* 0x0000000000047947 */ /* 0x000fea0003800000 */
.L_x_1776:
[----:B------:R-:W-:-:S05]  /*8cd0*/  UMOV UR4, UR9 ;  /* 0x0000000900047c82 */ /* 0x000fca0008000000 */
.L_x_1779:
        /* <DEDUP_REMOVED lines=11> */
.L_x_1784:
        /* <DEDUP_REMOVED lines=24> */
.L_x_1781:
[----:B------:R-:W-:Y:S05]  /*8f10*/  BSYNC B0 ;  /* 0x0000000000007941 */ /* 0x000fea0003800000 */
.L_x_1780:
        /* <DEDUP_REMOVED lines=24> */
.L_x_1783:
[----:B------:R-:W-:Y:S05]  /*90a0*/  BSYNC B0 ;  /* 0x0000000000007941 */ /* 0x000fea0003800000 */
.L_x_1782:
[----:B------:R-:W-:Y:S02]  /*90b0*/  UIADD3 UR7, UR7, 0x2, URZ ;  /* 0x0000000207077890 */ /* 0x000fe4000fffe03f */
[----:B------:R-:W-:Y:S02]  /*90c0*/  ULEA UR5, UR19, UR5, 0x1 ;  /* 0x0000000513057291 */ /* 0x000fe4000f8e083f */
[----:B------:R-:W-:Y:S02]  /*90d0*/  ULEA UR6, UR19, UR6, 0x1 ;  /* 0x0000000613067291 */ /* 0x000fe4000f8e083f */
[----:B------:R-:W-:-:S13]  /*90e0*/  ISETP.NE.AND P0, PT, RZ, UR7, PT ;  /* 0x00000007ff007c0c */ /* 0x000fda000bf05270 */
[----:B------:R-:W-:Y:S05]  /*90f0*/  @!P0 BRA `(.L_x_1687) ;  /* 0x0000002c00748947 */ /* 0x000fea0003800000 */
[----:B------:R-:W-:Y:S05]  /*9100*/  BRA `(.L_x_1784) ;  /* 0xfffffffc00207947 */ /* 0x000fea000383ffff */
.L_x_1728:
        /* <DEDUP_REMOVED lines=14> */
.L_x_1785:
        /* <DEDUP_REMOVED lines=14> */
.L_x_1787:
[----:B------:R-:W-:-:S05]  /*92d0*/  ULDC UR4, c[0x0][0x8bc] ;  /* 0x00022f0000047ab9 */ /* 0x000fca0000000800 */
.L_x_1786:
        /* <DEDUP_REMOVED lines=59> */
.L_x_1789:
        /* <DEDUP_REMOVED lines=13> */
.L_x_1790:
        /* <DEDUP_REMOVED lines=8> */
.L_x_1791:
        /* <DEDUP_REMOVED lines=21> */
.L_x_1792:
        /* <DEDUP_REMOVED lines=50> */
.L_x_1831:
        /* <DEDUP_REMOVED lines=15> */
.L_x_1795:
        /* <DEDUP_REMOVED lines=127> */
.L_x_1806:
[----:B-123--:R-:W-:-:S04]  /*a530*/  SHF.L.U32 R18, R10, 0x1f, RZ ;  /* 0x0000001f0a127819 */ /* 0x00efc800000006ff */
[----:B------:R-:W2:Y:S02]  /*a540*/  SYNCS.PHASECHK.TRANS64.TRYWAIT P1, [R15+URZ+0x26840], R18 ;  /* 0x026840120f0075a7 */ /* 0x000ea4000802017f */
[----:B--2---:R-:W-:Y:S05]  /*a550*/  @!P1 BRA `(.L_x_1798) ;  /* 0x0000001c00309947 */ /* 0x004fea0003800000 */
.L_x_1832:
        /* <DEDUP_REMOVED lines=8> */
.L_x_1799:
        /* <DEDUP_REMOVED lines=44> */
.L_x_1833:
        /* <DEDUP_REMOVED lines=8> */
.L_x_1801:
        /* <DEDUP_REMOVED lines=44> */
.L_x_1834:
        /* <DEDUP_REMOVED lines=8> */
.L_x_1803:
        /* <DEDUP_REMOVED lines=38> */
.L_x_1836:
        /* <DEDUP_REMOVED lines=8> */
.L_x_1805:
        /* <DEDUP_REMOVED lines=44> */
.L_x_1797:
[----:B------:R-:W4:Y:S02]  /*b200*/  LDL.LU R4, [R1+0x8] ;  /* 0x0000080001047983 */ /* 0x000f240000300800 */
[----:B----4-:R-:W-:Y:S02]  /*b210*/  ISETP.NE.AND P1, PT, R4, RZ, PT ;  /* 0x000000ff0400720c */ /* 0x010fe40003f25270 */
[----:B------:R4:W5:Y:S11]  /*b220*/  LDL R4, [R1+0x4] ;  /* 0x0000040001047983 */ /* 0x0009760000100800 */
[----:B----4-:R-:W-:Y:S05]  /*b230*/  @!P1 BRA `(.L_x_1796) ;  /* 0x0000000400949947 */ /* 0x010fea0003800000 */
[----:B------:R-:W-:-:S04]  /*b240*/  SHF.L.U32 R12, R10, 0x1f, RZ ;  /* 0x0000001f0a0c7819 */ /* 0x000fc800000006ff */
[----:B------:R-:W4:Y:S02]  /*b250*/  SYNCS.PHASECHK.TRANS64.TRYWAIT P1, [R15+URZ+0x26840], R12 ;  /* 0x0268400c0f0075a7 */ /* 0x000f24000802017f */
[----:B----4-:R-:W-:Y:S05]  /*b260*/  @!P1 BRA `(.L_x_1807) ;  /* 0x0000001000409947 */ /* 0x010fea0003800000 */
.L_x_1837:
        /* <DEDUP_REMOVED lines=8> */
.L_x_1808:
        /* <DEDUP_REMOVED lines=41> */
.L_x_1838:
        /* <DEDUP_REMOVED lines=8> */
.L_x_1810:
        /* <DEDUP_REMOVED lines=41> */
.L_x_1796:
[----:B------:R-:W1:Y:S01]  /*b890*/  S2R R0, SR_TID.X ;  /* 0x0000000000007919 */ /* 0x000e620000002100 */
[----:B------:R-:W-:Y:S01]  /*b8a0*/  IMAD R3, R16, 0x8, R15 ;  /* 0x0000000810037824 */ /* 0x000fe200078e020f */
[----:B-1----:R-:W-:Y:S02]  /*b8b0*/  LOP3.LUT R2, R0, 0x7f, RZ, 0xc0, !PT ;  /* 0x0000007f00027812 */ /* 0x002fe400078ec0ff */
[----:B------:R-:W-:Y:S02]  /*b8c0*/  SHF.L.U32 R0, R10, 0x1f, RZ ;  /* 0x0000001f0a007819 */ /* 0x000fe400000006ff */
[----:B------:R-:W-:Y:S02]  /*b8d0*/  ISETP.NE.AND P1, PT, R2, RZ, PT ;  /* 0x000000ff0200720c */ /* 0x000fe40003f25270 */
[----:B------:R-:W1:Y:S02]  /*b8e0*/  SYNCS.PHASECHK.TRANS64.TRYWAIT P0, [R3+URZ+0x26840], R0 ;  /* 0x02684000030075a7 */ /* 0x000e64000800017f */
[----:B-1----:R-:W-:Y:S09]  /*b8f0*/  @!P0 BRA `(.L_x_1811) ;  /* 0x0000000800c48947 */ /* 0x002ff20003800000 */
.L_x_1839:
[----:B------:R-:W-:Y:S05]  /*b900*/  @P1 BRA `(.L_x_1812) ;  /* 0x0000000000181947 */ /* 0x000fea0003800000 */
[----:B------:R-:W1:Y:S01]  /*b910*/  S2R R2, SR_TID.X ;  /* 0x0000000000027919 */ /* 0x000e620000002100 */
[----:B------:R-:W-:-:S04]  /*b920*/  IMAD.MOV.U32 R0, RZ, RZ, 0x3100 ;  /* 0x00003100ff007424 */ /* 0x000fc800078e00ff */
[----:B------:R1:W-:Y:S02]  /*b930*/  SYNCS.ARRIVE.TRANS64 RZ, [R3+URZ+0x26830], R0 ;  /* 0x0268300003ff79a7 */ /* 0x0003e4000800003f */
[----:B-1----:R-:W-:-:S13]  /*b940*/  LOP3.LUT P0, RZ, R2, 0x1f, RZ, 0xc0, !PT ;  /* 0x0000001f02ff7812 */ /* 0x002fda000780c0ff */
[----:B------:R-:W-:Y:S05]  /*b950*/  @!P0 BRA `(.L_x_1812) ;  /* 0x0000000000048947 */ /* 0x000fea0003800000 */
[----:B------:R-:W-:Y:S01]  /*b960*/  BPT.TRAP 0x1 ;  /* 0x000000040000795c */ /* 0x000fe20000300000 */
.L_x_1812:
        /* <DEDUP_REMOVED lines=48> */
.L_x_1793:
[----:B------:R-:W-:Y:S05]  /*bc70*/  BSYNC B0 ;  /* 0x0000000000007941 */ /* 0x000fea0003800000 */
.L_x_1788:
[----:B------:R-:W-:-:S03]  /*bc80*/  UMOV UR8, 0xffffffff ;  /* 0xffffffff00087882 */ /* 0x000fc60000000000 */
[----:B------:R-:W-:Y:S05]  /*bc90*/  BRA.DIV UR8, `(.L_x_1813) ;  /* 0x0000000608f07947 */ /* 0x000fea000b800000 */
[----:B------:R-:W-:-:S13]  /*bca0*/  ELECT P6, URZ, PT ;  /* 0x00000000003f782f */ /* 0x000fda00038c0000 */
.L_x_1842:
[----:B------:R-:W-:Y:S05]  /*bcb0*/  @!P6 BRA `(.L_x_1687) ;  /* 0x000000000084e947 */ /* 0x000fea0003800000 */
[----:B------:R-:W-:-:S06]  /*bcc0*/  ULOP3.LUT UR8, UR38, 0x2, URZ, 0xfc, !UPT ;  /* 0x0000000226087892 */ /* 0x000fcc000f8efc3f */
[----:B------:R-:W-:-:S05]  /*bcd0*/  IMAD.U32 R2, RZ, RZ, UR8 ;  /* 0x00000008ff027e24 */ /* 0x000fca000f8e00ff */
[----:B------:R-:W-:-:S13]  /*bce0*/  ISETP.NE.AND P2, PT, R2, 0x3, PT ;  /* 0x000000030200780c */ /* 0x000fda0003f45270 */
[----:B------:R-:W-:Y:S05]  /*bcf0*/  @!P2 BRA `(.L_x_1814) ;  /* 0x000000000004a947 */ /* 0x000fea0003800000 */
[----:B---3--:R-:W-:Y:S01]  /*bd00*/  BPT.TRAP 0x1 ;  /* 0x000000040000795c */ /* 0x008fe20000300000 */
.L_x_1814:
        /* <DEDUP_REMOVED lines=15> */
.L_x_1843:
[----:B------:R-:W2:Y:S02]  /*be00*/  SYNCS.PHASECHK.TRANS64.TRYWAIT P0, [R3+URZ], R2 ;  /* 0x00000002030075a7 */ /* 0x000ea4000800017f */
[----:B--2---:R-:W-:Y:S05]  /*be10*/  @!P0 BRA `(.L_x_1816) ;  /* 0x0000000400c48947 */ /* 0x004fea0003800000 */
.L_x_1844:
[----:B------:R-:W-:Y:S05]  /*be20*/  @!P2 BRA `(.L_x_1817) ;  /* 0x000000000004a947 */ /* 0x000fea0003800000 */
[----:B---3--:R-:W-:Y:S01]  /*be30*/  BPT.TRAP 0x1 ;  /* 0x000000040000795c */ /* 0x008fe20000300000 */
.L_x_1817:
[----:B--2---:R-:W-:-:S04]  /*be40*/  VIADD R3, R8, 0x26840 ;  /* 0x0002684008037836 */ /* 0x004fc80000000000 */
[----:B------:R-:W-:-:S04]  /*be50*/  IMAD R5, R0, 0x8, R3 ;  /* 0x0000000800057824 */ /* 0x000fc800078e0203 */
[----:B------:R-:W2:Y:S02]  /*be60*/  SYNCS.PHASECHK.TRANS64.TRYWAIT P0, [R5+URZ], R4 ;  /* 0x00000004050075a7 */ /* 0x000ea4000800017f */
[----:B--2---:R-:W-:Y:S05]  /*be70*/  @!P0 BRA `(.L_x_1818) ;  /* 0x0000000400c08947 */ /* 0x004fea0003800000 */
.L_x_1845:
[----:B------:R-:W-:-:S07]  /*be80*/  IMAD R3, R6, 0x8, R3 ;  /* 0x0000000806037824 */ /* 0x000fce00078e0203 */
.L_x_1819:
[----:B----4-:R4:W1:Y:S02]  /*be90*/  SYNCS.PHASECHK.TRANS64.TRYWAIT P0, [R3+URZ], R2 ;  /* 0x00000002030075a7 */ /* 0x010864000800017f */
[----:B-1----:R-:W-:Y:S05]  /*bea0*/  @!P0 NANOSLEEP.SYNCS 0x989680 ;  /* 0x009896800000895d */ /* 0x002fea0003900000 */
[----:B------:R-:W1:Y:S02]  /*beb0*/  @!P0 SYNCS.PHASECHK.TRANS64 P0, [R3+URZ], R2 ;  /* 0x00000002030085a7 */ /* 0x000e64000800007f */
[----:B-1----:R-:W-:Y:S05]  /*bec0*/  @!P0 BRA `(.L_x_1819) ;  /* 0xfffffffc00f08947 */ /* 0x002fea000383ffff */
.L_x_1687:
[----:B---3--:R-:W-:Y:S05]  /*bed0*/  BSYNC B6 ;  /* 0x0000000000067941 */ /* 0x008fea0003800000 */
.L_x_1681:
[----:B------:R-:W-:Y:S05]  /*bee0*/  EXIT ;  /* 0x000000000000794d */ /* 0x000fea0003800000 */
.L_x_1698:
[----:B------:R-:W-:Y:S02]  /*bef0*/  IMAD.MOV.U32 R13, RZ, RZ, R17 ;  /* 0x000000ffff0d7224 */ /* 0x000fe400078e0011 */
[----:B------:R-:W-:Y:S02]  /*bf00*/  IMAD.MOV.U32 R12, RZ, RZ, RZ ;  /* 0x000000ffff0c7224 */ /* 0x000fe400078e00ff */
[----:B------:R-:W-:Y:S02]  /*bf10*/  IMAD.MOV.U32 R11, RZ, RZ, 0x1f ;  /* 0x0000001fff0b7424 */ /* 0x000fe400078e00ff */
[----:B------:R-:W-:-:S07]  /*bf20*/  IMAD.MOV.U32 R15, RZ, RZ, -0x1 ;  /* 0xffffffffff0f7424 */ /* 0x000fce00078e00ff */
[----:B------:R-:W-:Y:S05]  /*bf30*/  WARPSYNC.COLLECTIVE R15, `(.L_x_1820) ;  /* 0x000000000f087348 */ /* 0x000fea0003c00000 */
[----:B------:R1:W2:Y:S02]  /*bf40*/  SHFL.IDX P6, R14, R13, R12, R11 ;  /* 0x0000000c0d0e7389 */ /* 0x0002a400000c000b */
[----:B-12---:R-:W-:Y:S01]  /*bf50*/  ENDCOLLECTIVE ;  /* 0x000000000000791b */ /* 0x006fe20003800000 */
.L_x_1820:
[----:B------:R-:W-:Y:S05]  /*bf60*/  BRA `(.L_x_1821) ;  /* 0xffffff54006c7947 */ /* 0x000fea000383ffff */
.L_x_1700:
[----:B--2---:R2:W3:Y:S02]  /*bf70*/  SYNCS.PHASECHK.TRANS64.TRYWAIT P0, [R237+URZ+0x26800], R4 ;  /* 0x02680004ed0075a7 */ /* 0x0044e4000800017f */
[----:B---3--:R-:W-:Y:S05]  /*bf80*/  @!P0 NANOSLEEP.SYNCS 0x989680 ;  /* 0x009896800000895d */ /* 0x008fea0003900000 */
[----:B------:R-:W3:Y:S02]  /*bf90*/  @!P0 SYNCS.PHASECHK.TRANS64 P0, [R237+URZ+0x26800], R4 ;  /* 0x02680004ed0085a7 */ /* 0x000ee4000800007f */
[----:B---3--:R-:W-:Y:S05]  /*bfa0*/  @!P0 BRA `(.L_x_1700) ;  /* 0xfffffffc00f08947 */ /* 0x008fea000383ffff */
[----:B------:R-:W-:Y:S05]  /*bfb0*/  BRA `(.L_x_1699) ;  /* 0xffffff5400947947 */ /* 0x000fea000383ffff */
.L_x_1705:
[----:B--2---:R-:W-:-:S04]  /*bfc0*/  IMAD.U32 R5, RZ, RZ, UR7 ;  /* 0x00000007ff057e24 */ /* 0x004fc8000f8e00ff */
[----:B------:R2:W3:Y:S03]  /*bfd0*/  SYNCS.PHASECHK.TRANS64.TRYWAIT P0, [R5+URZ+0x26810], R120 ;  /* 0x02681078050075a7 */ /* 0x0004e6000800017f */
[----:B---3--:R-:W-:Y:S05]  /*bfe0*/  @!P0 NANOSLEEP.SYNCS 0x989680 ;  /* 0x009896800000895d */ /* 0x008fea0003900000 */
[----:B------:R-:W3:Y:S02]  /*bff0*/  @!P0 SYNCS.PHASECHK.TRANS64 P0, [R5+URZ+0x26810], R120 ;  /* 0x02681078050085a7 */ /* 0x000ee4000800007f */
[----:B---3--:R-:W-:Y:S05]  /*c000*/  @!P0 BRA `(.L_x_1705) ;  /* 0xfffffffc00ec8947 */ /* 0x008fea000383ffff */
[----:B------:R-:W-:Y:S05]  /*c010*/  BRA `(.L_x_1704) ;  /* 0xffffff5c00f07947 */ /* 0x000fea000383ffff */
.L_x_1709:
[----:B------:R-:W-:-:S04]  /*c020*/  IMAD.U32 R121, RZ, RZ, UR7 ;  /* 0x00000007ff797e24 */ /* 0x000fc8000f8e00ff */
[----:B------:R1:W1:Y:S03]  /*c030*/  SYNCS.PHASECHK.TRANS64.TRYWAIT P0, [R121+URZ+0x26830], R120 ;  /* 0x02683078790075a7 */ /* 0x000266000800017f */
[----:B-1----:R-:W-:Y:S05]  /*c040*/  @!P0 NANOSLEEP.SYNCS 0x989680 ;  /* 0x009896800000895d */ /* 0x002fea0003900000 */
[----:B------:R-:W1:Y:S02]  /*c050*/  @!P0 SYNCS.PHASECHK.TRANS64 P0, [R121+URZ+0x26830], R120 ;  /* 0x02683078790085a7 */ /* 0x000e64000800007f */
[----:B-1----:R-:W-:Y:S05]  /*c060*/  @!P0 BRA `(.L_x_1709) ;  /* 0xfffffffc00ec8947 */ /* 0x002fea000383ffff */
[----:B------:R-:W-:Y:S05]  /*c070*/  BRA `(.L_x_1708) ;  /* 0xffffff6400b47947 */ /* 0x000fea000383ffff */
.L_x_1741:
[----:B------:R-:W-:Y:S01]  /*c080*/  BSSY B0, `(.L_x_1822) ;  /* 0x0000005000007945 */ /* 0x000fe20003800000 */
[----:B------:R-:W-:-:S07]  /*c090*/  IMAD.MOV.U32 R15, RZ, RZ, -0x1 ;  /* 0xffffffffff0f7424 */ /* 0x000fce00078e00ff */
[----:B------:R-:W-:Y:S05]  /*c0a0*/  WARPSYNC.COLLECTIVE R15, `(.L_x_1823) ;  /* 0x000000000f087348 */ /* 0x000fea0003c00000 */
[----:B------:R-:W-:Y:S01]  /*c0b0*/  NOP ;  /* 0x0000000000007918 */ /* 0x000fe20000000000 */
[----:B------:R-:W-:Y:S01]  /*c0c0*/  ENDCOLLECTIVE ;  /* 0x000000000000791b */ /* 0x000fe20003800000 */
.L_x_1823:
[----:B------:R-:W-:Y:S05]  /*c0d0*/  BSYNC B0 ;  /* 0x0000000000007941 */ /* 0x000fea0003800000 */
.L_x_1822:
[----:B------:R-:W-:Y:S05]  /*c0e0*/  BRA `(.L_x_1824) ;  /* 0xffffffb800607947 */ /* 0x000fea000383ffff */
.L_x_1754:
[----:B------:R-:W-:Y:S01]  /*c0f0*/  BSSY B0, `(.L_x_1825) ;  /* 0x0000005000007945 */ /* 0x000fe20003800000 */
[----:B------:R-:W-:-:S07]  /*c100*/  IMAD.MOV.U32 R15, RZ, RZ, -0x1 ;  /* 0xffffffffff0f7424 */ /* 0x000fce00078e00ff */
[----:B------:R-:W-:Y:S05]  /*c110*/  WARPSYNC.COLLECTIVE R15, `(.L_x_1826) ;  /* 0x000000000f087348 */ /* 0x000fea0003c00000 */
[----:B------:R-:W-:Y:S01]  /*c120*/  NOP ;  /* 0x0000000000007918 */ /* 0x000fe20000000000 */
[----:B------:R-:W-:Y:S01]  /*c130*/  ENDCOLLECTIVE ;  /* 0x000000000000791b */ /* 0x000fe20003800000 */
.L_x_1826:
[----:B------:R-:W-:Y:S05]  /*c140*/  BSYNC B0 ;  /* 0x0000000000007941 */ /* 0x000fea0003800000 */
.L_x_1825:
[----:B------:R-:W-:Y:S05]  /*c150*/  BRA `(.L_x_1827) ;  /* 0xffffffbc00f47947 */ /* 0x000fea000383ffff */
.L_x_1766:
[----:B------:R-:W-:Y:S01]  /*c160*/  BSSY B0, `(.L_x_1828) ;  /* 0x0000005000007945 */ /* 0x000fe20003800000 */
[----:B------:R-:W-:-:S07]  /*c170*/  IMAD.MOV.U32 R15, RZ, RZ, -0x1 ;  /* 0xffffffffff0f7424 */ /* 0x000fce00078e00ff */
[----:B------:R-:W-:Y:S05]  /*c180*/  WARPSYNC.COLLECTIVE R15, `(.L_x_1829) ;  /* 0x000000000f087348 */ /* 0x000fea0003c00000 */
[----:B------:R-:W-:Y:S01]  /*c190*/  NOP ;  /* 0x0000000000007918 */ /* 0x000fe20000000000 */
[----:B------:R-:W-:Y:S01]  /*c1a0*/  ENDCOLLECTIVE ;  /* 0x000000000000791b */ /* 0x000fe20003800000 */
.L_x_1829:
[----:B------:R-:W-:Y:S05]  /*c1b0*/  BSYNC B0 ;  /* 0x0000000000007941 */ /* 0x000fea0003800000 */
.L_x_1828:
[----:B------:R-:W-:Y:S05]  /*c1c0*/  BRA `(.L_x_1830) ;  /* 0xffffffc4001c7947 */ /* 0x000fea000383ffff */
.L_x_1794:
[----:B-1----:R1:W2:Y:S02]  /*c1d0*/  SYNCS.PHASECHK.TRANS64.TRYWAIT P0, [R15+URZ+0x26820], R0 ;  /* 0x026820000f0075a7 */ /* 0x0022a4000800017f */
[----:B--2---:R-:W-:Y:S05]  /*c1e0*/  @!P0 NANOSLEEP.SYNCS 0x989680 ;  /* 0x009896800000895d */ /* 0x004fea0003900000 */
[----:B------:R-:W2:Y:S02]  /*c1f0*/  @!P0 SYNCS.PHASECHK.TRANS64 P0, [R15+URZ+0x26820], R0 ;  /* 0x026820000f0085a7 */ /* 0x000ea4000800007f */
[----:B--2---:R-:W-:Y:S05]  /*c200*/  @!P0 BRA `(.L_x_1794) ;  /* 0xfffffffc00f08947 */ /* 0x004fea000383ffff */
[----:B------:R-:W-:Y:S05]  /*c210*/  BRA `(.L_x_1831) ;  /* 0xffffffd8008c7947 */ /* 0x000fea000383ffff */
.L_x_1798:
[----:B--2---:R2:W3:Y:S02]  /*c220*/  SYNCS.PHASECHK.TRANS64.TRYWAIT P1, [R15+URZ+0x26840], R18 ;  /* 0x026840120f0075a7 */ /* 0x0044e4000802017f */
[----:B---3--:R-:W-:Y:S05]  /*c230*/  @!P1 NANOSLEEP.SYNCS 0x989680 ;  /* 0x009896800000995d */ /* 0x008fea0003900000 */
[----:B------:R-:W3:Y:S02]  /*c240*/  @!P1 SYNCS.PHASECHK.TRANS64 P1, [R15+URZ+0x26840], R18 ;  /* 0x026840120f0095a7 */ /* 0x000ee4000802007f */
[----:B---3--:R-:W-:Y:S05]  /*c250*/  @!P1 BRA `(.L_x_1798) ;  /* 0xfffffffc00f09947 */ /* 0x008fea000383ffff */
[----:B------:R-:W-:Y:S05]  /*c260*/  BRA `(.L_x_1832) ;  /* 0xffffffe000bc7947 */ /* 0x000fea000383ffff */
.L_x_1800:
[----:B-1----:R1:W3:Y:S02]  /*c270*/  SYNCS.PHASECHK.TRANS64.TRYWAIT P1, [R15+URZ+0x26828], R18 ;  /* 0x026828120f0075a7 */ /* 0x0022e4000802017f */
[----:B---3--:R-:W-:Y:S05]  /*c280*/  @!P1 NANOSLEEP.SYNCS 0x989680 ;  /* 0x009896800000995d */ /* 0x008fea0003900000 */
[----:B------:R-:W3:Y:S02]  /*c290*/  @!P1 SYNCS.PHASECHK.TRANS64 P1, [R15+URZ+0x26828], R18 ;  /* 0x026828120f0095a7 */ /* 0x000ee4000802007f */
[----:B---3--:R-:W-:Y:S05]  /*c2a0*/  @!P1 BRA `(.L_x_1800) ;  /* 0xfffffffc00f09947 */ /* 0x008fea000383ffff */
[----:B------:R-:W-:Y:S05]  /*c2b0*/  BRA `(.L_x_1833) ;  /* 0xffffffe400787947 */ /* 0x000fea000383ffff */
.L_x_1802:
[----:B---3--:R3:W4:Y:S02]  /*c2c0*/  SYNCS.PHASECHK.TRANS64.TRYWAIT P1, [R15+URZ+0x26848], R18 ;  /* 0x026848120f0075a7 */ /* 0x008724000802017f */
[----:B----4-:R-:W-:Y:S05]  /*c2d0*/  @!P1 NANOSLEEP.SYNCS 0x989680 ;  /* 0x009896800000995d */ /* 0x010fea0003900000 */
[----:B------:R-:W4:Y:S02]  /*c2e0*/  @!P1 SYNCS.PHASECHK.TRANS64 P1, [R15+URZ+0x26848], R18 ;  /* 0x026848120f0095a7 */ /* 0x000f24000802007f */
[----:B----4-:R-:W-:Y:S05]  /*c2f0*/  @!P1 BRA `(.L_x_1802) ;  /* 0xfffffffc00f09947 */ /* 0x010fea000383ffff */
[----:B------:R-:W-:Y:S05]  /*c300*/  BRA `(.L_x_1834) ;  /* 0xffffffe800347947 */ /* 0x000fea000383ffff */
.L_x_1804:
[----:B------:R-:W-:-:S07]  /*c310*/  SHF.L.U32 R4, R10, 0x1f, RZ ;  /* 0x0000001f0a047819 */ /* 0x000fce00000006ff */
.L_x_1835:
[----:B----4-:R4:W1:Y:S02]  /*c320*/  SYNCS.PHASECHK.TRANS64.TRYWAIT P1, [R15+URZ+0x26820], R4 ;  /* 0x026820040f0075a7 */ /* 0x010864000802017f */
[----:B-1----:R-:W-:Y:S05]  /*c330*/  @!P1 NANOSLEEP.SYNCS 0x989680 ;  /* 0x009896800000995d */ /* 0x002fea0003900000 */
[----:B------:R-:W1:Y:S02]  /*c340*/  @!P1 SYNCS.PHASECHK.TRANS64 P1, [R15+URZ+0x26820], R4 ;  /* 0x026820040f0095a7 */ /* 0x000e64000802007f */
[----:B-1----:R-:W-:Y:S05]  /*c350*/  @!P1 BRA `(.L_x_1835) ;  /* 0xfffffffc00f09947 */ /* 0x002fea000383ffff */
[----:B------:R-:W-:Y:S05]  /*c360*/  BRA `(.L_x_1836) ;  /* 0xffffffe800d47947 */ /* 0x000fea000383ffff */
.L_x_1807:
[----:B----4-:R4:W1:Y:S02]  /*c370*/  SYNCS.PHASECHK.TRANS64.TRYWAIT P1, [R15+URZ+0x26840], R12 ;  /* 0x0268400c0f0075a7 */ /* 0x010864000802017f */
[----:B-1----:R-:W-:Y:S05]  /*c380*/  @!P1 NANOSLEEP.SYNCS 0x989680 ;  /* 0x009896800000995d */ /* 0x002fea0003900000 */
[----:B------:R-:W1:Y:S02]  /*c390*/  @!P1 SYNCS.PHASECHK.TRANS64 P1, [R15+URZ+0x26840], R12 ;  /* 0x0268400c0f0095a7 */ /* 0x000e64000802007f */
[----:B-1----:R-:W-:Y:S05]  /*c3a0*/  @!P1 BRA `(.L_x_1807) ;  /* 0xfffffffc00f09947 */ /* 0x002fea000383ffff */
[----:B------:R-:W-:Y:S05]  /*c3b0*/  BRA `(.L_x_1837) ;  /* 0xffffffec00ac7947 */ /* 0x000fea000383ffff */
.L_x_1809:
[----:B-1----:R1:W2:Y:S02]  /*c3c0*/  SYNCS.PHASECHK.TRANS64.TRYWAIT P1, [R15+URZ+0x26828], R12 ;  /* 0x0268280c0f0075a7 */ /* 0x0022a4000802017f */
[----:B--2---:R-:W-:Y:S05]  /*c3d0*/  @!P1 NANOSLEEP.SYNCS 0x989680 ;  /* 0x009896800000995d */ /* 0x004fea0003900000 */
[----:B------:R-:W2:Y:S02]  /*c3e0*/  @!P1 SYNCS.PHASECHK.TRANS64 P1, [R15+URZ+0x26828], R12 ;  /* 0x0268280c0f0095a7 */ /* 0x000ea4000802007f */
[----:B--2---:R-:W-:Y:S05]  /*c3f0*/  @!P1 BRA `(.L_x_1809) ;  /* 0xfffffffc00f09947 */ /* 0x004fea000383ffff */
[----:B------:R-:W-:Y:S05]  /*c400*/  BRA `(.L_x_1838) ;  /* 0xfffffff0005c7947 */ /* 0x000fea000383ffff */
.L_x_1811:
[----:B------:R1:W1:Y:S02]  /*c410*/  SYNCS.PHASECHK.TRANS64.TRYWAIT P0, [R3+URZ+0x26840], R0 ;  /* 0x02684000030075a7 */ /* 0x000264000800017f */
[----:B-1----:R-:W-:Y:S05]  /*c420*/  @!P0 NANOSLEEP.SYNCS 0x989680 ;  /* 0x009896800000895d */ /* 0x002fea0003900000 */
[----:B------:R-:W1:Y:S02]  /*c430*/  @!P0 SYNCS.PHASECHK.TRANS64 P0, [R3+URZ+0x26840], R0 ;  /* 0x02684000030085a7 */ /* 0x000e64000800007f */
[----:B-1----:R-:W-:Y:S05]  /*c440*/  @!P0 BRA `(.L_x_1811) ;  /* 0xfffffffc00f08947 */ /* 0x002fea000383ffff */
[----:B------:R-:W-:Y:S05]  /*c450*/  BRA `(.L_x_1839) ;  /* 0xfffffff400287947 */ /* 0x000fea000383ffff */
.L_x_1813:
[----:B------:R-:W-:Y:S01]  /*c460*/  BSSY B0, `(.L_x_1840) ;  /* 0x0000006000007945 */ /* 0x000fe20003800000 */
[----:B------:R-:W-:-:S07]  /*c470*/  IMAD.MOV.U32 R15, RZ, RZ, -0x1 ;  /* 0xffffffffff0f7424 */ /* 0x000fce00078e00ff */
[----:B---3--:R-:W-:Y:S05]  /*c480*/  WARPSYNC.COLLECTIVE R15, `(.L_x_1841) ;  /* 0x000000000f0c7348 */ /* 0x008fea0003c00000 */
[----:B------:R-:W-:Y:S02]  /*c490*/  ELECT P6, UR62, PT ;  /* 0x00000000003e782f */ /* 0x000fe400038c0000 */
[----:B------:R-:W-:Y:S01]  /*c4a0*/  MOV R14, UR62 ;  /* 0x0000003e000e7c02 */ /* 0x000fe20008000f00 */
[----:B---3--:R-:W-:Y:S10]  /*c4b0*/  ENDCOLLECTIVE ;  /* 0x000000000000791b */ /* 0x008ff40003800000 */
.L_x_1841:
[----:B------:R-:W-:Y:S05]  /*c4c0*/  BSYNC B0 ;  /* 0x0000000000007941 */ /* 0x000fea0003800000 */
.L_x_1840:
[----:B------:R-:W-:Y:S05]  /*c4d0*/  BRA `(.L_x_1842) ;  /* 0xfffffff400f47947 */ /* 0x000fea000383ffff */
.L_x_1815:
[----:B-1----:R1:W2:Y:S02]  /*c4e0*/  SYNCS.PHASECHK.TRANS64.TRYWAIT P0, [R7+URZ], R4 ;  /* 0x00000004070075a7 */ /* 0x0022a4000800017f */
[----:B--2---:R-:W-:Y:S05]  /*c4f0*/  @!P0 NANOSLEEP.SYNCS 0x989680 ;  /* 0x009896800000895d */ /* 0x004fea0003900000 */
[----:B------:R-:W2:Y:S02]  /*c500*/  @!P0 SYNCS.PHASECHK.TRANS64 P0, [R7+URZ], R4 ;  /* 0x00000004070085a7 */ /* 0x000ea4000800007f */
[----:B--2---:R-:W-:Y:S05]  /*c510*/  @!P0 BRA `(.L_x_1815) ;  /* 0xfffffffc00f08947 */ /* 0x004fea000383ffff */
[----:B------:R-:W-:Y:S05]  /*c520*/  BRA `(.L_x_1843) ;  /* 0xfffffff800347947 */ /* 0x000fea000383ffff */
.L_x_1816:
[----:B--2---:R2:W4:Y:S02]  /*c530*/  SYNCS.PHASECHK.TRANS64.TRYWAIT P0, [R3+URZ], R2 ;  /* 0x00000002030075a7 */ /* 0x004524000800017f */
[----:B----4-:R-:W-:Y:S05]  /*c540*/  @!P0 NANOSLEEP.SYNCS 0x989680 ;  /* 0x009896800000895d */ /* 0x010fea0003900000 */
[----:B------:R-:W4:Y:S02]  /*c550*/  @!P0 SYNCS.PHASECHK.TRANS64 P0, [R3+URZ], R2 ;  /* 0x00000002030085a7 */ /* 0x000f24000800007f */
[----:B----4-:R-:W-:Y:S05]  /*c560*/  @!P0 BRA `(.L_x_1816) ;  /* 0xfffffffc00f08947 */ /* 0x010fea000383ffff */
[----:B------:R-:W-:Y:S05]  /*c570*/  BRA `(.L_x_1844) ;  /* 0xfffffff800287947 */ /* 0x000fea000383ffff */
.L_x_1818:
[----:B--2---:R2:W4:Y:S02]  /*c580*/  SYNCS.PHASECHK.TRANS64.TRYWAIT P0, [R5+URZ], R4 ;  /* 0x00000004050075a7 */ /* 0x004524000800017f */
[----:B----4-:R-:W-:Y:S05]  /*c590*/  @!P0 NANOSLEEP.SYNCS 0x989680 ;  /* 0x009896800000895d */ /* 0x010fea0003900000 */
[----:B------:R-:W4:Y:S02]  /*c5a0*/  @!P0 SYNCS.PHASECHK.TRANS64 P0, [R5+URZ], R4 ;  /* 0x00000004050085a7 */ /* 0x000f24000800007f */
[----:B----4-:R-:W-:Y:S05]  /*c5b0*/  @!P0 BRA `(.L_x_1818) ;  /* 0xfffffffc00f08947 */ /* 0x010fea000383ffff */
[----:B------:R-:W-:Y:S05]  /*c5c0*/  BRA `(.L_x_1845) ;  /* 0xfffffff8002c7947 */ /* 0x000fea000383ffff */
.L_x_1846:
        /* <DEDUP_REMOVED lines=11> */
.L_x_3308:


//--------------------- .text._ZN7cutlass13device_kernelIN5flash11enable_sm90INS1_16FlashAttnBwdSm90INS1_25CollectiveMainloopBwdSm90ILi2ELi2ELi2EN4cute5tupleIJNS5_1CILi1EEES8_S8_EEENS6_IJNS7_ILi64EEENS7_ILi128EEENS7_ILi96EEEEEENS_6half_tEfNS_4arch4Sm90ELb0ELb1ELb1ELb1ELb0ELb1ELb0ELb0ELi2ELi1ELi2ELi1ELb1EEENS1_24CollectiveEpilogueBwdGQAISD_fSG_Li256ELb1ELb0EEENS1_19SingleTileSchedulerILb1ELb0ELb0ELi128EEEEEEEEEvNT_6ParamsE --------------------------
	.section	.text._ZN7cutlass13device_kernelIN5flash11enable_sm90INS1_16FlashAttnBwdSm90INS1_25CollectiveMainloopBwdSm90ILi2ELi2ELi2EN4cute5tupleIJNS5_1CILi1EEES8_S8_EEENS6_IJNS7_ILi64EEENS7_ILi128EEENS7_ILi96EEEEEENS_6half_tEfNS_4arch4Sm90ELb0ELb1ELb1ELb1ELb0ELb1ELb0ELb0ELi2ELi1ELi2ELi1ELb1EEENS1_24CollectiveEpilogueBwdGQAISD_fSG_Li256ELb1ELb0EEENS1_19SingleTileSchedulerILb1ELb0ELb0ELi128EEEEEEEEEvNT_6ParamsE,"ax",@progbits
	.align	128
.text._ZN7cutlass13device_kernelIN5flash11enable_sm90INS1_16FlashAttnBwdSm90INS1_25CollectiveMainloopBwdSm90ILi2ELi2ELi2EN4cute5tupleIJNS5_1CILi1EEES8_S8_EEENS6_IJNS7_ILi64EEENS7_ILi128EEENS7_ILi96EEEEEENS_6half_tEfNS_4arch4Sm90ELb0ELb1ELb1ELb1ELb0ELb1ELb0ELb0ELi2ELi1ELi2ELi1ELb1EEENS1_24CollectiveEpilogueBwdGQAISD_fSG_Li256ELb1ELb0EEENS1_19SingleTileSchedulerILb1ELb0ELb0ELi128EEEEEEEEEvNT_6ParamsE:
        .type           _ZN7cutlass13device_kernelIN5flash11enable_sm90INS1_16FlashAttnBwdSm90INS1_25CollectiveMainloopBwdSm90ILi2ELi2ELi2EN4cute5tupleIJNS5_1CILi1EEES8_S8_EEENS6_IJNS7_ILi64EEENS7_ILi128EEENS7_ILi96EEEEEENS_6half_tEfNS_4arch4Sm90ELb0ELb1ELb1ELb1ELb0ELb1ELb0ELb0ELi2ELi1ELi2ELi1ELb1EEENS1_24CollectiveEpilogueBwdGQAISD_fSG_Li256ELb1ELb0EEENS1_19SingleTileSchedulerILb1ELb0ELb0ELi128EEEEEEEEEvNT_6ParamsE,@function
        .size           _ZN7cutlass13device_kernelIN5flash11enable_sm90INS1_16FlashAttnBwdSm90INS1_25CollectiveMainloopBwdSm90ILi2ELi2ELi2EN4cute5tupleIJNS5_1CILi1EEES8_S8_EEENS6_IJNS7_ILi64EEENS7_ILi128EEENS7_ILi96EEEEEENS_6half_tEfNS_4arch4Sm90ELb0ELb1ELb1ELb1ELb0ELb1ELb0ELb0ELi2ELi1ELi2ELi1ELb1EEENS1_24CollectiveEpilogueBwdGQAISD_fSG_Li256ELb1ELb0EEENS1_19SingleTileSchedulerILb1ELb0ELb0ELi128EEEEEEEEEvNT_6ParamsE,(.L_x_3309 - _ZN7cutlass13device_kernelIN5flash11enable_sm90INS1_16FlashAttnBwdSm90INS1_25CollectiveMainloopBwdSm90ILi2ELi2ELi2EN4cute5tupleIJNS5_1CILi1EEES8_S8_EEENS6_IJNS7_ILi64EEENS7_ILi128EEENS7_ILi96EEEEEENS_6half_tEfNS_4arch4Sm90ELb0ELb1ELb1ELb1ELb0ELb1ELb0ELb0ELi2ELi1ELi2ELi1ELb1EEENS1_24CollectiveEpilogueBwdGQAISD_fSG_Li256ELb1ELb0EEENS1_19SingleTileSchedulerILb1ELb0ELb0ELi128EEEEEEEEEvNT_6ParamsE)
        .other          _ZN7cutlass13device_kernelIN5flash11enable_sm90INS1_16FlashAttnBwdSm90INS1_25CollectiveMainloopBwdSm90ILi2ELi2ELi2EN4cute5tupleIJNS5_1CILi1EEES8_S8_EEENS6_IJNS7_ILi64EEENS7_ILi128EEENS7_ILi96EEEEEENS_6half_tEfNS_4arch4Sm90ELb0ELb1ELb1ELb1ELb0ELb1ELb0ELb0ELi2ELi1ELi2ELi1ELb1EEENS1_24CollectiveEpilogueBwdGQAISD_fSG_Li256ELb1ELb0EEENS1_19SingleTileSchedulerILb1ELb0ELb0ELi128EEEEEEEEEvNT_6ParamsE,@"STO_CUDA_ENTRY STV_DEFAULT"
_ZN7cutlass13device_kernelIN5flash11enable_sm90INS1_16FlashAttnBwdSm90INS1_25CollectiveMainloopBwdSm90ILi2ELi2ELi2EN4cute5tupleIJNS5_1CILi1EEES8_S8_EEENS6_IJNS7_ILi64EEENS7_ILi128EEENS7_ILi96EEEEEENS_6half_tEfNS_4arch4Sm90ELb0ELb1ELb1ELb1ELb0ELb1ELb0ELb0ELi2ELi1ELi2ELi1ELb1EEENS1_24CollectiveEpilogueBwdGQAISD_fSG_Li256ELb1ELb0EEENS1_19SingleTileSchedulerILb1ELb0ELb0ELi128EEEEEEEEEvNT_6ParamsE:
        /* <DEDUP_REMOVED lines=24> */
.L_x_1848:
[----:B------:R-:W-:Y:S05]  /*0180*/  BSYNC B0 ;  /* 0x0000000000007941 */ /* 0x000fea0003800000 */
.L_x_1847:
        /* <DEDUP_REMOVED lines=37> */
.L_x_1849:
        /* <DEDUP_REMOVED lines=22> */
.L_x_1850:
[----:B------:R-:W-:Y:S01]  /*0540*/  PLOP3.LUT P0, PT, PT, PT, UP0, 0x80, 0x0 ;  /* 0x000000000000781c */ /* 0x000fe20003f0f008 */
[----:B------:R-:W-:Y:S01]  /*0550*/  NOP ;  /* 0x0000000000007918 */ /* 0x000fe20000000000 */
[----:B------:R-:W-:Y:S01]  /*0560*/  ULDC.64 UR46, c[0x0][0x208] ;  /* 0x00008200002e7ab9 */ /* 0x000fe20000000a00 */
[----:B------:R-:W-:Y:S01]  /*0570*/  BSSY B6, `(.L_x_1851) ;  /* 0x000097c000067945 */ /* 0x000fe20003800000 */
[----:B-12-4-:R-:W-:Y:S09]  /*0580*/  BAR.SYNC.DEFER_BLOCKING 0x0 ;  /* 0x0000000000007b1d */ /* 0x016ff20000010000 */
[----:B------:R-:W-:Y:S05]  /*0590*/  @!P0 BRA `(.L_x_1852) ;  /* 0x0000005400c08947 */ /* 0x000fea0003800000 */
.L_x_1853:
        /* <DEDUP_REMOVED lines=24> */
.L_x_1854:
        /* <DEDUP_REMOVED lines=14> */
.L_x_1856:
[----:B------:R-:W-:-:S05]  /*0800*/  ULDC UR4, c[0x0][0x8c4] ;  /* 0x0002310000047ab9 */ /* 0x000fca0000000800 */
.L_x_1855:
        /* <DEDUP_REMOVED lines=19> */
.L_x_1858:
        /* <DEDUP_REMOVED lines=14> */
.L_x_1859:
        /* <DEDUP_REMOVED lines=11> */
.L_x_1860:
        /* <DEDUP_REMOVED lines=13> */
.L_x_1861:
        /* <DEDUP_REMOVED lines=66> */
.L_x_1862:
        /* <DEDUP_REMOVED lines=28> */
.L_x_1865:
        /* <DEDUP_REMOVED lines=15> */
.L_x_1864:
        /* <DEDUP_REMOVED lines=22> */
.L_x_1867:
        /* <DEDUP_REMOVED lines=15> */
.L_x_1866:
[----:B------:R-:W-:Y:S01]  /*14c0*/  SHF.R.S32.HI R19, RZ, 0x1f, R18 ;  /* 0x0000001fff137819 */ /* 0x000fe20000011412 */
[----:B------:R-:W-:-:S03]  /*14d0*/  UMOV UR4, 0xffffffff ;  /* 0xffffffff00047882 */ /* 0x000fc60000000000 */
[----:B------:R-:W-:-:S04]  /*14e0*/  LEA.HI R0, R19, R18, RZ, 0x7 ;  /* 0x0000001213007211 */ /* 0x000fc800078f38ff */
[----:B------:R-:W-:Y:S01]  /*14f0*/  SHF.R.S32.HI R17, RZ, 0x7, R0 ;  /* 0x00000007ff117819 */ /* 0x000fe20000011400 */
[----:B------:R-:W-:Y:S06]  /*1500*/  BRA.DIV UR4, `(.L_x_1868) ;  /* 0x0000008a04107947 */ /* 0x000fec000b800000 */
[----:B------:R1:W2:Y:S02]  /*1510*/  SHFL.IDX PT, R14, R17, RZ, 0x1f ;  /* 0x00001fff110e7589 */ /* 0x0002a400000e0000 */
.L_x_1952:
        /* <DEDUP_REMOVED lines=15> */
.L_x_1869:
        /* <DEDUP_REMOVED lines=19> */
.L_x_1871:
        /* <DEDUP_REMOVED lines=124> */
.L_x_1882:
[----:B------:R-:W-:-:S06]  /*1f00*/  UISETP.NE.AND UP0, UPT, UR11, 0x3, UPT ;  /* 0x000000030b00788c */ /* 0x000fcc000bf05270 */
[----:B------:R-:W-:-:S13]  /*1f10*/  PLOP3.LUT P6, PT, PT, PT, UP0, 0x80, 0x0 ;  /* 0x000000000000781c */ /* 0x000fda0003fcf008 */
[----:B-1----:R-:W-:Y:S05]  /*1f20*/  @!P6 BRA `(.L_x_1872) ;  /* 0x000000000004e947 */ /* 0x002fea0003800000 */
[----:B------:R-:W-:Y:S01]  /*1f30*/  BPT.TRAP 0x1 ;  /* 0x000000040000795c */ /* 0x000fe20000300000 */
.L_x_1872:
[----:B------:R-:W-:Y:S01]  /*1f40*/  R2UR UR7, R237 ;  /* 0x00000000ed0772ca */ /* 0x000fe200000e0000 */
[----:B------:R-:W-:-:S05]  /*1f50*/  IMAD.U32 R120, RZ, RZ, UR9 ;  /* 0x00000009ff787e24 */ /* 0x000fca000f8e00ff */
[----:B------:R-:W-:-:S07]  /*1f60*/  SHF.L.U32 R120, R120, 0x1f, RZ ;  /* 0x0000001f78787819 */ /* 0x000fce00000006ff */
[----:B------:R-:W-:-:S09]  /*1f70*/  ULEA UR7, UR4, UR7, 0x3 ;  /* 0x0000000704077291 */ /* 0x000fd2000f8e183f */
[----:B------:R1:W2:Y:S01]  /*1f80*/  SYNCS.PHASECHK.TRANS64.TRYWAIT P0, [UR7+0x26810], R120 ;  /* 0x02681078ff0075a7 */ /* 0x0002a20008000147 */
[----:B------:R-:W-:Y:S05]  /*1f90*/  @!P6 BRA `(.L_x_1873) ;  /* 0x000000000004e947 */ /* 0x000fea0003800000 */
[----:B------:R-:W-:Y:S01]  /*1fa0*/  BPT.TRAP 0x1 ;  /* 0x000000040000795c */ /* 0x000fe20000300000 */
.L_x_1873:
[----:B--2---:R-:W-:Y:S05]  /*1fb0*/  @P0 BRA `(.L_x_1874) ;  /* 0x0000000000080947 */ /* 0x004fea0003800000 */
[----:B------:R-:W2:Y:S02]  /*1fc0*/  SYNCS.PHASECHK.TRANS64.TRYWAIT P0, [UR7+0x26810], R120 ;  /* 0x02681078ff0075a7 */ /* 0x000ea40008000147 */
[----:B--2---:R-:W-:Y:S05]  /*1fd0*/  @!P0 BRA `(.L_x_1875) ;  /* 0x0000007c00908947 */ /* 0x004fea0003800000 */
.L_x_1874:
        /* <DEDUP_REMOVED lines=66> */
.L_x_1876:
[----:B------:R1:W1:Y:S01]  /*2400*/  SYNCS.PHASECHK.TRANS64.TRYWAIT P0, [UR7+0x26830], R120 ;  /* 0x02683078ff0075a7 */ /* 0x0002620008000147 */
[----:B------:R-:W-:Y:S05]  /*2410*/  @!P6 BRA `(.L_x_1877) ;  /* 0x000000000004e947 */ /* 0x000fea0003800000 */
[----:B------:R-:W-:Y:S01]  /*2420*/  BPT.TRAP 0x1 ;  /* 0x000000040000795c */ /* 0x000fe20000300000 */
.L_x_1877:
        /* <DEDUP_REMOVED lines=50> */
.L_x_1878:
        /* <DEDUP_REMOVED lines=598> */
.L_x_1880:
        /* <DEDUP_REMOVED lines=48> */
.L_x_1881:
        /* <DEDUP_REMOVED lines=62> */
.L_x_1863:
[----:B------:R-:W-:Y:S05]  /*5390*/  @P0 BRA `(.L_x_1857) ;  /* 0x0000004800640947 */ /* 0x000fea0003800000 */
[----:B------:R-:W-:Y:S01]  /*53a0*/  ULDC.64 UR4, c[0x0][0x878] ;  /* 0x00021e0000047ab9 */ /* 0x000fe20000000a00 */
[----:B-1----:R-:W1:Y:S01]  /*53b0*/  S2R R4, SR_TID.X ;  /* 0x0000000000047919 */ /* 0x002e620000002100 */
        /* <DEDUP_REMOVED lines=98> */
.L_x_1885:
[----:B------:R-:W-:Y:S01]  /*59e0*/  @P0 ELECT P1, URZ, PT ;  /* 0x00000000003f082f */ /* 0x000fe20003820000 */
[----:B------:R2:W-:-:S12]  /*59f0*/  UBLKRED.G.S.ADD.F32.RN [UR6], [UR4], UR5, desc[UR8] ;  /* 0x00000806040073bb */ /* 0x0005d800080a1405 */
[----:B------:R-:W-:Y:S02]  /*5a00*/  @P1 PLOP3.LUT P0, PT, P1, PT, PT, 0x8, 0x0 ;  /* 0x000000000000181c */ /* 0x000fe40000f0e170 */
[----:B------:R-:W-:-:S11]  /*5a10*/  PLOP3.LUT P1, PT, PT, PT, PT, 0x8, 0x0 ;  /* 0x000000000000781c */ /* 0x000fd60003f2e170 */
[----:B--2---:R-:W-:Y:S05]  /*5a20*/  @P0 BRA.U.ANY `(.L_x_1885) ;  /* 0xfffffffd00ec0947 */ /* 0x004fea000393ffff */
[----:B------:R0:W-:Y:S01]  /*5a30*/  UTMACMDFLUSH ;  /* 0x00000000000079b7 */ /* 0x0001e20000000000 */
[----:B------:R-:W-:-:S04]  /*5a40*/  DEPBAR.LE SB0, 0x0 ;  /* 0x000080000000791a */ /* 0x000fc80000000000 */
.L_x_1884:
[----:B------:R-:W-:Y:S05]  /*5a50*/  BSYNC B0 ;  /* 0x0000000000007941 */ /* 0x000fea0003800000 */
.L_x_1883:
        /* <DEDUP_REMOVED lines=28> */
.L_x_1886:
        /* <DEDUP_REMOVED lines=8> */
.L_x_1852:
        /* <DEDUP_REMOVED lines=21> */
.L_x_1888:
        /* <DEDUP_REMOVED lines=13> */
.L_x_1890:
[----:B------:R-:W-:-:S05]  /*5ec0*/  ULDC UR4, c[0x0][0x8c4] ;  /* 0x0002310000047ab9 */ /* 0x000fca0000000800 */
.L_x_1889:
        /* <DEDUP_REMOVED lines=44> */
.L_x_1891:
        /* <DEDUP_REMOVED lines=13> */
.L_x_1892:
        /* <DEDUP_REMOVED lines=12> */
.L_x_1893:
[----:B------:R-:W-:Y:S01]  /*6320*/  UIADD3 UR7, -UR6, UR8, UR14 ;  /* 0x0000000806077290 */ /* 0x000fe2000fffe10e */
[----:B------:R-:W-:Y:S01]  /*6330*/  ISETP.LE.AND P0, PT, RZ, UR10, PT ;  /* 0x0000000aff007c0c */ /* 0x000fe2000bf03270 */
[----:B------:R-:W-:Y:S02]  /*6340*/  ULDC UR9, c[0x0][0x74c] ;  /* 0x0001d30000097ab9 */ /* 0x000fe40000000800 */
[----:B------:R-:W-:-:S04]  /*6350*/  UIADD3 UR7, UR7, -UR9, URZ ;  /* 0x8000000907077290 */ /* 0x000fc8000fffe03f */
        /* <DEDUP_REMOVED lines=18> */
.L_x_1894:
[----:B------:R-:W-:-:S06]  /*6480*/  UISETP.GT.AND UP1, UPT, UR12, UR7, UPT ;  /* 0x000000070c00728c */ /* 0x000fcc000bf24270 */
[----:B------:R-:W-:-:S13]  /*6490*/  PLOP3.LUT P0, PT, PT, PT, UP1, 0x80, 0x0 ;  /* 0x000000000000781c */ /* 0x000fda0003f0f018 */
[----:B------:R-:W-:Y:S05]  /*64a0*/  @!P0 BRA `(.L_x_1857) ;  /* 0x0000003800208947 */ /* 0x000fea0003800000 */
[----:B------:R-:W-:Y:S01]  /*64b0*/  ULDC.64 UR14, c[0x0][0x2d8] ;  /* 0x0000b600000e7ab9 */ /* 0x000fe20000000a00 */
[----:B------:R-:W-:Y:S01]  /*64c0*/  ULDC.64 UR28, c[0x0][0x2e0] ;  /* 0x0000b800001c7ab9 */ /* 0x000fe20000000a00 */
[----:B------:R-:W-:Y:S02]  /*64d0*/  UIMAD UR6, UR11, UR14, URZ ;  /* 0x0000000e0b0672a4 */ /* 0x000fe4000f8e023f */
[----:B------:R-:W-:Y:S02]  /*64e0*/  USHF.R.S32.HI UR11, URZ, 0x1f, UR13 ;  /* 0x0000001f3f0b7899 */ /* 0x000fe4000801140d */
[----:B------:R-:W-:Y:S02]  /*64f0*/  UIMAD UR15, UR16, UR15, UR6 ;  /* 0x0000000f100f72a4 */ /* 0x000fe4000f8e0206 */
[----:B------:R-:W-:Y:S02]  /*6500*/  UIADD3 UR6, -UR7, UR12, URZ ;  /* 0x0000000c07067290 */ /* 0x000fe4000fffe13f */
[----:B------:R-:W-:-:S02]  /*6510*/  UIMAD.WIDE.U32 UR8, UR16, UR14, URZ ;  /* 0x0000000e100872a5 */ /* 0x000fc4000f8e003f */
[----:B------:R-:W-:Y:S02]  /*6520*/  ULOP3.LUT UR6, UR6, 0x1, URZ, 0xc0, !UPT ;  /* 0x0000000106067892 */ /* 0x000fe4000f8ec03f */
[----:B------:R-:W-:Y:S02]  /*6530*/  USEL UR13, UR13, URZ, !UP0 ;  /* 0x0000003f0d0d7287 */ /* 0x000fe4000c000000 */
[----:B------:R-:W-:Y:S02]  /*6540*/  USEL UR14, UR11, URZ, !UP0 ;  /* 0x0000003f0b0e7287 */ /* 0x000fe4000c000000 */
[----:B------:R-:W-:Y:S02]  /*6550*/  UISETP.NE.U32.AND UP0, UPT, UR6, 0x1, UPT ;  /* 0x000000010600788c */ /* 0x000fe4000bf05070 */
[----:B------:R-:W-:Y:S02]  /*6560*/  UIADD3 UR10, UP1, UR4, UR8, URZ ;  /* 0x00000008040a7290 */ /* 0x000fe4000ff3e03f */
[----:B------:R-:W-:-:S02]  /*6570*/  UIADD3 UR15, UR9, UR15, URZ ;  /* 0x0000000f090f7290 */ /* 0x000fc4000fffe03f */
[----:B------:R-:W-:Y:S01]  /*6580*/  PLOP3.LUT P1, PT, PT, PT, UP0, 0x80, 0x0 ;  /* 0x000000000000781c */ /* 0x000fe20003f2f008 */
[----:B------:R-:W-:Y:S02]  /*6590*/  UIMAD UR14, UR14, UR28, URZ ;  /* 0x0000001c0e0e72a4 */ /* 0x000fe4000f8e023f */
[----:B------:R-:W-:Y:S02]  /*65a0*/  UIADD3.X UR11, UR5, UR15, URZ, UP1, !UPT ;  /* 0x0000000f050b7290 */ /* 0x000fe40008ffe43f */
[----:B------:R-:W-:Y:S02]  /*65b0*/  UIMAD UR14, UR13, UR29, UR14 ;  /* 0x0000001d0d0e72a4 */ /* 0x000fe4000f8e020e */
[----:B------:R-:W-:Y:S01]  /*65c0*/  UIMAD.WIDE.U32 UR10, UR13, UR28, UR10 ;  /* 0x0000001c0d0a72a5 */ /* 0x000fe2000f8e000a */
[----:B------:R-:W-:-:S03]  /*65d0*/  ELECT P0, URZ, PT ;  /* 0x00000000003f782f */ /* 0x000fc60003800000 */
[----:B------:R-:W-:Y:S02]  /*65e0*/  UIADD3 UR27, UR11, UR14, URZ ;  /* 0x0000000e0b1b7290 */ /* 0x000fe4000fffe03f */
[----:B------:R-:W-:Y:S10]  /*65f0*/  @P1 BRA `(.L_x_1895) ;  /* 0x0000000000bc1947 */ /* 0x000ff40003800000 */
        /* <DEDUP_REMOVED lines=18> */
.L_x_1897:
[----:B------:R-:W-:Y:S05]  /*6720*/  BSYNC B0 ;  /* 0x0000000000007941 */ /* 0x000fea0003800000 */
.L_x_1896:
        /* <DEDUP_REMOVED lines=19> */
.L_x_1899:
[----:B------:R-:W-:Y:S05]  /*6860*/  BSYNC B0 ;  /* 0x0000000000007941 */ /* 0x000fea0003800000 */
.L_x_1898:
[----:B------:R-:W-:Y:S06]  /*6870*/  BAR.ARV 0xa, 0xa0 ;  /* 0x0282800000007b1d */ /* 0x000fec0000002000 */
[----:B------:R-:W-:Y:S04]  /*6880*/  BSSY B0, `(.L_x_1900) ;  /* 0x0000003000007945 */ /* 0x000fe80003800000 */
[----:B------:R-:W-:Y:S05]  /*6890*/  @!P0 BRA `(.L_x_1901) ;  /* 0x0000000000048947 */ /* 0x000fea0003800000 */
[----:B------:R-:W-:-:S04]  /*68a0*/  DEPBAR.LE SB0, 0x0 ;  /* 0x000080000000791a */ /* 0x000fc80000000000 */
.L_x_1901:
[----:B------:R-:W-:Y:S05]  /*68b0*/  BSYNC B0 ;  /* 0x0000000000007941 */ /* 0x000fea0003800000 */
.L_x_1900:
[----:B------:R-:W-:Y:S06]  /*68c0*/  BAR.ARV 0xb, 0xa0 ;  /* 0x02c2800000007b1d */ /* 0x000fec0000002000 */
[----:B------:R-:W-:Y:S01]  /*68d0*/  UIADD3 UR18, UR7, 0x1, URZ ;  /* 0x0000000107127890 */ /* 0x000fe2000fffe03f */
[----:B------:R-:W-:Y:S11]  /*68e0*/  BRA `(.L_x_1902) ;  /* 0x0000000000047947 */ /* 0x000ff60003800000 */
.L_x_1895:
[----:B------:R-:W-:-:S05]  /*68f0*/  UMOV UR18, UR7 ;  /* 0x0000000700127c82 */ /* 0x000fca0008000000 */
.L_x_1902:
[----:B------:R-:W-:-:S04]  /*6900*/  UIADD3 UR6, UR7, 0x1, URZ ;  /* 0x0000000107067890 */ /* 0x000fc8000fffe03f */
[----:B------:R-:W-:-:S06]  /*6910*/  UISETP.NE.AND UP0, UPT, UR12, UR6, UPT ;  /* 0x000000060c00728c */ /* 0x000fcc000bf05270 */
[----:B------:R-:W-:-:S13]  /*6920*/  PLOP3.LUT P1, PT, PT, PT, UP0, 0x80, 0x0 ;  /* 0x000000000000781c */ /* 0x000fda0003f2f008 */
[----:B------:R-:W-:Y:S05]  /*6930*/  @!P1 BRA `(.L_x_1857) ;  /* 0x0000003000fc9947 */ /* 0x000fea0003800000 */
[----:B------:R-:W-:Y:S01]  /*6940*/  UMOV UR16, UR8 ;  /* 0x0000000800107c82 */ /* 0x000fe20008000000 */
[----:B------:R-:W-:Y:S01]  /*6950*/  UMOV UR17, UR15 ;  /* 0x0000000f00117c82 */ /* 0x000fe20008000000 */
[----:B------:R-:W-:Y:S01]  /*6960*/  ULDC.64 UR20, c[0x0][0x2c0] ;  /* 0x0000b00000147ab9 */ /* 0x000fe20000000a00 */
[----:B------:R-:W-:Y:S02]  /*6970*/  UIMAD.WIDE.U32 UR16, UR13, UR28, UR16 ;  /* 0x0000001c0d1072a5 */ /* 0x000fe4000f8e0010 */
[----:B------:R-:W-:Y:S02]  /*6980*/  UIMAD UR19, UR18, 0x1800, URZ ;  /* 0x00001800121378a4 */ /* 0x000fe4000f8e023f */
[----:B------:R-:W-:Y:S01]  /*6990*/  UIADD3 UR25, UP0, UR4, UR16, URZ ;  /* 0x0000001004197290 */ /* 0x000fe2000ff1e03f */
[----:B------:R-:W-:Y:S01]  /*69a0*/  UMOV UR6, URZ ;  /* 0x0000003f00067c82 */ /* 0x000fe20008000000 */
[----:B------:R-:W-:Y:S02]  /*69b0*/  ULDC.64 UR30, c[0x0][0x2c0] ;  /* 0x0000b000001e7ab9 */ /* 0x000fe40000000a00 */
[----:B------:R-:W-:-:S02]  /*69c0*/  UIADD3.X UR16, UR5, UR14, UR17, UP0, !UPT ;  /* 0x0000000e05107290 */ /* 0x000fc400087fe411 */
[----:B------:R-:W-:Y:S01]  /*69d0*/  ULEA UR24, UP0, UR25, UR20, 0x2 ;  /* 0x0000001419187291 */ /* 0x000fe2000f80103f */
[----:B------:R-:W-:-:S03]  /*69e0*/  UMOV UR26, UR19 ;  /* 0x00000013001a7c82 */ /* 0x000fc60008000000 */
[----:B------:R-:W-:Y:S02]  /*69f0*/  ULEA.HI.X UR25, UR25, UR21, UR16, 0x2, UP0 ;  /* 0x0000001519197291 */ /* 0x000fe400080f1410 */
[----:B------:R-:W-:Y:S02]  /*6a00*/  UIADD3 UR20, UP0, UR24, 0x3000, URZ ;  /* 0x0000300018147890 */ /* 0x000fe4000ff1e03f */
[----:B------:R-:W-:Y:S02]  /*6a10*/  UIADD3 UR22, UP1, UR24, 0x6000, URZ ;  /* 0x0000600018167890 */ /* 0x000fe4000ff3e03f */
[----:B------:R-:W-:Y:S02]  /*6a20*/  UIADD3 UR24, UP2, UR24, 0x9000, URZ ;  /* 0x0000900018187890 */ /* 0x000fe4000ff5e03f */
[----:B------:R-:W-:Y:S02]  /*6a30*/  UIADD3.X UR21, URZ, UR25, URZ, UP0, !UPT ;  /* 0x000000193f157290 */ /* 0x000fe400087fe43f */
[----:B------:R-:W-:-:S02]  /*6a40*/  UIADD3.X UR23, URZ, UR25, URZ, UP1, !UPT ;  /* 0x000000193f177290 */ /* 0x000fc40008ffe43f */
[----:B------:R-:W-:-:S12]  /*6a50*/  UIADD3.X UR25, URZ, UR25, URZ, UP2, !UPT ;  /* 0x000000193f197290 */ /* 0x000fd800097fe43f */
.L_x_1915:
        /* <DEDUP_REMOVED lines=20> */
.L_x_1904:
[----:B------:R-:W-:Y:S05]  /*6ba0*/  BSYNC B0 ;  /* 0x0000000000007941 */ /* 0x000fea0003800000 */
.L_x_1903:
        /* <DEDUP_REMOVED lines=13> */
.L_x_1906:
[----:B------:R-:W-:Y:S05]  /*6c80*/  BSYNC B0 ;  /* 0x0000000000007941 */ /* 0x000fea0003800000 */
.L_x_1905:
[----:B------:R-:W-:Y:S06]  /*6c90*/  BAR.ARV 0xa, 0xa0 ;  /* 0x0282800000007b1d */ /* 0x000fec0000002000 */
[----:B------:R-:W-:Y:S04]  /*6ca0*/  BSSY B0, `(.L_x_1907) ;  /* 0x0000003000007945 */ /* 0x000fe80003800000 */
[----:B------:R-:W-:Y:S05]  /*6cb0*/  @!P0 BRA `(.L_x_1908) ;  /* 0x0000000000048947 */ /* 0x000fea0003800000 */
[----:B------:R-:W-:-:S04]  /*6cc0*/  DEPBAR.LE SB0, 0x0 ;  /* 0x000080000000791a */ /* 0x000fc80000000000 */
.L_x_1908:
[----:B------:R-:W-:Y:S05]  /*6cd0*/  BSYNC B0 ;  /* 0x0000000000007941 */ /* 0x000fea0003800000 */
.L_x_1907:
        /* <DEDUP_REMOVED lines=13> */
.L_x_1910:
[----:B------:R-:W-:Y:S05]  /*6db0*/  BSYNC B0 ;  /* 0x0000000000007941 */ /* 0x000fea0003800000 */
.L_x_1909:
        /* <DEDUP_REMOVED lines=13> */
.L_x_1912:
[----:B------:R-:W-:Y:S05]  /*6e90*/  BSYNC B0 ;  /* 0x0000000000007941 */ /* 0x000fea0003800000 */
.L_x_1911:
[----:B------:R-:W-:Y:S01]  /*6ea0*/  UIADD3 UR18, UR18, 0x2, URZ ;  /* 0x0000000212127890 */ /* 0x000fe2000fffe03f */
[----:B------:R-:W-:Y:S06]  /*6eb0*/  BAR.ARV 0xa, 0xa0 ;  /* 0x0282800000007b1d */ /* 0x000fec0000002000 */
[----:B------:R-:W-:Y:S01]  /*6ec0*/  UISETP.GE.AND UP0, UPT, UR18, UR12, UPT ;  /* 0x0000000c1200728c */ /* 0x000fe2000bf06270 */
[----:B------:R-:W-:Y:S04]  /*6ed0*/  BSSY B0, `(.L_x_1913) ;  /* 0x0000003000007945 */ /* 0x000fe80003800000 */
[----:B------:R-:W-:Y:S06]  /*6ee0*/  @!P0 BRA `(.L_x_1914) ;  /* 0x0000000000048947 */ /* 0x000fec0003800000 */
[----:B------:R-:W-:-:S04]  /*6ef0*/  DEPBAR.LE SB0, 0x0 ;  /* 0x000080000000791a */ /* 0x000fc80000000000 */
.L_x_1914:
[----:B------:R-:W-:Y:S05]  /*6f00*/  BSYNC B0 ;  /* 0x0000000000007941 */ /* 0x000fea0003800000 */
.L_x_1913:
[----:B------:R-:W-:Y:S06]  /*6f10*/  BAR.ARV 0xb, 0xa0 ;  /* 0x02c2800000007b1d */ /* 0x000fec0000002000 */
[----:B------:R-:W-:Y:S01]  /*6f20*/  PLOP3.LUT P1, PT, PT, PT, UP0, 0x80, 0x0 ;  /* 0x000000000000781c */ /* 0x000fe20003f2f008 */
[----:B------:R-:W-:Y:S02]  /*6f30*/  UIADD3 UR26, UR26, 0x3000, URZ ;  /* 0x000030001a1a7890 */ /* 0x000fe4000fffe03f */
[----:B------:R-:W-:-:S10]  /*6f40*/  UIADD3 UR6, UR6, 0x3000, URZ ;  /* 0x0000300006067890 */ /* 0x000fd4000fffe03f */
[----:B------:R-:W-:Y:S05]  /*6f50*/  @!P1 BRA `(.L_x_1915) ;  /* 0xfffffff800c09947 */ /* 0x000fea000383ffff */
[----:B------:R-:W-:Y:S05]  /*6f60*/  BRA `(.L_x_1857) ;  /* 0x0000002c00707947 */ /* 0x000fea0003800000 */
.L_x_1887:
        /* <DEDUP_REMOVED lines=14> */
.L_x_1916:
        /* <DEDUP_REMOVED lines=14> */
.L_x_1918:
[----:B------:R-:W-:-:S05]  /*7130*/  ULDC UR4, c[0x0][0x8c4] ;  /* 0x0002310000047ab9 */ /* 0x000fca0000000800 */
.L_x_1917:
        /* <DEDUP_REMOVED lines=59> */
.L_x_1920:
        /* <DEDUP_REMOVED lines=13> */
.L_x_1921:
        /* <DEDUP_REMOVED lines=8> */
.L_x_1922:
        /* <DEDUP_REMOVED lines=21> */
.L_x_1923:
        /* <DEDUP_REMOVED lines=50> */
.L_x_1953:
        /* <DEDUP_REMOVED lines=15> */
.L_x_1926:
        /* <DEDUP_REMOVED lines=127> */
.L_x_1937:
[----:B-123--:R-:W-:-:S04]  /*8390*/  SHF.L.U32 R18, R10, 0x1f, RZ ;  /* 0x0000001f0a127819 */ /* 0x00efc800000006ff */
[----:B------:R-:W2:Y:S02]  /*83a0*/  SYNCS.PHASECHK.TRANS64.TRYWAIT P1, [R15+URZ+0x26840], R18 ;  /* 0x026840120f0075a7 */ /* 0x000ea4000802017f */
[----:B--2---:R-:W-:Y:S05]  /*83b0*/  @!P1 BRA `(.L_x_1929) ;  /* 0x0000001800dc9947 */ /* 0x004fea0003800000 */
.L_x_1954:
        /* <DEDUP_REMOVED lines=8> */
.L_x_1930:
        /* <DEDUP_REMOVED lines=44> */
.L_x_1955:
        /* <DEDUP_REMOVED lines=8> */
.L_x_1932:
        /* <DEDUP_REMOVED lines=44> */
.L_x_1956:
        /* <DEDUP_REMOVED lines=8> */
.L_x_1934:
        /* <DEDUP_REMOVED lines=38> */
.L_x_1958:
        /* <DEDUP_REMOVED lines=8> */
.L_x_1936:
        /* <DEDUP_REMOVED lines=44> */
.L_x_1928:
[----:B------:R-:W4:Y:S02]  /*9060*/  LDL.LU R4, [R1+0x8] ;  /* 0x0000080001047983 */ /* 0x000f240000300800 */
[----:B----4-:R-:W-:Y:S02]  /*9070*/  ISETP.NE.AND P1, PT, R4, RZ, PT ;  /* 0x000000ff0400720c */ /* 0x010fe40003f25270 */
[----:B------:R4:W5:Y:S11]  /*9080*/  LDL R4, [R1+0x4] ;  /* 0x0000040001047983 */ /* 0x0009760000100800 */
[----:B----4-:R-:W-:Y:S05]  /*9090*/  @!P1 BRA `(.L_x_1927) ;  /* 0x0000000400949947 */ /* 0x010fea0003800000 */
[----:B------:R-:W-:-:S04]  /*90a0*/  SHF.L.U32 R12, R10, 0x1f, RZ ;  /* 0x0000001f0a0c7819 */ /* 0x000fc800000006ff */
[----:B------:R-:W4:Y:S02]  /*90b0*/  SYNCS.PHASECHK.TRANS64.TRYWAIT P1, [R15+URZ+0x26840], R12 ;  /* 0x0268400c0f0075a7 */ /* 0x000f24000802017f */
[----:B----4-:R-:W-:Y:S05]  /*90c0*/  @!P1 BRA `(.L_x_1938) ;  /* 0x0000000c00ec9947 */ /* 0x010fea0003800000 */
.L_x_1959:
        /* <DEDUP_REMOVED lines=8> */
.L_x_1939:
        /* <DEDUP_REMOVED lines=41> */
.L_x_1960:
        /* <DEDUP_REMOVED lines=8> */
.L_x_1941:
        /* <DEDUP_REMOVED lines=41> */
.L_x_1927:
[----:B------:R-:W1:Y:S01]  /*96f0*/  S2R R0, SR_TID.X ;  /* 0x0000000000007919 */ /* 0x000e620000002100 */
[----:B------:R-:W-:Y:S01]  /*9700*/  IMAD R3, R16, 0x8, R15 ;  /* 0x0000000810037824 */ /* 0x000fe200078e020f */
[----:B-1----:R-:W-:Y:S02]  /*9710*/  LOP3.LUT R2, R0, 0x7f, RZ, 0xc0, !PT ;  /* 0x0000007f00027812 */ /* 0x002fe400078ec0ff */
[----:B------:R-:W-:Y:S02]  /*9720*/  SHF.L.U32 R0, R10, 0x1f, RZ ;  /* 0x0000001f0a007819 */ /* 0x000fe400000006ff */
[----:B------:R-:W-:Y:S02]  /*9730*/  ISETP.NE.AND P1, PT, R2, RZ, PT ;  /* 0x000000ff0200720c */ /* 0x000fe40003f25270 */
[----:B------:R-:W1:Y:S02]  /*9740*/  SYNCS.PHASECHK.TRANS64.TRYWAIT P0, [R3+URZ+0x26840], R0 ;  /* 0x02684000030075a7 */ /* 0x000e64000800017f */
[----:B-1----:R-:W-:Y:S09]  /*9750*/  @!P0 BRA `(.L_x_1942) ;  /* 0x0000000800708947 */ /* 0x002ff20003800000 */
.L_x_1961:
[----:B------:R-:W-:Y:S05]  /*9760*/  @P1 BRA `(.L_x_1943) ;  /* 0x0000000000181947 */ /* 0x000fea0003800000 */
[----:B------:R-:W1:Y:S01]  /*9770*/  S2R R2, SR_TID.X ;  /* 0x0000000000027919 */ /* 0x000e620000002100 */
[----:B------:R-:W-:-:S04]  /*9780*/  IMAD.MOV.U32 R0, RZ, RZ, 0x3100 ;  /* 0x00003100ff007424 */ /* 0x000fc800078e00ff */
[----:B------:R1:W-:Y:S02]  /*9790*/  SYNCS.ARRIVE.TRANS64 RZ, [R3+URZ+0x26830], R0 ;  /* 0x0268300003ff79a7 */ /* 0x0003e4000800003f */
[----:B-1----:R-:W-:-:S13]  /*97a0*/  LOP3.LUT P0, RZ, R2, 0x1f, RZ, 0xc0, !PT ;  /* 0x0000001f02ff7812 */ /* 0x002fda000780c0ff */
[----:B------:R-:W-:Y:S05]  /*97b0*/  @!P0 BRA `(.L_x_1943) ;  /* 0x0000000000048947 */ /* 0x000fea0003800000 */
[----:B------:R-:W-:Y:S01]  /*97c0*/  BPT.TRAP 0x1 ;  /* 0x000000040000795c */ /* 0x000fe20000300000 */
.L_x_1943:
        /* <DEDUP_REMOVED lines=48> */
.L_x_1924:
[----:B------:R-:W-:Y:S05]  /*9ad0*/  BSYNC B0 ;  /* 0x0000000000007941 */ /* 0x000fea0003800000 */
.L_x_1919:
[----:B------:R-:W-:-:S03]  /*9ae0*/  UMOV UR8, 0xffffffff ;  /* 0xffffffff00087882 */ /* 0x000fc60000000000 */
[----:B------:R-:W-:Y:S05]  /*9af0*/  BRA.DIV UR8, `(.L_x_1944) ;  /* 0x00000006089c7947 */ /* 0x000fea000b800000 */
[----:B------:R-:W-:-:S13]  /*9b00*/  ELECT P6, URZ, PT ;  /* 0x00000000003f782f */ /* 0x000fda00038c0000 */
.L_x_1964:
[----:B------:R-:W-:Y:S05]  /*9b10*/  @!P6 BRA `(.L_x_1857) ;  /* 0x000000000084e947 */ /* 0x000fea0003800000 */
[----:B------:R-:W-:-:S06]  /*9b20*/  ULOP3.LUT UR8, UR38, 0x2, URZ, 0xfc, !UPT ;  /* 0x0000000226087892 */ /* 0x000fcc000f8efc3f */
[----:B------:R-:W-:-:S05]  /*9b30*/  IMAD.U32 R2, RZ, RZ, UR8 ;  /* 0x00000008ff027e24 */ /* 0x000fca000f8e00ff */
[----:B------:R-:W-:-:S13]  /*9b40*/  ISETP.NE.AND P2, PT, R2, 0x3, PT ;  /* 0x000000030200780c */ /* 0x000fda0003f45270 */
[----:B------:R-:W-:Y:S05]  /*9b50*/  @!P2 BRA `(.L_x_1945) ;  /* 0x000000000004a947 */ /* 0x000fea0003800000 */
[----:B---3--:R-:W-:Y:S01]  /*9b60*/  BPT.TRAP 0x1 ;  /* 0x000000040000795c */ /* 0x008fe20000300000 */
.L_x_1945:
        /* <DEDUP_REMOVED lines=15> */
.L_x_1965:
[----:B------:R-:W2:Y:S02]  /*9c60*/  SYNCS.PHASECHK.TRANS64.TRYWAIT P0, [R3+URZ], R2 ;  /* 0x00000002030075a7 */ /* 0x000ea4000800017f */
[----:B--2---:R-:W-:Y:S05]  /*9c70*/  @!P0 BRA `(.L_x_1947) ;  /* 0x0000000400708947 */ /* 0x004fea0003800000 */
.L_x_1966:
[----:B------:R-:W-:Y:S05]  /*9c80*/  @!P2 BRA `(.L_x_1948) ;  /* 0x000000000004a947 */ /* 0x000fea0003800000 */
[----:B---3--:R-:W-:Y:S01]  /*9c90*/  BPT.TRAP 0x1 ;  /* 0x000000040000795c */ /* 0x008fe20000300000 */
.L_x_1948:
[----:B--2---:R-:W-:-:S04]  /*9ca0*/  VIADD R3, R8, 0x26840 ;  /* 0x0002684008037836 */ /* 0x004fc80000000000 */
[----:B------:R-:W-:-:S04]  /*9cb0*/  IMAD R5, R0, 0x8, R3 ;  /* 0x0000000800057824 */ /* 0x000fc800078e0203 */
[----:B------:R-:W2:Y:S02]  /*9cc0*/  SYNCS.PHASECHK.TRANS64.TRYWAIT P0, [R5+URZ], R4 ;  /* 0x00000004050075a7 */ /* 0x000ea4000800017f */
[----:B--2---:R-:W-:Y:S05]  /*9cd0*/  @!P0 BRA `(.L_x_1949) ;  /* 0x00000004006c8947 */ /* 0x004fea0003800000 */
.L_x_1967:
[----:B------:R-:W-:-:S07]  /*9ce0*/  IMAD R3, R6, 0x8, R3 ;  /* 0x0000000806037824 */ /* 0x000fce00078e0203 */
.L_x_1950:
[----:B----4-:R4:W1:Y:S02]  /*9cf0*/  SYNCS.PHASECHK.TRANS64.TRYWAIT P0, [R3+URZ], R2 ;  /* 0x00000002030075a7 */ /* 0x010864000800017f */
[----:B-1----:R-:W-:Y:S05]  /*9d00*/  @!P0 NANOSLEEP.SYNCS 0x989680 ;  /* 0x009896800000895d */ /* 0x002fea0003900000 */
[----:B------:R-:W1:Y:S02]  /*9d10*/  @!P0 SYNCS.PHASECHK.TRANS64 P0, [R3+URZ], R2 ;  /* 0x00000002030085a7 */ /* 0x000e64000800007f */
[----:B-1----:R-:W-:Y:S05]  /*9d20*/  @!P0 BRA `(.L_x_1950) ;  /* 0xfffffffc00f08947 */ /* 0x002fea000383ffff */
.L_x_1857:
[----:B---3--:R-:W-:Y:S05]  /*9d30*/  BSYNC B6 ;  /* 0x0000000000067941 */ /* 0x008fea0003800000 */
.L_x_1851:
[----:B------:R-:W-:Y:S05]  /*9d40*/  EXIT ;  /* 0x000000000000794d */ /* 0x000fea0003800000 */
.L_x_1868:
[----:B------:R-:W-:Y:S02]  /*9d50*/  IMAD.MOV.U32 R13, RZ, RZ, R17 ;  /* 0x000000ffff0d7224 */ /* 0x000fe400078e0011 */
[----:B------:R-:W-:Y:S02]  /*9d60*/  IMAD.MOV.U32 R12, RZ, RZ, RZ ;  /* 0x000000ffff0c7224 */ /* 0x000fe400078e00ff */
[----:B------:R-:W-:Y:S02]  /*9d70*/  IMAD.MOV.U32 R11, RZ, RZ, 0x1f ;  /* 0x0000001fff0b7424 */ /* 0x000fe400078e00ff */
[----:B------:R-:W-:-:S07]  /*9d80*/  IMAD.MOV.U32 R15, RZ, RZ, -0x1 ;  /* 0xffffffffff0f7424 */ /* 0x000fce00078e00ff */
[----:B------:R-:W-:Y:S05]  /*9d90*/  WARPSYNC.COLLECTIVE R15, `(.L_x_1951) ;  /* 0x000000000f087348 */ /* 0x000fea0003c00000 */
[----:B------:R1:W2:Y:S02]  /*9da0*/  SHFL.IDX P6, R14, R13, R12, R11 ;  /* 0x0000000c0d0e7389 */ /* 0x0002a400000c000b */
[----:B-12---:R-:W-:Y:S01]  /*9db0*/  ENDCOLLECTIVE ;  /* 0x000000000000791b */ /* 0x006fe20003800000 */
.L_x_1951:
[----:B------:R-:W-:Y:S05]  /*9dc0*/  BRA `(.L_x_1952) ;  /* 0xffffff7400d47947 */ /* 0x000fea000383ffff */
.L_x_1870:
[----:B--2---:R2:W3:Y:S02]  /*9dd0*/  SYNCS.PHASECHK.TRANS64.TRYWAIT P0, [R237+URZ+0x26800], R4 ;  /* 0x02680004ed0075a7 */ /* 0x0044e4000800017f */
[----:B---3--:R-:W-:Y:S05]  /*9de0*/  @!P0 NANOSLEEP.SYNCS 0x989680 ;  /* 0x009896800000895d */ /* 0x008fea0003900000 */
[----:B------:R-:W3:Y:S02]  /*9df0*/  @!P0 SYNCS.PHASECHK.TRANS64 P0, [R237+URZ+0x26800], R4 ;  /* 0x02680004ed0085a7 */ /* 0x000ee4000800007f */
[----:B---3--:R-:W-:Y:S05]  /*9e00*/  @!P0 BRA `(.L_x_1870) ;  /* 0xfffffffc00f08947 */ /* 0x008fea000383ffff */
[----:B------:R-:W-:Y:S05]  /*9e10*/  BRA `(.L_x_1869) ;  /* 0xffffff7400fc7947 */ /* 0x000fea000383ffff */
.L_x_1875:
[----:B--2---:R-:W-:-:S04]  /*9e20*/  IMAD.U32 R5, RZ, RZ, UR7 ;  /* 0x00000007ff057e24 */ /* 0x004fc8000f8e00ff */
[----:B------:R2:W3:Y:S03]  /*9e30*/  SYNCS.PHASECHK.TRANS64.TRYWAIT P0, [R5+URZ+0x26810], R120 ;  /* 0x02681078050075a7 */ /* 0x0004e6000800017f */
[----:B---3--:R-:W-:Y:S05]  /*9e40*/  @!P0 NANOSLEEP.SYNCS 0x989680 ;  /* 0x009896800000895d */ /* 0x008fea0003900000 */
[----:B------:R-:W3:Y:S02]  /*9e50*/  @!P0 SYNCS.PHASECHK.TRANS64 P0, [R5+URZ+0x26810], R120 ;  /* 0x02681078050085a7 */ /* 0x000ee4000800007f */
[----:B---3--:R-:W-:Y:S05]  /*9e60*/  @!P0 BRA `(.L_x_1875) ;  /* 0xfffffffc00ec8947 */ /* 0x008fea000383ffff */
[----:B------:R-:W-:Y:S05]  /*9e70*/  BRA `(.L_x_1874) ;  /* 0xffffff8000587947 */ /* 0x000fea000383ffff */
.L_x_1879:
[----:B------:R-:W-:-:S04]  /*9e80*/  IMAD.U32 R121, RZ, RZ, UR7 ;  /* 0x00000007ff797e24 */ /* 0x000fc8000f8e00ff */
[----:B------:R1:W1:Y:S03]  /*9e90*/  SYNCS.PHASECHK.TRANS64.TRYWAIT P0, [R121+URZ+0x26830], R120 ;  /* 0x02683078790075a7 */ /* 0x000266000800017f */
[----:B-1----:R-:W-:Y:S05]  /*9ea0*/  @!P0 NANOSLEEP.SYNCS 0x989680 ;  /* 0x009896800000895d */ /* 0x002fea0003900000 */
[----:B------:R-:W1:Y:S02]  /*9eb0*/  @!P0 SYNCS.PHASECHK.TRANS64 P0, [R121+URZ+0x26830], R120 ;  /* 0x02683078790085a7 */ /* 0x000e64000800007f */
[----:B-1----:R-:W-:Y:S05]  /*9ec0*/  @!P0 BRA `(.L_x_1879) ;  /* 0xfffffffc00ec8947 */ /* 0x002fea000383ffff */
[----:B------:R-:W-:Y:S05]  /*9ed0*/  BRA `(.L_x_1878) ;  /* 0xffffff88001c7947 */ /* 0x000fea000383ffff */
.L_x_1925:
[----:B-1----:R1:W2:Y:S02]  /*9ee0*/  SYNCS.PHASECHK.TRANS64.TRYWAIT P0, [R15+URZ+0x26820], R0 ;  /* 0x026820000f0075a7 */ /* 0x0022a4000800017f */
[----:B--2---:R-:W-:Y:S05]  /*9ef0*/  @!P0 NANOSLEEP.SYNCS 0x989680 ;  /* 0x009896800000895d */ /* 0x004fea0003900000 */
[----:B------:R-:W2:Y:S02]  /*9f00*/  @!P0 SYNCS.PHASECHK.TRANS64 P0, [R15+URZ+0x26820], R0 ;  /* 0x026820000f0085a7 */ /* 0x000ea4000800007f */
[----:B--2---:R-:W-:Y:S05]  /*9f10*/  @!P0 BRA `(.L_x_1925) ;  /* 0xfffffffc00f08947 */ /* 0x004fea000383ffff */
[----:B------:R-:W-:Y:S05]  /*9f20*/  BRA `(.L_x_1953) ;  /* 0xffffffd800e07947 */ /* 0x000fea000383ffff */
.L_x_1929:
[----:B--2---:R2:W3:Y:S02]  /*9f30*/  SYNCS.PHASECHK.TRANS64.TRYWAIT P1, [R15+URZ+0x26840], R18 ;  /* 0x026840120f0075a7 */ /* 0x0044e4000802017f */
[----:B---3--:R-:W-:Y:S05]  /*9f40*/  @!P1 NANOSLEEP.SYNCS 0x989680 ;  /* 0x009896800000995d */ /* 0x008fea0003900000 */
[----:B------:R-:W3:Y:S02]  /*9f50*/  @!P1 SYNCS.PHASECHK.TRANS64 P1, [R15+URZ+0x26840], R18 ;  /* 0x026840120f0095a7 */ /* 0x000ee4000802007f */
[----:B---3--:R-:W-:Y:S05]  /*9f60*/  @!P1 BRA `(.L_x_1929) ;  /* 0xfffffffc00f09947 */ /* 0x008fea000383ffff */
[----:B------:R-:W-:Y:S05]  /*9f70*/  BRA `(.L_x_1954) ;  /* 0xffffffe400107947 */ /* 0x000fea000383ffff */
.L_x_1931:
[----:B-1----:R1:W3:Y:S02]  /*9f80*/  SYNCS.PHASECHK.TRANS64.TRYWAIT P1, [R15+URZ+0x26828], R18 ;  /* 0x026828120f0075a7 */ /* 0x0022e4000802017f */
[----:B---3--:R-:W-:Y:S05]  /*9f90*/  @!P1 NANOSLEEP.SYNCS 0x989680 ;  /* 0x009896800000995d */ /* 0x008fea0003900000 */
[----:B------:R-:W3:Y:S02]  /*9fa0*/  @!P1 SYNCS.PHASECHK.TRANS64 P1, [R15+URZ+0x26828], R18 ;  /* 0x026828120f0095a7 */ /* 0x000ee4000802007f */
[----:B---3--:R-:W-:Y:S05]  /*9fb0*/  @!P1 BRA `(.L_x_1931) ;  /* 0xfffffffc00f09947 */ /* 0x008fea000383ffff */
[----:B------:R-:W-:Y:S05]  /*9fc0*/  BRA `(.L_x_1955) ;  /* 0xffffffe400cc7947 */ /* 0x000fea000383ffff */
.L_x_1933:
[----:B---3--:R3:W4:Y:S02]  /*9fd0*/  SYNCS.PHASECHK.TRANS64.TRYWAIT P1, [R15+URZ+0x26848], R18 ;  /* 0x026848120f0075a7 */ /* 0x008724000802017f */
[----:B----4-:R-:W-:Y:S05]  /*9fe0*/  @!P1 NANOSLEEP.SYNCS 0x989680 ;  /* 0x009896800000995d */ /* 0x010fea0003900000 */
[----:B------:R-:W4:Y:S02]  /*9ff0*/  @!P1 SYNCS.PHASECHK.TRANS64 P1, [R15+URZ+0x26848], R18 ;  /* 0x026848120f0095a7 */ /* 0x000f24000802007f */
[----:B----4-:R-:W-:Y:S05]  /*a000*/  @!P1 BRA `(.L_x_1933) ;  /* 0xfffffffc00f09947 */ /* 0x010fea000383ffff */
[----:B------:R-:W-:Y:S05]  /*a010*/  BRA `(.L_x_1956) ;  /* 0xffffffe800887947 */ /* 0x000fea000383ffff */
.L_x_1935:
[----:B------:R-:W-:-:S07]  /*a020*/  SHF.L.U32 R4, R10, 0x1f, RZ ;  /* 0x0000001f0a047819 */ /* 0x000fce00000006ff */
.L_x_1957:
[----:B----4-:R4:W1:Y:S02]  /*a030*/  SYNCS.PHASECHK.TRANS64.TRYWAIT P1, [R15+URZ+0x26820], R4 ;  /* 0x026820040f0075a7 */ /* 0x010864000802017f */
[----:B-1----:R-:W-:Y:S05]  /*a040*/  @!P1 NANOSLEEP.SYNCS 0x989680 ;  /* 0x009896800000995d */ /* 0x002fea0003900000 */
[----:B------:R-:W1:Y:S02]  /*a050*/  @!P1 SYNCS.PHASECHK.TRANS64 P1, [R15+URZ+0x26820], R4 ;  /* 0x026820040f0095a7 */ /* 0x000e64000802007f */
[----:B-1----:R-:W-:Y:S05]  /*a060*/  @!P1 BRA `(.L_x_1957) ;  /* 0xfffffffc00f09947 */ /* 0x002fea000383ffff */
[----:B------:R-:W-:Y:S05]  /*a070*/  BRA `(.L_x_1958) ;  /* 0xffffffec00287947 */ /* 0x000fea000383ffff */
.L_x_1938:
[----:B----4-:R4:W1:Y:S02]  /*a080*/  SYNCS.PHASECHK.TRANS64.TRYWAIT P1, [R15+URZ+0x26840], R12 ;  /* 0x0268400c0f0075a7 */ /* 0x010864000802017f */
[----:B-1----:R-:W-:Y:S05]  /*a090*/  @!P1 NANOSLEEP.SYNCS 0x989680 ;  /* 0x009896800000995d */ /* 0x002fea0003900000 */
[----:B------:R-:W1:Y:S02]  /*a0a0*/  @!P1 SYNCS.PHASECHK.TRANS64 P1, [R15+URZ+0x26840], R12 ;  /* 0x0268400c0f0095a7 */ /* 0x000e64000802007f */
[----:B-1----:R-:W-:Y:S05]  /*a0b0*/  @!P1 BRA `(.L_x_1938) ;  /* 0xfffffffc00f09947 */ /* 0x002fea000383ffff */
[----:B------:R-:W-:Y:S05]  /*a0c0*/  BRA `(.L_x_1959) ;  /* 0xfffffff000007947 */ /* 0x000fea000383ffff */
.L_x_1940:
[----:B-1----:R1:W2:Y:S02]  /*a0d0*/  SYNCS.PHASECHK.TRANS64.TRYWAIT P1, [R15+URZ+0x26828], R12 ;  /* 0x0268280c0f0075a7 */ /* 0x0022a4000802017f */
[----:B--2---:R-:W-:Y:S05]  /*a0e0*/  @!P1 NANOSLEEP.SYNCS 0x989680 ;  /* 0x009896800000995d */ /* 0x004fea0003900000 */
[----:B------:R-:W2:Y:S02]  /*a0f0*/  @!P1 SYNCS.PHASECHK.TRANS64 P1, [R15+URZ+0x26828], R12 ;  /* 0x0268280c0f0095a7 */ /* 0x000ea4000802007f */
[----:B--2---:R-:W-:Y:S05]  /*a100*/  @!P1 BRA `(.L_x_1940) ;  /* 0xfffffffc00f09947 */ /* 0x004fea000383ffff */
[----:B------:R-:W-:Y:S05]  /*a110*/  BRA `(.L_x_1960) ;  /* 0xfffffff000b07947 */ /* 0x000fea000383ffff */
.L_x_1942:
[----:B------:R1:W1:Y:S02]  /*a120*/  SYNCS.PHASECHK.TRANS64.TRYWAIT P0, [R3+URZ+0x26840], R0 ;  /* 0x02684000030075a7 */ /* 0x000264000800017f */
[----:B-1----:R-:W-:Y:S05]  /*a130*/  @!P0 NANOSLEEP.SYNCS 0x989680 ;  /* 0x009896800000895d */ /* 0x002fea0003900000 */
[----:B------:R-:W1:Y:S02]  /*a140*/  @!P0 SYNCS.PHASECHK.TRANS64 P0, [R3+URZ+0x26840], R0 ;  /* 0x02684000030085a7 */ /* 0x000e64000800007f */
[----:B-1----:R-:W-:Y:S05]  /*a150*/  @!P0 BRA `(.L_x_1942) ;  /* 0xfffffffc00f08947 */ /* 0x002fea000383ffff */
[----:B------:R-:W-:Y:S05]  /*a160*/  BRA `(.L_x_1961) ;  /* 0xfffffff4007c7947 */ /* 0x000fea000383ffff */
.L_x_1944:
[----:B------:R-:W-:Y:S01]  /*a170*/  BSSY B0, `(.L_x_1962) ;  /* 0x0000006000007945 */ /* 0x000fe20003800000 */
[----:B------:R-:W-:-:S07]  /*a180*/  IMAD.MOV.U32 R15, RZ, RZ, -0x1 ;  /* 0xffffffffff0f7424 */ /* 0x000fce00078e00ff */
[----:B---3--:R-:W-:Y:S05]  /*a190*/  WARPSYNC.COLLECTIVE R15, `(.L_x_1963) ;  /* 0x000000000f0c7348 */ /* 0x008fea0003c00000 */
[----:B------:R-:W-:Y:S02]  /*a1a0*/  ELECT P6, UR62, PT ;  /* 0x00000000003e782f */ /* 0x000fe400038c0000 */
[----:B------:R-:W-:Y:S01]  /*a1b0*/  MOV R14, UR62 ;  /* 0x0000003e000e7c02 */ /* 0x000fe20008000f00 */
[----:B---3--:R-:W-:Y:S10]  /*a1c0*/  ENDCOLLECTIVE ;  /* 0x000000000000791b */ /* 0x008ff40003800000 */
.L_x_1963:
[----:B------:R-:W-:Y:S05]  /*a1d0*/  BSYNC B0 ;  /* 0x0000000000007941 */ /* 0x000fea0003800000 */
.L_x_1962:
[----:B------:R-:W-:Y:S05]  /*a1e0*/  BRA `(.L_x_1964) ;  /* 0xfffffff800487947 */ /* 0x000fea000383ffff */
.L_x_1946:
[----:B-1----:R1:W2:Y:S02]  /*a1f0*/  SYNCS.PHASECHK.TRANS64.TRYWAIT P0, [R7+URZ], R4 ;  /* 0x00000004070075a7 */ /* 0x0022a4000800017f */
[----:B--2---:R-:W-:Y:S05]  /*a200*/  @!P0 NANOSLEEP.SYNCS 0x989680 ;  /* 0x009896800000895d */ /* 0x004fea0003900000 */
[----:B------:R-:W2:Y:S02]  /*a210*/  @!P0 SYNCS.PHASECHK.TRANS64 P0, [R7+URZ], R4 ;  /* 0x00000004070085a7 */ /* 0x000ea4000800007f */
[----:B--2---:R-:W-:Y:S05]  /*a220*/  @!P0 BRA `(.L_x_1946) ;  /* 0xfffffffc00f08947 */ /* 0x004fea000383ffff */
[----:B------:R-:W-:Y:S05]  /*a230*/  BRA `(.L_x_1965) ;  /* 0xfffffff800887947 */ /* 0x000fea000383ffff */
.L_x_1947:
[----:B--2---:R2:W4:Y:S02]  /*a240*/  SYNCS.PHASECHK.TRANS64.TRYWAIT P0, [R3+URZ], R2 ;  /* 0x00000002030075a7 */ /* 0x004524000800017f */
[----:B----4-:R-:W-:Y:S05]  /*a250*/  @!P0 NANOSLEEP.SYNCS 0x989680 ;  /* 0x009896800000895d */ /* 0x010fea0003900000 */
[----:B------:R-:W4:Y:S02]  /*a260*/  @!P0 SYNCS.PHASECHK.TRANS64 P0, [R3+URZ], R2 ;  /* 0x00000002030085a7 */ /* 0x000f24000800007f */
[----:B----4-:R-:W-:Y:S05]  /*a270*/  @!P0 BRA `(.L_x_1947) ;  /* 0xfffffffc00f08947 */ /* 0x010fea000383ffff */
[----:B------:R-:W-:Y:S05]  /*a280*/  BRA `(.L_x_1966) ;  /* 0xfffffff8007c7947 */ /* 0x000fea000383ffff */
.L_x_1949:
[----:B--2---:R2:W4:Y:S02]  /*a290*/  SYNCS.PHASECHK.TRANS64.TRYWAIT P0, [R5+URZ], R4 ;  /* 0x00000004050075a7 */ /* 0x004524000800017f */
[----:B----4-:R-:W-:Y:S05]  /*a2a0*/  @!P0 NANOSLEEP.SYNCS 0x989680 ;  /* 0x009896800000895d */ /* 0x010fea0003900000 */
[----:B------:R-:W4:Y:S02]  /*a2b0*/  @!P0 SYNCS.PHASECHK.TRANS64 P0, [R5+URZ], R4 ;  /* 0x00000004050085a7 */ /* 0x000f24000800007f */
[----:B----4-:R-:W-:Y:S05]  /*a2c0*/  @!P0 BRA `(.L_x_1949) ;  /* 0xfffffffc00f08947 */ /* 0x010fea000383ffff */
[----:B------:R-:W-:Y:S05]  /*a2d0*/  BRA `(.L_x_1967) ;  /* 0xfffffff800807947 */ /* 0x000fea000383ffff */
.L_x_1968:
        /* <DEDUP_REMOVED lines=10> */
.L_x_3309:


//--------------------- .text._ZN7cutlass13device_kernelIN5flash11enable_sm90INS1_16FlashAttnBwdSm90INS1_25CollectiveMainloopBwdSm90ILi2ELi2ELi2EN4cute5tupleIJNS5_1CILi1EEES8_S8_EEENS6_IJNS7_ILi64EEENS7_ILi128EEENS7_ILi96EEEEEENS_6half_tEfNS_4arch4Sm90ELb0ELb1ELb1ELb1ELb1ELb1ELb0ELb0ELi2ELi1ELi2ELi1ELb1EEENS1_24CollectiveEpilogueBwdGQAISD_fSG_Li256ELb1ELb1EEENS1_19SingleTileSchedulerILb1ELb0ELb0ELi128EEEEEEEEEvNT_6ParamsE --------------------------
	.section	.text._ZN7cutlass13device_kernelIN5flash11enable_sm90INS1_16FlashAttnBwdSm90INS1_25CollectiveMainloopBwdSm90ILi2ELi2ELi2EN4cute5tupleIJNS5_1CILi1EEES8_S8_EEENS6_IJNS7_ILi64EEENS7_ILi128EEENS7_ILi96EEEEEENS_6half_tEfNS_4arch4Sm90ELb0ELb1ELb1ELb1ELb1ELb1ELb0ELb0ELi2ELi1ELi2ELi1ELb1EEENS1_24CollectiveEpilogueBwdGQAISD_fSG_Li256ELb1ELb1EEENS1_19SingleTileSchedulerILb1ELb0ELb0ELi128EEEEEEEEEvNT_6ParamsE,"ax",@progbits
	.align	128
.text._ZN7cutlass13device_kernelIN5flash11enable_sm90INS1_16FlashAttnBwdSm90INS1_25CollectiveMainloopBwdSm90ILi2ELi2ELi2EN4cute5tupleIJNS5_1CILi1EEES8_S8_EEENS6_IJNS7_ILi64EEENS7_ILi128EEENS7_ILi96EEEEEENS_6half_tEfNS_4arch4Sm90ELb0ELb1ELb1ELb1ELb1ELb1ELb0ELb0ELi2ELi1ELi2ELi1ELb1EEENS1_24CollectiveEpilogueBwdGQAISD_fSG_Li256ELb1ELb1EEENS1_19SingleTileSchedulerILb1ELb0ELb0ELi128EEEEEEEEEvNT_6ParamsE:
        .type           _ZN7cutlass13device_kernelIN5flash11enable_sm90INS1_16FlashAttnBwdSm90INS1_25CollectiveMainloopBwdSm90ILi2ELi2ELi2EN4cute5tupleIJNS5_1CILi1EEES8_S8_EEENS6_IJNS7_ILi64EEENS7_ILi128EEENS7_ILi96EEEEEENS_6half_tEfNS_4arch4Sm90ELb0ELb1ELb1ELb1ELb1ELb1ELb0ELb0ELi2ELi1ELi2ELi1ELb1EEENS1_24CollectiveEpilogueBwdGQAISD_fSG_Li256ELb1ELb1EEENS1_19SingleTileSchedulerILb1ELb0ELb0ELi128EEEEEEEEEvNT_6ParamsE,@function
        .size           _ZN7cutlass13device_kernelIN5flash11enable_sm90INS1_16FlashAttnBwdSm90INS1_25CollectiveMainloopBwdSm90ILi2ELi2ELi2EN4cute5tupleIJNS5_1CILi1EEES8_S8_EEENS6_IJNS7_ILi64EEENS7_ILi128EEENS7_ILi96EEEEEENS_6half_tEfNS_4arch4Sm90ELb0ELb1ELb1ELb1ELb1ELb1ELb0ELb0ELi2ELi1ELi2ELi1ELb1EEENS1_24CollectiveEpilogueBwdGQAISD_fSG_Li256ELb1ELb1EEENS1_19SingleTileSchedulerILb1ELb0ELb0ELi128EEEEEEEEEvNT_6ParamsE,(.L_x_3310 - _ZN7cutlass13device_kernelIN5flash11enable_sm90INS1_16FlashAttnBwdSm90INS1_25CollectiveMainloopBwdSm90ILi2ELi2ELi2EN4cute5tupleIJNS5_1CILi1EEES8_S8_EEENS6_IJNS7_ILi64EEENS7_ILi128EEENS7_ILi96EEEEEENS_6half_tEfNS_4arch4Sm90ELb0ELb1ELb1ELb1ELb1ELb1ELb0ELb0ELi2ELi1ELi2ELi1ELb1EEENS1_24CollectiveEpilogueBwdGQAISD_fSG_Li256ELb1ELb1EEENS1_19SingleTileSchedulerILb1ELb0ELb0ELi128EEEEEEEEEvNT_6ParamsE)
        .other          _ZN7cutlass13device_kernelIN5flash11enable_sm90INS1_16FlashAttnBwdSm90INS1_25CollectiveMainloopBwdSm90ILi2ELi2ELi2EN4cute5tupleIJNS5_1CILi1EEES8_S8_EEENS6_IJNS7_ILi64EEENS7_ILi128EEENS7_ILi96EEEEEENS_6half_tEfNS_4arch4Sm90ELb0ELb1ELb1ELb1ELb1ELb1ELb0ELb0ELi2ELi1ELi2ELi1ELb1EEENS1_24CollectiveEpilogueBwdGQAISD_fSG_Li256ELb1ELb1EEENS1_19SingleTileSchedulerILb1ELb0ELb0ELi128EEEEEEEEEvNT_6ParamsE,@"STO_CUDA_ENTRY STV_DEFAULT"
_ZN7cutlass13device_kernelIN5flash11enable_sm90INS1_16FlashAttnBwdSm90INS1_25CollectiveMainloopBwdSm90ILi2ELi2ELi2EN4cute5tupleIJNS5_1CILi1EEES8_S8_EEENS6_IJNS7_ILi64EEENS7_ILi128EEENS7_ILi96EEEEEENS_6half_tEfNS_4arch4Sm90ELb0ELb1ELb1ELb1ELb1ELb1ELb0ELb0ELi2ELi1ELi2ELi1ELb1EEENS1_24CollectiveEpilogueBwdGQAISD_fSG_Li256ELb1ELb1EEENS1_19SingleTileSchedulerILb1ELb0ELb0ELi128EEEEEEEEEvNT_6ParamsE:
        /* <DEDUP_REMOVED lines=24> */
.L_x_1970:
[----:B------:R-:W-:Y:S05]  /*0180*/  BSYNC B0 ;  /* 0x0000000000007941 */ /* 0x000fea0003800000 */
.L_x_1969:
        /* <DEDUP_REMOVED lines=37> */
.L_x_1971:
        /* <DEDUP_REMOVED lines=22> */
.L_x_1972:
[----:B------:R-:W-:Y:S01]  /*0540*/  PLOP3.LUT P0, PT, PT, PT, UP0, 0x80, 0x0 ;  /* 0x000000000000781c */ /* 0x000fe20003f0f008 */
[----:B------:R-:W-:Y:S01]  /*0550*/  NOP ;  /* 0x0000000000007918 */ /* 0x000fe20000000000 */
[----:B------:R-:W-:Y:S01]  /*0560*/  ULDC.64 UR46, c[0x0][0x208] ;  /* 0x00008200002e7ab9 */ /* 0x000fe20000000a00 */
[----:B------:R-:W-:Y:S01]  /*0570*/  BSSY B6, `(.L_x_1973) ;  /* 0x0000abb000067945 */ /* 0x000fe20003800000 */
[----:B-12-4-:R-:W-:Y:S09]  /*0580*/  BAR.SYNC.DEFER_BLOCKING 0x0 ;  /* 0x0000000000007b1d */ /* 0x016ff20000010000 */
[----:B------:R-:W-:Y:S05]  /*0590*/  @!P0 BRA `(.L_x_1974) ;  /* 0x0000005800fc8947 */ /* 0x000fea0003800000 */
.L_x_1975:
        /* <DEDUP_REMOVED lines=24> */
.L_x_1976:
        /* <DEDUP_REMOVED lines=14> */
.L_x_1978:
[----:B------:R-:W-:-:S05]  /*0800*/  ULDC UR4, c[0x0][0x8c4] ;  /* 0x0002310000047ab9 */ /* 0x000fca0000000800 */
.L_x_1977:
        /* <DEDUP_REMOVED lines=19> */
.L_x_1980:
        /* <DEDUP_REMOVED lines=14> */
.L_x_1981:
        /* <DEDUP_REMOVED lines=11> */
.L_x_1982:
        /* <DEDUP_REMOVED lines=13> */
.L_x_1983:
        /* <DEDUP_REMOVED lines=66> */
.L_x_1984:
        /* <DEDUP_REMOVED lines=28> */
.L_x_1987:
        /* <DEDUP_REMOVED lines=15> */
.L_x_1986:
        /* <DEDUP_REMOVED lines=22> */
.L_x_1989:
        /* <DEDUP_REMOVED lines=15> */
.L_x_1988:
[----:B------:R-:W-:Y:S01]  /*14c0*/  SHF.R.S32.HI R19, RZ, 0x1f, R18 ;  /* 0x0000001fff137819 */ /* 0x000fe20000011412 */
[----:B------:R-:W-:-:S03]  /*14d0*/  UMOV UR4, 0xffffffff ;  /* 0xffffffff00047882 */ /* 0x000fc60000000000 */
[----:B------:R-:W-:-:S04]  /*14e0*/  LEA.HI R0, R19, R18, RZ, 0x7 ;  /* 0x0000001213007211 */ /* 0x000fc800078f38ff */
[----:B------:R-:W-:Y:S01]  /*14f0*/  SHF.R.S32.HI R17, RZ, 0x7, R0 ;  /* 0x00000007ff117819 */ /* 0x000fe20000011400 */
[----:B------:R-:W-:Y:S06]  /*1500*/  BRA.DIV UR4, `(.L_x_1990) ;  /* 0x0000009e040c7947 */ /* 0x000fec000b800000 */
[----:B------:R1:W2:Y:S02]  /*1510*/  SHFL.IDX PT, R14, R17, RZ, 0x1f ;  /* 0x00001fff110e7589 */ /* 0x0002a400000e0000 */
.L_x_2114:
        /* <DEDUP_REMOVED lines=15> */
.L_x_1991:
        /* <DEDUP_REMOVED lines=19> */
.L_x_1993:
        /* <DEDUP_REMOVED lines=124> */
.L_x_2004:
[----:B------:R-:W-:-:S06]  /*1f00*/  UISETP.NE.AND UP0, UPT, UR11, 0x3, UPT ;  /* 0x000000030b00788c */ /* 0x000fcc000bf05270 */
[----:B------:R-:W-:-:S13]  /*1f10*/  PLOP3.LUT P6, PT, PT, PT, UP0, 0x80, 0x0 ;  /* 0x000000000000781c */ /* 0x000fda0003fcf008 */
[----:B-1----:R-:W-:Y:S05]  /*1f20*/  @!P6 BRA `(.L_x_1994) ;  /* 0x000000000004e947 */ /* 0x002fea0003800000 */
[----:B------:R-:W-:Y:S01]  /*1f30*/  BPT.TRAP 0x1 ;  /* 0x000000040000795c */ /* 0x000fe20000300000 */
.L_x_1994:
[----:B------:R-:W-:Y:S01]  /*1f40*/  R2UR UR7, R237 ;  /* 0x00000000ed0772ca */ /* 0x000fe200000e0000 */
[----:B------:R-:W-:-:S05]  /*1f50*/  IMAD.U32 R120, RZ, RZ, UR9 ;  /* 0x00000009ff787e24 */ /* 0x000fca000f8e00ff */
[----:B------:R-:W-:-:S07]  /*1f60*/  SHF.L.U32 R120, R120, 0x1f, RZ ;  /* 0x0000001f78787819 */ /* 0x000fce00000006ff */
[----:B------:R-:W-:-:S09]  /*1f70*/  ULEA UR7, UR4, UR7, 0x3 ;  /* 0x0000000704077291 */ /* 0x000fd2000f8e183f */
[----:B------:R1:W2:Y:S01]  /*1f80*/  SYNCS.PHASECHK.TRANS64.TRYWAIT P0, [UR7+0x26810], R120 ;  /* 0x02681078ff0075a7 */ /* 0x0002a20008000147 */
[----:B------:R-:W-:Y:S05]  /*1f90*/  @!P6 BRA `(.L_x_1995) ;  /* 0x000000000004e947 */ /* 0x000fea0003800000 */
[----:B------:R-:W-:Y:S01]  /*1fa0*/  BPT.TRAP 0x1 ;  /* 0x000000040000795c */ /* 0x000fe20000300000 */
.L_x_1995:
[----:B--2---:R-:W-:Y:S05]  /*1fb0*/  @P0 BRA `(.L_x_1996) ;  /* 0x0000000000080947 */ /* 0x004fea0003800000 */
[----:B------:R-:W2:Y:S02]  /*1fc0*/  SYNCS.PHASECHK.TRANS64.TRYWAIT P0, [UR7+0x26810], R120 ;  /* 0x02681078ff0075a7 */ /* 0x000ea40008000147 */
[----:B--2---:R-:W-:Y:S05]  /*1fd0*/  @!P0 BRA `(.L_x_1997) ;  /* 0x00000090008c8947 */ /* 0x004fea0003800000 */
.L_x_1996:
        /* <DEDUP_REMOVED lines=66> */
.L_x_1998:
[----:B------:R1:W1:Y:S01]  /*2400*/  SYNCS.PHASECHK.TRANS64.TRYWAIT P0, [UR7+0x26830], R120 ;  /* 0x02683078ff0075a7 */ /* 0x0002620008000147 */
[----:B------:R-:W-:Y:S05]  /*2410*/  @!P6 BRA `(.L_x_1999) ;  /* 0x000000000004e947 */ /* 0x000fea0003800000 */
[----:B------:R-:W-:Y:S01]  /*2420*/  BPT.TRAP 0x1 ;  /* 0x000000040000795c */ /* 0x000fe20000300000 */
.L_x_1999:
        /* <DEDUP_REMOVED lines=50> */
.L_x_2000:
        /* <DEDUP_REMOVED lines=598> */
.L_x_2002:
        /* <DEDUP_REMOVED lines=48> */
.L_x_2003:
        /* <DEDUP_REMOVED lines=62> */
.L_x_1985:
[----:B------:R-:W-:Y:S05]  /*5390*/  @P0 BRA `(.L_x_1979) ;  /* 0x0000005c00600947 */ /* 0x000fea0003800000 */
[----:B------:R-:W-:Y:S01]  /*53a0*/  ULDC.64 UR4, c[0x0][0x878] ;  /* 0x00021e0000047ab9 */ /* 0x000fe20000000a00 */
[----:B-1----:R-:W1:Y:S01]  /*53b0*/  S2R R4, SR_TID.X ;  /* 0x0000000000047919 */ /* 0x002e620000002100 */
        /* <DEDUP_REMOVED lines=17> */
[----:B------:R-:W5:Y:S01]  /*54d0*/  S2UR UR4, SR_CTAID.Y ;  /* 0x00000000000479c3 */ /* 0x000f620000002600 */
        /* <DEDUP_REMOVED lines=12> */
[----:B-----5:R-:W-:Y:S02]  /*55a0*/  UIMAD.WIDE.U32 UR8, UR4, UR8, URZ ;  /* 0x00000008040872a5 */ /* 0x020fe4000f8e003f */
        /* <DEDUP_REMOVED lines=75> */
.L_x_2007:
[----:B------:R-:W2:Y:S04]  /*5a60*/  LDG.E.STRONG.GPU R4, desc[UR46][R2.64] ;  /* 0x0000002e02047981 */ /* 0x000ea8000c1ef900 */
[----:B--2---:R-:W-:Y:S01]  /*5a70*/  CCTL.IVALL ;  /* 0x00000000ff00798f */ /* 0x004fe20002000000 */
[----:B------:R-:W-:Y:S05]  /*5a80*/  YIELD ;  /* 0x0000000000007946 */ /* 0x000fea0003800000 */
[----:B------:R-:W-:-:S13]  /*5a90*/  ISETP.NE.AND P0, PT, R4, UR17, PT ;  /* 0x0000001104007c0c */ /* 0x000fda000bf05270 */
[----:B------:R-:W-:Y:S05]  /*5aa0*/  @P0 BRA `(.L_x_2007) ;  /* 0xfffffffc00ec0947 */ /* 0x000fea000383ffff */
.L_x_2006:
[----:B------:R-:W-:Y:S05]  /*5ab0*/  BSYNC B0 ;  /* 0x0000000000007941 */ /* 0x000fea0003800000 */
.L_x_2005:
[----:B------:R-:W-:-:S03]  /*5ac0*/  UMOV UR4, 0xffffffff ;  /* 0xffffffff00047882 */ /* 0x000fc60000000000 */
[----:B------:R-:W-:Y:S05]  /*5ad0*/  BRA.DIV UR4, `(.L_x_2008) ;  /* 0x0000005604fc7947 */ /* 0x000fea000b800000 */
[----:B------:R-:W-:Y:S01]  /*5ae0*/  NOP ;  /* 0x0000000000007918 */ /* 0x000fe20000000000 */
.L_x_2117:
        /* <DEDUP_REMOVED lines=16> */
.L_x_2011:
[----:B------:R-:W-:Y:S01]  /*5bf0*/  @P0 ELECT P2, URZ, PT ;  /* 0x00000000003f082f */ /* 0x000fe20003840000 */
[----:B------:R2:W-:-:S12]  /*5c00*/  UBLKRED.G.S.ADD.F32.RN [UR4], [UR9], UR6, desc[UR10] ;  /* 0x00000a04090073bb */ /* 0x0005d800080a1406 */
[----:B------:R-:W-:Y:S02]  /*5c10*/  @P2 PLOP3.LUT P0, PT, P2, PT, PT, 0x8, 0x0 ;  /* 0x000000000000281c */ /* 0x000fe4000170e170 */
[----:B------:R-:W-:-:S11]  /*5c20*/  PLOP3.LUT P2, PT, PT, PT, PT, 0x8, 0x0 ;  /* 0x000000000000781c */ /* 0x000fd60003f4e170 */
[----:B--2---:R-:W-:Y:S05]  /*5c30*/  @P0 BRA.U.ANY `(.L_x_2011) ;  /* 0xfffffffd00ec0947 */ /* 0x004fea000393ffff */
[----:B------:R0:W-:Y:S01]  /*5c40*/  UTMACMDFLUSH ;  /* 0x00000000000079b7 */ /* 0x0001e20000000000 */
[----:B------:R-:W-:-:S04]  /*5c50*/  DEPBAR.LE SB0, 0x0 ;  /* 0x000080000000791a */ /* 0x000fc80000000000 */
.L_x_2010:
[----:B------:R-:W-:Y:S05]  /*5c60*/  BSYNC B0 ;  /* 0x0000000000007941 */ /* 0x000fea0003800000 */
.L_x_2009:
        /* <DEDUP_REMOVED lines=14> */
.L_x_2013:
[----:B------:R-:W-:Y:S05]  /*5d50*/  BSYNC B0 ;  /* 0x0000000000007941 */ /* 0x000fea0003800000 */
.L_x_2012:
        /* <DEDUP_REMOVED lines=20> */
.L_x_2016:
[----:B-12---:R-:W2:Y:S04]  /*5ea0*/  LDG.E.STRONG.GPU R0, desc[UR46][R2.64] ;  /* 0x0000002e02007981 */ /* 0x006ea8000c1ef900 */
[----:B--2---:R-:W-:Y:S01]  /*5eb0*/  CCTL.IVALL ;  /* 0x00000000ff00798f */ /* 0x004fe20002000000 */
[----:B------:R-:W-:Y:S05]  /*5ec0*/  YIELD ;  /* 0x0000000000007946 */ /* 0x000fea0003800000 */
[----:B------:R-:W-:-:S13]  /*5ed0*/  ISETP.NE.AND P0, PT, R0, UR17, PT ;  /* 0x0000001100007c0c */ /* 0x000fda000bf05270 */
[----:B------:R-:W-:Y:S05]  /*5ee0*/  @P0 BRA `(.L_x_2016) ;  /* 0xfffffffc00ec0947 */ /* 0x000fea000383ffff */
.L_x_2015:
[----:B------:R-:W-:Y:S05]  /*5ef0*/  BSYNC B0 ;  /* 0x0000000000007941 */ /* 0x000fea0003800000 */
.L_x_2014:
[----:B------:R-:W-:-:S03]  /*5f00*/  UMOV UR4, 0xffffffff ;  /* 0xffffffff00047882 */ /* 0x000fc60000000000 */
[----:B------:R-:W-:Y:S05]  /*5f10*/  BRA.DIV UR4, `(.L_x_2017) ;  /* 0x0000005604087947 */ /* 0x000fea000b800000 */
[----:B------:R-:W-:Y:S01]  /*5f20*/  NOP ;  /* 0x0000000000007918 */ /* 0x000fe20000000000 */
.L_x_2120:
        /* <DEDUP_REMOVED lines=16> */
.L_x_2020:
[----:B------:R-:W-:Y:S01]  /*6030*/  @P0 ELECT P2, URZ, PT ;  /* 0x00000000003f082f */ /* 0x000fe20003840000 */
[----:B------:R3:W-:-:S12]  /*6040*/  UBLKRED.G.S.ADD.F32.RN [UR4], [UR9], UR6, desc[UR10] ;  /* 0x00000a04090073bb */ /* 0x0007d800080a1406 */
[----:B------:R-:W-:Y:S02]  /*6050*/  @P2 PLOP3.LUT P0, PT, P2, PT, PT, 0x8, 0x0 ;  /* 0x000000000000281c */ /* 0x000fe4000170e170 */
[----:B------:R-:W-:-:S11]  /*6060*/  PLOP3.LUT P2, PT, PT, PT, PT, 0x8, 0x0 ;  /* 0x000000000000781c */ /* 0x000fd60003f4e170 */
[----:B---3--:R-:W-:Y:S05]  /*6070*/  @P0 BRA.U.ANY `(.L_x_2020) ;  /* 0xfffffffd00ec0947 */ /* 0x008fea000393ffff */
[----:B------:R0:W-:Y:S01]  /*6080*/  UTMACMDFLUSH ;  /* 0x00000000000079b7 */ /* 0x0001e20000000000 */
[----:B------:R-:W-:-:S04]  /*6090*/  DEPBAR.LE SB0, 0x0 ;  /* 0x000080000000791a */ /* 0x000fc80000000000 */
.L_x_2019:
[----:B------:R-:W-:Y:S05]  /*60a0*/  BSYNC B0 ;  /* 0x0000000000007941 */ /* 0x000fea0003800000 */
.L_x_2018:
        /* <DEDUP_REMOVED lines=14> */
.L_x_1974:
        /* <DEDUP_REMOVED lines=21> */
.L_x_2022:
        /* <DEDUP_REMOVED lines=13> */
.L_x_2024:
[----:B------:R-:W-:-:S05]  /*63b0*/  ULDC UR4, c[0x0][0x8c4] ;  /* 0x0002310000047ab9 */ /* 0x000fca0000000800 */
.L_x_2023:
        /* <DEDUP_REMOVED lines=44> */
.L_x_2025:
        /* <DEDUP_REMOVED lines=13> */
.L_x_2026:
        /* <DEDUP_REMOVED lines=12> */
.L_x_2027:
        /* <DEDUP_REMOVED lines=27> */
.L_x_2028:
        /* <DEDUP_REMOVED lines=39> */
.L_x_2033:
[----:B------:R-:W2:Y:S04]  /*6c30*/  LDG.E.STRONG.GPU R0, desc[UR46][R2.64] ;  /* 0x0000002e02007981 */ /* 0x000ea8000c1ef900 */
[----:B--2---:R-:W-:Y:S01]  /*6c40*/  CCTL.IVALL ;  /* 0x00000000ff00798f */ /* 0x004fe20002000000 */
[----:B------:R-:W-:Y:S05]  /*6c50*/  YIELD ;  /* 0x0000000000007946 */ /* 0x000fea0003800000 */
[----:B------:R-:W-:-:S13]  /*6c60*/  ISETP.NE.AND P1, PT, R0, UR22, PT ;  /* 0x0000001600007c0c */ /* 0x000fda000bf25270 */
[----:B------:R-:W-:Y:S05]  /*6c70*/  @P1 BRA `(.L_x_2033) ;  /* 0xfffffffc00ec1947 */ /* 0x000fea000383ffff */
.L_x_2032:
[----:B------:R-:W-:Y:S05]  /*6c80*/  BSYNC B0 ;  /* 0x0000000000007941 */ /* 0x000fea0003800000 */
.L_x_2031:
[----:B------:R-:W-:-:S03]  /*6c90*/  UMOV UR17, 0xffffffff ;  /* 0xffffffff00117882 */ /* 0x000fc60000000000 */
[----:B------:R-:W-:Y:S05]  /*6ca0*/  BRA.DIV UR17, `(.L_x_2034) ;  /* 0x0000004611c07947 */ /* 0x000fea000b800000 */
[----:B------:R-:W-:Y:S01]  /*6cb0*/  NOP ;  /* 0x0000000000007918 */ /* 0x000fe20000000000 */
.L_x_2123:
        /* <DEDUP_REMOVED lines=22> */
.L_x_2036:
[----:B------:R-:W-:Y:S05]  /*6e20*/  BSYNC B0 ;  /* 0x0000000000007941 */ /* 0x000fea0003800000 */
.L_x_2035:
        /* <DEDUP_REMOVED lines=20> */
.L_x_2038:
[----:B------:R-:W-:Y:S05]  /*6f70*/  BSYNC B0 ;  /* 0x0000000000007941 */ /* 0x000fea0003800000 */
.L_x_2037:
[----:B------:R-:W-:Y:S06]  /*6f80*/  BAR.ARV 0xa, 0xa0 ;  /* 0x0282800000007b1d */ /* 0x000fec0000002000 */
[----:B------:R-:W-:Y:S04]  /*6f90*/  BSSY B0, `(.L_x_2039) ;  /* 0x0000003000007945 */ /* 0x000fe80003800000 */
[----:B------:R-:W-:Y:S05]  /*6fa0*/  @!P0 BRA `(.L_x_2040) ;  /* 0x0000000000048947 */ /* 0x000fea0003800000 */
[----:B------:R-:W-:-:S04]  /*6fb0*/  DEPBAR.LE SB0, 0x0 ;  /* 0x000080000000791a */ /* 0x000fc80000000000 */
.L_x_2040:
[----:B------:R-:W-:Y:S05]  /*6fc0*/  BSYNC B0 ;  /* 0x0000000000007941 */ /* 0x000fea0003800000 */
.L_x_2039:
        /* <DEDUP_REMOVED lines=19> */
.L_x_2042:
[----:B------:R-:W-:Y:S05]  /*7100*/  BSYNC B0 ;  /* 0x0000000000007941 */ /* 0x000fea0003800000 */
.L_x_2041:
[----:B------:R-:W-:Y:S01]  /*7110*/  UIADD3 UR17, UR9, 0x1, URZ ;  /* 0x0000000109117890 */ /* 0x000fe2000fffe03f */
[----:B------:R-:W-:Y:S11]  /*7120*/  BRA `(.L_x_2043) ;  /* 0x0000000000047947 */ /* 0x000ff60003800000 */
.L_x_2030:
[----:B------:R-:W-:-:S05]  /*7130*/  UMOV UR17, UR9 ;  /* 0x0000000900117c82 */ /* 0x000fca0008000000 */
.L_x_2043:
        /* <DEDUP_REMOVED lines=16> */
.L_x_2068:
        /* <DEDUP_REMOVED lines=11> */
.L_x_2046:
[----:B------:R-:W2:Y:S04]  /*72f0*/  LDG.E.STRONG.GPU R0, desc[UR46][R2.64] ;  /* 0x0000002e02007981 */ /* 0x000ea8000c1ef900 */
[----:B--2---:R-:W-:Y:S01]  /*7300*/  CCTL.IVALL ;  /* 0x00000000ff00798f */ /* 0x004fe20002000000 */
[----:B------:R-:W-:Y:S05]  /*7310*/  YIELD ;  /* 0x0000000000007946 */ /* 0x000fea0003800000 */
[----:B------:R-:W-:-:S13]  /*7320*/  ISETP.NE.AND P1, PT, R0, UR22, PT ;  /* 0x0000001600007c0c */ /* 0x000fda000bf25270 */
[----:B------:R-:W-:Y:S05]  /*7330*/  @P1 BRA `(.L_x_2046) ;  /* 0xfffffffc00ec1947 */ /* 0x000fea000383ffff */
.L_x_2045:
[----:B------:R-:W-:Y:S05]  /*7340*/  BSYNC B0 ;  /* 0x0000000000007941 */ /* 0x000fea0003800000 */
.L_x_2044:
[----:B------:R-:W-:-:S03]  /*7350*/  UMOV UR16, 0xffffffff ;  /* 0xffffffff00107882 */ /* 0x000fc60000000000 */
[----:B------:R-:W-:Y:S05]  /*7360*/  BRA.DIV UR16, `(.L_x_2047) ;  /* 0x00000042102c7947 */ /* 0x000fea000b800000 */
[----:B------:R-:W-:Y:S01]  /*7370*/  NOP ;  /* 0x0000000000007918 */ /* 0x000fe20000000000 */
.L_x_2126:
        /* <DEDUP_REMOVED lines=19> */
.L_x_2049:
[----:B------:R-:W-:Y:S05]  /*74b0*/  BSYNC B0 ;  /* 0x0000000000007941 */ /* 0x000fea0003800000 */
.L_x_2048:
        /* <DEDUP_REMOVED lines=17> */
.L_x_2051:
[----:B------:R-:W-:Y:S05]  /*75d0*/  BSYNC B0 ;  /* 0x0000000000007941 */ /* 0x000fea0003800000 */
.L_x_2050:
[----:B------:R-:W-:Y:S06]  /*75e0*/  BAR.ARV 0xa, 0xa0 ;  /* 0x0282800000007b1d */ /* 0x000fec0000002000 */
[----:B------:R-:W-:Y:S04]  /*75f0*/  BSSY B0, `(.L_x_2052) ;  /* 0x0000003000007945 */ /* 0x000fe80003800000 */
[----:B------:R-:W-:Y:S05]  /*7600*/  @!P0 BRA `(.L_x_2053) ;  /* 0x0000000000048947 */ /* 0x000fea0003800000 */
[----:B------:R-:W-:-:S04]  /*7610*/  DEPBAR.LE SB0, 0x0 ;  /* 0x000080000000791a */ /* 0x000fc80000000000 */
.L_x_2053:
[----:B------:R-:W-:Y:S05]  /*7620*/  BSYNC B0 ;  /* 0x0000000000007941 */ /* 0x000fea0003800000 */
.L_x_2052:
        /* <DEDUP_REMOVED lines=19> */
.L_x_2055:
[----:B------:R-:W-:Y:S05]  /*7760*/  BSYNC B0 ;  /* 0x0000000000007941 */ /* 0x000fea0003800000 */
.L_x_2054:
        /* <DEDUP_REMOVED lines=9> */
.L_x_2058:
[----:B------:R-:W2:Y:S04]  /*7800*/  LDG.E.STRONG.GPU R0, desc[UR46][R2.64] ;  /* 0x0000002e02007981 */ /* 0x000ea8000c1ef900 */
[----:B--2---:R-:W-:Y:S01]  /*7810*/  CCTL.IVALL ;  /* 0x00000000ff00798f */ /* 0x004fe20002000000 */
[----:B------:R-:W-:Y:S05]  /*7820*/  YIELD ;  /* 0x0000000000007946 */ /* 0x000fea0003800000 */
[----:B------:R-:W-:-:S13]  /*7830*/  ISETP.NE.AND P1, PT, R0, UR22, PT ;  /* 0x0000001600007c0c */ /* 0x000fda000bf25270 */
[----:B------:R-:W-:Y:S05]  /*7840*/  @P1 BRA `(.L_x_2058) ;  /* 0xfffffffc00ec1947 */ /* 0x000fea000383ffff */
.L_x_2057:
[----:B------:R-:W-:Y:S05]  /*7850*/  BSYNC B0 ;  /* 0x0000000000007941 */ /* 0x000fea0003800000 */
.L_x_2056:
[----:B------:R-:W-:-:S03]  /*7860*/  UMOV UR12, 0xffffffff ;  /* 0xffffffff000c7882 */ /* 0x000fc60000000000 */
[----:B------:R-:W-:Y:S05]  /*7870*/  BRA.DIV UR12, `(.L_x_2059) ;  /* 0x0000003e0c047947 */ /* 0x000fea000b800000 */
[----:B------:R-:W-:Y:S01]  /*7880*/  NOP ;  /* 0x0000000000007918 */ /* 0x000fe20000000000 */
.L_x_2129:
        /* <DEDUP_REMOVED lines=15> */
.L_x_2061:
[----:B------:R-:W-:Y:S05]  /*7980*/  BSYNC B0 ;  /* 0x0000000000007941 */ /* 0x000fea0003800000 */
.L_x_2060:
        /* <DEDUP_REMOVED lines=15> */
.L_x_2063:
[----:B------:R-:W-:Y:S05]  /*7a80*/  BSYNC B0 ;  /* 0x0000000000007941 */ /* 0x000fea0003800000 */
.L_x_2062:
[----:B------:R-:W-:Y:S06]  /*7a90*/  BAR.ARV 0xa, 0xa0 ;  /* 0x0282800000007b1d */ /* 0x000fec0000002000 */
[----:B------:R-:W-:Y:S04]  /*7aa0*/  BSSY B0, `(.L_x_2064) ;  /* 0x0000003000007945 */ /* 0x000fe80003800000 */
[----:B------:R-:W-:Y:S05]  /*7ab0*/  @!P0 BRA `(.L_x_2065) ;  /* 0x0000000000048947 */ /* 0x000fea0003800000 */
[----:B------:R-:W-:-:S04]  /*7ac0*/  DEPBAR.LE SB0, 0x0 ;  /* 0x000080000000791a */ /* 0x000fc80000000000 */
.L_x_2065:
[----:B------:R-:W-:Y:S05]  /*7ad0*/  BSYNC B0 ;  /* 0x0000000000007941 */ /* 0x000fea0003800000 */
.L_x_2064:
        /* <DEDUP_REMOVED lines=19> */
.L_x_2067:
[----:B------:R-:W-:Y:S05]  /*7c10*/  BSYNC B0 ;  /* 0x0000000000007941 */ /* 0x000fea0003800000 */
.L_x_2066:
[----:B------:R-:W-:Y:S02]  /*7c20*/  UIADD3 UR9, UR9, 0x2, URZ ;  /* 0x0000000209097890 */ /* 0x000fe4000fffe03f */
[----:B------:R-:W-:Y:S02]  /*7c30*/  UIADD3 UR4, UR4, 0x3000, URZ ;  /* 0x0000300004047890 */ /* 0x000fe4000fffe03f */
[----:B------:R-:W-:-:S06]  /*7c40*/  UISETP.GE.AND UP0, UPT, UR9, UR11, UPT ;  /* 0x0000000b0900728c */ /* 0x000fcc000bf06270 */
[----:B------:R-:W-:-:S13]  /*7c50*/  PLOP3.LUT P1, PT, PT, PT, UP0, 0x80, 0x0 ;  /* 0x000000000000781c */ /* 0x000fda0003f2f008 */
[----:B------:R-:W-:Y:S05]  /*7c60*/  @!P1 BRA `(.L_x_2068) ;  /* 0xfffffff400749947 */ /* 0x000fea000383ffff */
.L_x_2029:
        /* <DEDUP_REMOVED lines=41> */
.L_x_2071:
[----:B------:R-:W-:Y:S05]  /*7f00*/  BSYNC B0 ;  /* 0x0000000000007941 */ /* 0x000fea0003800000 */
.L_x_2070:
[----:B------:R-:W-:Y:S05]  /*7f10*/  BRA `(.L_x_2072) ;  /* 0x0000000000047947 */ /* 0x000fea0003800000 */
.L_x_2069:
[----:B------:R-:W-:-:S05]  /*7f20*/  UMOV UR4, UR9 ;  /* 0x0000000900047c82 */ /* 0x000fca0008000000 */
.L_x_2072:
        /* <DEDUP_REMOVED lines=11> */
.L_x_2077:
        /* <DEDUP_REMOVED lines=24> */
.L_x_2074:
[----:B------:R-:W-:Y:S05]  /*8160*/  BSYNC B0 ;  /* 0x0000000000007941 */ /* 0x000fea0003800000 */
.L_x_2073:
        /* <DEDUP_REMOVED lines=24> */
.L_x_2076:
[----:B------:R-:W-:Y:S05]  /*82f0*/  BSYNC B0 ;  /* 0x0000000000007941 */ /* 0x000fea0003800000 */
.L_x_2075:
[----:B------:R-:W-:Y:S02]  /*8300*/  UIADD3 UR7, UR7, 0x2, URZ ;  /* 0x0000000207077890 */ /* 0x000fe4000fffe03f */
[----:B------:R-:W-:Y:S02]  /*8310*/  ULEA UR5, UR19, UR5, 0x1 ;  /* 0x0000000513057291 */ /* 0x000fe4000f8e083f */
[----:B------:R-:W-:Y:S02]  /*8320*/  ULEA UR6, UR19, UR6, 0x1 ;  /* 0x0000000613067291 */ /* 0x000fe4000f8e083f */
[----:B------:R-:W-:-:S13]  /*8330*/  ISETP.NE.AND P0, PT, RZ, UR7, PT ;  /* 0x00000007ff007c0c */ /* 0x000fda000bf05270 */
[----:B------:R-:W-:Y:S05]  /*8340*/  @!P0 BRA `(.L_x_1979) ;  /* 0x0000002c00748947 */ /* 0x000fea0003800000 */
[----:B------:R-:W-:Y:S05]  /*8350*/  BRA `(.L_x_2077) ;  /* 0xfffffffc00207947 */ /* 0x000fea000383ffff */
.L_x_2021:
        /* <DEDUP_REMOVED lines=14> */
.L_x_2078:
        /* <DEDUP_REMOVED lines=14> */
.L_x_2080:
[----:B------:R-:W-:-:S05]  /*8520*/  ULDC UR4, c[0x0][0x8c4] ;  /* 0x0002310000047ab9 */ /* 0x000fca0000000800 */
.L_x_2079:
        /* <DEDUP_REMOVED lines=59> */
.L_x_2082:
        /* <DEDUP_REMOVED lines=13> */
.L_x_2083:
        /* <DEDUP_REMOVED lines=8> */
.L_x_2084:
        /* <DEDUP_REMOVED lines=21> */
.L_x_2085:
        /* <DEDUP_REMOVED lines=50> */
.L_x_2130:
        /* <DEDUP_REMOVED lines=15> */
.L_x_2088:
        /* <DEDUP_REMOVED lines=127> */
.L_x_2099:
[----:B-123--:R-:W-:-:S04]  /*9780*/  SHF.L.U32 R18, R10, 0x1f, RZ ;  /* 0x0000001f0a127819 */ /* 0x00efc800000006ff */
[----:B------:R-:W2:Y:S02]  /*9790*/  SYNCS.PHASECHK.TRANS64.TRYWAIT P1, [R15+URZ+0x26840], R18 ;  /* 0x026840120f0075a7 */ /* 0x000ea4000802017f */
[----:B--2---:R-:W-:Y:S05]  /*97a0*/  @!P1 BRA `(.L_x_2091) ;  /* 0x0000001c00689947 */ /* 0x004fea0003800000 */
.L_x_2131:
        /* <DEDUP_REMOVED lines=8> */
.L_x_2092:
        /* <DEDUP_REMOVED lines=44> */
.L_x_2132:
        /* <DEDUP_REMOVED lines=8> */
.L_x_2094:
        /* <DEDUP_REMOVED lines=44> */
.L_x_2133:
        /* <DEDUP_REMOVED lines=8> */
.L_x_2096:
        /* <DEDUP_REMOVED lines=38> */
.L_x_2135:
        /* <DEDUP_REMOVED lines=8> */
.L_x_2098:
        /* <DEDUP_REMOVED lines=44> */
.L_x_2090:
[----:B------:R-:W4:Y:S02]  /*a450*/  LDL.LU R4, [R1+0x8] ;  /* 0x0000080001047983 */ /* 0x000f240000300800 */
[----:B----4-:R-:W-:Y:S02]  /*a460*/  ISETP.NE.AND P1, PT, R4, RZ, PT ;  /* 0x000000ff0400720c */ /* 0x010fe40003f25270 */
[----:B------:R4:W5:Y:S11]  /*a470*/  LDL R4, [R1+0x4] ;  /* 0x0000040001047983 */ /* 0x0009760000100800 */
[----:B----4-:R-:W-:Y:S05]  /*a480*/  @!P1 BRA `(.L_x_2089) ;  /* 0x0000000400949947 */ /* 0x010fea0003800000 */
[----:B------:R-:W-:-:S04]  /*a490*/  SHF.L.U32 R12, R10, 0x1f, RZ ;  /* 0x0000001f0a0c7819 */ /* 0x000fc800000006ff */
[----:B------:R-:W4:Y:S02]  /*a4a0*/  SYNCS.PHASECHK.TRANS64.TRYWAIT P1, [R15+URZ+0x26840], R12 ;  /* 0x0268400c0f0075a7 */ /* 0x000f24000802017f */
[----:B----4-:R-:W-:Y:S05]  /*a4b0*/  @!P1 BRA `(.L_x_2100) ;  /* 0x0000001000789947 */ /* 0x010fea0003800000 */
.L_x_2136:
        /* <DEDUP_REMOVED lines=8> */
.L_x_2101:
        /* <DEDUP_REMOVED lines=41> */
.L_x_2137:
        /* <DEDUP_REMOVED lines=8> */
.L_x_2103:
        /* <DEDUP_REMOVED lines=41> */
.L_x_2089:
[----:B------:R-:W1:Y:S01]  /*aae0*/  S2R R0, SR_TID.X ;  /* 0x0000000000007919 */ /* 0x000e620000002100 */
[----:B------:R-:W-:Y:S01]  /*aaf0*/  IMAD R3, R16, 0x8, R15 ;  /* 0x0000000810037824 */ /* 0x000fe200078e020f */
[----:B-1----:R-:W-:Y:S02]  /*ab00*/  LOP3.LUT R2, R0, 0x7f, RZ, 0xc0, !PT ;  /* 0x0000007f00027812 */ /* 0x002fe400078ec0ff */
[----:B------:R-:W-:Y:S02]  /*ab10*/  SHF.L.U32 R0, R10, 0x1f, RZ ;  /* 0x0000001f0a007819 */ /* 0x000fe400000006ff */
[----:B------:R-:W-:Y:S02]  /*ab20*/  ISETP.NE.AND P1, PT, R2, RZ, PT ;  /* 0x000000ff0200720c */ /* 0x000fe40003f25270 */
[----:B------:R-:W1:Y:S02]  /*ab30*/  SYNCS.PHASECHK.TRANS64.TRYWAIT P0, [R3+URZ+0x26840], R0 ;  /* 0x02684000030075a7 */ /* 0x000e64000800017f */
[----:B-1----:R-:W-:Y:S09]  /*ab40*/  @!P0 BRA `(.L_x_2104) ;  /* 0x0000000800fc8947 */ /* 0x002ff20003800000 */
.L_x_2138:
[----:B------:R-:W-:Y:S05]  /*ab50*/  @P1 BRA `(.L_x_2105) ;  /* 0x0000000000181947 */ /* 0x000fea0003800000 */
[----:B------:R-:W1:Y:S01]  /*ab60*/  S2R R2, SR_TID.X ;  /* 0x0000000000027919 */ /* 0x000e620000002100 */
[----:B------:R-:W-:-:S04]  /*ab70*/  IMAD.MOV.U32 R0, RZ, RZ, 0x3100 ;  /* 0x00003100ff007424 */ /* 0x000fc800078e00ff */
[----:B------:R1:W-:Y:S02]  /*ab80*/  SYNCS.ARRIVE.TRANS64 RZ, [R3+URZ+0x26830], R0 ;  /* 0x0268300003ff79a7 */ /* 0x0003e4000800003f */
[----:B-1----:R-:W-:-:S13]  /*ab90*/  LOP3.LUT P0, RZ, R2, 0x1f, RZ, 0xc0, !PT ;  /* 0x0000001f02ff7812 */ /* 0x002fda000780c0ff */
[----:B------:R-:W-:Y:S05]  /*aba0*/  @!P0 BRA `(.L_x_2105) ;  /* 0x0000000000048947 */ /* 0x000fea0003800000 */
[----:B------:R-:W-:Y:S01]  /*abb0*/  BPT.TRAP 0x1 ;  /* 0x000000040000795c */ /* 0x000fe20000300000 */
.L_x_2105:
        /* <DEDUP_REMOVED lines=48> */
.L_x_2086:
[----:B------:R-:W-:Y:S05]  /*aec0*/  BSYNC B0 ;  /* 0x0000000000007941 */ /* 0x000fea0003800000 */
.L_x_2081:
[----:B------:R-:W-:-:S03]  /*aed0*/  UMOV UR8, 0xffffffff ;  /* 0xffffffff00087882 */ /* 0x000fc60000000000 */
[----:B------:R-:W-:Y:S05]  /*aee0*/  BRA.DIV UR8, `(.L_x_2106) ;  /* 0x0000000a08287947 */ /* 0x000fea000b800000 */
[----:B------:R-:W-:-:S13]  /*aef0*/  ELECT P6, URZ, PT ;  /* 0x00000000003f782f */ /* 0x000fda00038c0000 */
.L_x_2141:
[----:B------:R-:W-:Y:S05]  /*af00*/  @!P6 BRA `(.L_x_1979) ;  /* 0x000000000084e947 */ /* 0x000fea0003800000 */
[----:B------:R-:W-:-:S06]  /*af10*/  ULOP3.LUT UR8, UR38, 0x2, URZ, 0xfc, !UPT ;  /* 0x0000000226087892 */ /* 0x000fcc000f8efc3f */
[----:B------:R-:W-:-:S05]  /*af20*/  IMAD.U32 R2, RZ, RZ, UR8 ;  /* 0x00000008ff027e24 */ /* 0x000fca000f8e00ff */
[----:B------:R-:W-:-:S13]  /*af30*/  ISETP.NE.AND P2, PT, R2, 0x3, PT ;  /* 0x000000030200780c */ /* 0x000fda0003f45270 */
[----:B------:R-:W-:Y:S05]  /*af40*/  @!P2 BRA `(.L_x_2107) ;  /* 0x000000000004a947 */ /* 0x000fea0003800000 */
[----:B---3--:R-:W-:Y:S01]  /*af50*/  BPT.TRAP 0x1 ;  /* 0x000000040000795c */ /* 0x008fe20000300000 */
.L_x_2107:
        /* <DEDUP_REMOVED lines=15> */
.L_x_2142:
[----:B------:R-:W2:Y:S02]  /*b050*/  SYNCS.PHASECHK.TRANS64.TRYWAIT P0, [R3+URZ], R2 ;  /* 0x00000002030075a7 */ /* 0x000ea4000800017f */
[----:B--2---:R-:W-:Y:S05]  /*b060*/  @!P0 BRA `(.L_x_2109) ;  /* 0x0000000400fc8947 */ /* 0x004fea0003800000 */
.L_x_2143:
[----:B------:R-:W-:Y:S05]  /*b070*/  @!P2 BRA `(.L_x_2110) ;  /* 0x000000000004a947 */ /* 0x000fea0003800000 */
[----:B---3--:R-:W-:Y:S01]  /*b080*/  BPT.TRAP 0x1 ;  /* 0x000000040000795c */ /* 0x008fe20000300000 */
.L_x_2110:
[----:B--2---:R-:W-:-:S04]  /*b090*/  VIADD R3, R8, 0x26840 ;  /* 0x0002684008037836 */ /* 0x004fc80000000000 */
[----:B------:R-:W-:-:S04]  /*b0a0*/  IMAD R5, R0, 0x8, R3 ;  /* 0x0000000800057824 */ /* 0x000fc800078e0203 */
[----:B------:R-:W2:Y:S02]  /*b0b0*/  SYNCS.PHASECHK.TRANS64.TRYWAIT P0, [R5+URZ], R4 ;  /* 0x00000004050075a7 */ /* 0x000ea4000800017f */
[----:B--2---:R-:W-:Y:S05]  /*b0c0*/  @!P0 BRA `(.L_x_2111) ;  /* 0x0000000400f88947 */ /* 0x004fea0003800000 */
.L_x_2144:
[----:B------:R-:W-:-:S07]  /*b0d0*/  IMAD R3, R6, 0x8, R3 ;  /* 0x0000000806037824 */ /* 0x000fce00078e0203 */
.L_x_2112:
[----:B----4-:R4:W1:Y:S02]  /*b0e0*/  SYNCS.PHASECHK.TRANS64.TRYWAIT P0, [R3+URZ], R2 ;  /* 0x00000002030075a7 */ /* 0x010864000800017f */
[----:B-1----:R-:W-:Y:S05]  /*b0f0*/  @!P0 NANOSLEEP.SYNCS 0x989680 ;  /* 0x009896800000895d */ /* 0x002fea0003900000 */
[----:B------:R-:W1:Y:S02]  /*b100*/  @!P0 SYNCS.PHASECHK.TRANS64 P0, [R3+URZ], R2 ;  /* 0x00000002030085a7 */ /* 0x000e64000800007f */
[----:B-1----:R-:W-:Y:S05]  /*b110*/  @!P0 BRA `(.L_x_2112) ;  /* 0xfffffffc00f08947 */ /* 0x002fea000383ffff */
.L_x_1979:
[----:B---3--:R-:W-:Y:S05]  /*b120*/  BSYNC B6 ;  /* 0x0000000000067941 */ /* 0x008fea0003800000 */
.L_x_1973:
[----:B------:R-:W-:Y:S05]  /*b130*/  EXIT ;  /* 0x000000000000794d */ /* 0x000fea0003800000 */
.L_x_1990:
[----:B------:R-:W-:Y:S02]  /*b140*/  IMAD.MOV.U32 R13, RZ, RZ, R17 ;  /* 0x000000ffff0d7224 */ /* 0x000fe400078e0011 */
[----:B------:R-:W-:Y:S02]  /*b150*/  IMAD.MOV.U32 R12, RZ, RZ, RZ ;  /* 0x000000ffff0c7224 */ /* 0x000fe400078e00ff */
[----:B------:R-:W-:Y:S02]  /*b160*/  IMAD.MOV.U32 R11, RZ, RZ, 0x1f ;  /* 0x0000001fff0b7424 */ /* 0x000fe400078e00ff */
[----:B------:R-:W-:-:S07]  /*b170*/  IMAD.MOV.U32 R15, RZ, RZ, -0x1 ;  /* 0xffffffffff0f7424 */ /* 0x000fce00078e00ff */
[----:B------:R-:W-:Y:S05]  /*b180*/  WARPSYNC.COLLECTIVE R15, `(.L_x_2113) ;  /* 0x000000000f087348 */ /* 0x000fea0003c00000 */
[----:B------:R1:W2:Y:S02]  /*b190*/  SHFL.IDX P6, R14, R13, R12, R11 ;  /* 0x0000000c0d0e7389 */ /* 0x0002a400000c000b */
[----:B-12---:R-:W-:Y:S01]  /*b1a0*/  ENDCOLLECTIVE ;  /* 0x000000000000791b */ /* 0x006fe20003800000 */
.L_x_2113:
[----:B------:R-:W-:Y:S05]  /*b1b0*/  BRA `(.L_x_2114) ;  /* 0xffffff6000d87947 */ /* 0x000fea000383ffff */
.L_x_1992:
[----:B--2---:R2:W3:Y:S02]  /*b1c0*/  SYNCS.PHASECHK.TRANS64.TRYWAIT P0, [R237+URZ+0x26800], R4 ;  /* 0x02680004ed0075a7 */ /* 0x0044e4000800017f */
[----:B---3--:R-:W-:Y:S05]  /*b1d0*/  @!P0 NANOSLEEP.SYNCS 0x989680 ;  /* 0x009896800000895d */ /* 0x008fea0003900000 */
[----:B------:R-:W3:Y:S02]  /*b1e0*/  @!P0 SYNCS.PHASECHK.TRANS64 P0, [R237+URZ+0x26800], R4 ;  /* 0x02680004ed0085a7 */ /* 0x000ee4000800007f */
[----:B---3--:R-:W-:Y:S05]  /*b1f0*/  @!P0 BRA `(.L_x_1992) ;  /* 0xfffffffc00f08947 */ /* 0x008fea000383ffff */
[----:B------:R-:W-:Y:S05]  /*b200*/  BRA `(.L_x_1991) ;  /* 0xffffff6400007947 */ /* 0x000fea000383ffff */
.L_x_1997:
[----:B--2---:R-:W-:-:S04]  /*b210*/  IMAD.U32 R5, RZ, RZ, UR7 ;  /* 0x00000007ff057e24 */ /* 0x004fc8000f8e00ff */
[----:B------:R2:W3:Y:S03]  /*b220*/  SYNCS.PHASECHK.TRANS64.TRYWAIT P0, [R5+URZ+0x26810], R120 ;  /* 0x02681078050075a7 */ /* 0x0004e6000800017f */
[----:B---3--:R-:W-:Y:S05]  /*b230*/  @!P0 NANOSLEEP.SYNCS 0x989680 ;  /* 0x009896800000895d */ /* 0x008fea0003900000 */
[----:B------:R-:W3:Y:S02]  /*b240*/  @!P0 SYNCS.PHASECHK.TRANS64 P0, [R5+URZ+0x26810], R120 ;  /* 0x02681078050085a7 */ /* 0x000ee4000800007f */
[----:B---3--:R-:W-:Y:S05]  /*b250*/  @!P0 BRA `(.L_x_1997) ;  /* 0xfffffffc00ec8947 */ /* 0x008fea000383ffff */
[----:B------:R-:W-:Y:S05]  /*b260*/  BRA `(.L_x_1996) ;  /* 0xffffff6c005c7947 */ /* 0x000fea000383ffff */
.L_x_2001:
[----:B------:R-:W-:-:S04]  /*b270*/  IMAD.U32 R121, RZ, RZ, UR7 ;  /* 0x00000007ff797e24 */ /* 0x000fc8000f8e00ff */
[----:B------:R1:W1:Y:S03]  /*b280*/  SYNCS.PHASECHK.TRANS64.TRYWAIT P0, [R121+URZ+0x26830], R120 ;  /* 0x02683078790075a7 */ /* 0x000266000800017f */
[----:B-1----:R-:W-:Y:S05]  /*b290*/  @!P0 NANOSLEEP.SYNCS 0x989680 ;  /* 0x009896800000895d */ /* 0x002fea0003900000 */
[----:B------:R-:W1:Y:S02]  /*b2a0*/  @!P0 SYNCS.PHASECHK.TRANS64 P0, [R121+URZ+0x26830], R120 ;  /* 0x02683078790085a7 */ /* 0x000e64000800007f */
[----:B-1----:R-:W-:Y:S05]  /*b2b0*/  @!P0 BRA `(.L_x_2001) ;  /* 0xfffffffc00ec8947 */ /* 0x002fea000383ffff */
[----:B------:R-:W-:Y:S05]  /*b2c0*/  BRA `(.L_x_2000) ;  /* 0xffffff7400207947 */ /* 0x000fea000383ffff */
.L_x_2008:
[----:B------:R-:W-:Y:S01]  /*b2d0*/  BSSY B0, `(.L_x_2115) ;  /* 0x0000005000007945 */ /* 0x000fe20003800000 */
[----:B------:R-:W-:-:S07]  /*b2e0*/  IMAD.MOV.U32 R15, RZ, RZ, -0x1 ;  /* 0xffffffffff0f7424 */ /* 0x000fce00078e00ff */
[----:B-1----:R-:W-:Y:S05]  /*b2f0*/  WARPSYNC.COLLECTIVE R15, `(.L_x_2116) ;  /* 0x000000000f087348 */ /* 0x002fea0003c00000 */
[----:B------:R-:W-:Y:S01]  /*b300*/  NOP ;  /* 0x0000000000007918 */ /* 0x000fe20000000000 */
[----:B-1----:R-:W-:Y:S01]  /*b310*/  ENDCOLLECTIVE ;  /* 0x000000000000791b */ /* 0x002fe20003800000 */
.L_x_2116:
[----:B------:R-:W-:Y:S05]  /*b320*/  BSYNC B0 ;  /* 0x0000000000007941 */ /* 0x000fea0003800000 */
.L_x_2115:
[----:B------:R-:W-:Y:S05]  /*b330*/  BRA `(.L_x_2117) ;  /* 0xffffffa400ec7947 */ /* 0x000fea000383ffff */
.L_x_2017:
[----:B------:R-:W-:Y:S01]  /*b340*/  BSSY B0, `(.L_x_2118) ;  /* 0x0000005000007945 */ /* 0x000fe20003800000 */
[----:B------:R-:W-:-:S07]  /*b350*/  IMAD.MOV.U32 R15, RZ, RZ, -0x1 ;  /* 0xffffffffff0f7424 */ /* 0x000fce00078e00ff */
[----:B-12---:R-:W-:Y:S05]  /*b360*/  WARPSYNC.COLLECTIVE R15, `(.L_x_2119) ;  /* 0x000000000f087348 */ /* 0x006fea0003c00000 */
[----:B------:R-:W-:Y:S01]  /*b370*/  NOP ;  /* 0x0000000000007918 */ /* 0x000fe20000000000 */
[----:B-12---:R-:W-:Y:S01]  /*b380*/  ENDCOLLECTIVE ;  /* 0x000000000000791b */ /* 0x006fe20003800000 */
.L_x_2119:
[----:B------:R-:W-:Y:S05]  /*b390*/  BSYNC B0 ;  /* 0x0000000000007941 */ /* 0x000fea0003800000 */
.L_x_2118:
[----:B------:R-:W-:Y:S05]  /*b3a0*/  BRA `(.L_x_2120) ;  /* 0xffffffa800e07947 */ /* 0x000fea000383ffff */
.L_x_2034:
[----:B------:R-:W-:Y:S01]  /*b3b0*/  BSSY B0, `(.L_x_2121) ;  /* 0x0000005000007945 */ /* 0x000fe20003800000 */
[----:B------:R-:W-:-:S07]  /*b3c0*/  IMAD.MOV.U32 R15, RZ, RZ, -0x1 ;  /* 0xffffffffff0f7424 */ /* 0x000fce00078e00ff */
[----:B------:R-:W-:Y:S05]  /*b3d0*/  WARPSYNC.COLLECTIVE R15, `(.L_x_2122) ;  /* 0x000000000f087348 */ /* 0x000fea0003c00000 */
[----:B------:R-:W-:Y:S01]  /*b3e0*/  NOP ;  /* 0x0000000000007918 */ /* 0x000fe20000000000 */
[----:B------:R-:W-:Y:S01]  /*b3f0*/  ENDCOLLECTIVE ;  /* 0x000000000000791b */ /* 0x000fe20003800000 */
.L_x_2122:
[----:B------:R-:W-:Y:S05]  /*b400*/  BSYNC B0 ;  /* 0x0000000000007941 */ /* 0x000fea0003800000 */
.L_x_2121:
[----:B------:R-:W-:Y:S05]  /*b410*/  BRA `(.L_x_2123) ;  /* 0xffffffb800287947 */ /* 0x000fea000383ffff */
.L_x_2047:
[----:B------:R-:W-:Y:S01]  /*b420*/  BSSY B0, `(.L_x_2124) ;  /* 0x0000005000007945 */ /* 0x000fe20003800000 */
[----:B------:R-:W-:-:S07]  /*b430*/  IMAD.MOV.U32 R15, RZ, RZ, -0x1 ;  /* 0xffffffffff0f7424 */ /* 0x000fce00078e00ff */
[----:B------:R-:W-:Y:S05]  /*b440*/  WARPSYNC.COLLECTIVE R15, `(.L_x_2125) ;  /* 0x000000000f087348 */ /* 0x000fea0003c00000 */
[----:B------:R-:W-:Y:S01]  /*b450*/  NOP ;  /* 0x0000000000007918 */ /* 0x000fe20000000000 */
[----:B------:R-:W-:Y:S01]  /*b460*/  ENDCOLLECTIVE ;  /* 0x000000000000791b */ /* 0x000fe20003800000 */
.L_x_2125:
[----:B------:R-:W-:Y:S05]  /*b470*/  BSYNC B0 ;  /* 0x0000000000007941 */ /* 0x000fea0003800000 */
.L_x_2124:
[----:B------:R-:W-:Y:S05]  /*b480*/  BRA `(.L_x_2126) ;  /* 0xffffffbc00bc7947 */ /* 0x000fea000383ffff */
.L_x_2059:
[----:B------:R-:W-:Y:S01]  /*b490*/  BSSY B0, `(.L_x_2127) ;  /* 0x0000005000007945 */ /* 0x000fe20003800000 */
[----:B------:R-:W-:-:S07]  /*b4a0*/  IMAD.MOV.U32 R15, RZ, RZ, -0x1 ;  /* 0xffffffffff0f7424 */ /* 0x000fce00078e00ff */
[----:B------:R-:W-:Y:S05]  /*b4b0*/  WARPSYNC.COLLECTIVE R15, `(.L_x_2128) ;  /* 0x000000000f087348 */ /* 0x000fea0003c00000 */
[----:B------:R-:W-:Y:S01]  /*b4c0*/  NOP ;  /* 0x0000000000007918 */ /* 0x000fe20000000000 */
[----:B------:R-:W-:Y:S01]  /*b4d0*/  ENDCOLLECTIVE ;  /* 0x000000000000791b */ /* 0x000fe20003800000 */
.L_x_2128:
[----:B------:R-:W-:Y:S05]  /*b4e0*/  BSYNC B0 ;  /* 0x0000000000007941 */ /* 0x000fea0003800000 */
.L_x_2127:
[----:B------:R-:W-:Y:S05]  /*b4f0*/  BRA `(.L_x_2129) ;  /* 0xffffffc000e47947 */ /* 0x000fea000383ffff */
.L_x_2087:
[----:B-1----:R1:W2:Y:S02]  /*b500*/  SYNCS.PHASECHK.TRANS64.TRYWAIT P0, [R15+URZ+0x26820], R0 ;  /* 0x026820000f0075a7 */ /* 0x0022a4000800017f */
[----:B--2---:R-:W-:Y:S05]  /*b510*/  @!P0 NANOSLEEP.SYNCS 0x989680 ;  /* 0x009896800000895d */ /* 0x004fea0003900000 */
[----:B------:R-:W2:Y:S02]  /*b520*/  @!P0 SYNCS.PHASECHK.TRANS64 P0, [R15+URZ+0x26820], R0 ;  /* 0x026820000f0085a7 */ /* 0x000ea4000800007f */
[----:B--2---:R-:W-:Y:S05]  /*b530*/  @!P0 BRA `(.L_x_2087) ;  /* 0xfffffffc00f08947 */ /* 0x004fea000383ffff */
[----:B------:R-:W-:Y:S05]  /*b540*/  BRA `(.L_x_2130) ;  /* 0xffffffd800547947 */ /* 0x000fea000383ffff */
.L_x_2091:
[----:B--2---:R2:W3:Y:S02]  /*b550*/  SYNCS.PHASECHK.TRANS64.TRYWAIT P1, [R15+URZ+0x26840], R18 ;  /* 0x026840120f0075a7 */ /* 0x0044e4000802017f */
[----:B---3--:R-:W-:Y:S05]  /*b560*/  @!P1 NANOSLEEP.SYNCS 0x989680 ;  /* 0x009896800000995d */ /* 0x008fea0003900000 */
[----:B------:R-:W3:Y:S02]  /*b570*/  @!P1 SYNCS.PHASECHK.TRANS64 P1, [R15+URZ+0x26840], R18 ;  /* 0x026840120f0095a7 */ /* 0x000ee4000802007f */
[----:B---3--:R-:W-:Y:S05]  /*b580*/  @!P1 BRA `(.L_x_2091) ;  /* 0xfffffffc00f09947 */ /* 0x008fea000383ffff */
[----:B------:R-:W-:Y:S05]  /*b590*/  BRA `(.L_x_2131) ;  /* 0xffffffe000847947 */ /* 0x000fea000383ffff */
.L_x_2093:
[----:B-1----:R1:W3:Y:S02]  /*b5a0*/  SYNCS.PHASECHK.TRANS64.TRYWAIT P1, [R15+URZ+0x26828], R18 ;  /* 0x026828120f0075a7 */ /* 0x0022e4000802017f */
[----:B---3--:R-:W-:Y:S05]  /*b5b0*/  @!P1 NANOSLEEP.SYNCS 0x989680 ;  /* 0x009896800000995d */ /* 0x008fea0003900000 */
[----:B------:R-:W3:Y:S02]  /*b5c0*/  @!P1 SYNCS.PHASECHK.TRANS64 P1, [R15+URZ+0x26828], R18 ;  /* 0x026828120f0095a7 */ /* 0x000ee4000802007f */
[----:B---3--:R-:W-:Y:S05]  /*b5d0*/  @!P1 BRA `(.L_x_2093) ;  /* 0xfffffffc00f09947 */ /* 0x008fea000383ffff */
[----:B------:R-:W-:Y:S05]  /*b5e0*/  BRA `(.L_x_2132) ;  /* 0xffffffe400407947 */ /* 0x000fea000383ffff */
.L_x_2095:
[----:B---3--:R3:W4:Y:S02]  /*b5f0*/  SYNCS.PHASECHK.TRANS64.TRYWAIT P1, [R15+URZ+0x26848], R18 ;  /* 0x026848120f0075a7 */ /* 0x008724000802017f */
[----:B----4-:R-:W-:Y:S05]  /*b600*/  @!P1 NANOSLEEP.SYNCS 0x989680 ;  /* 0x009896800000995d */ /* 0x010fea0003900000 */
[----:B------:R-:W4:Y:S02]  /*b610*/  @!P1 SYNCS.PHASECHK.TRANS64 P1, [R15+URZ+0x26848], R18 ;  /* 0x026848120f0095a7 */ /* 0x000f24000802007f */
[----:B----4-:R-:W-:Y:S05]  /*b620*/  @!P1 BRA `(.L_x_2095) ;  /* 0xfffffffc00f09947 */ /* 0x010fea000383ffff */
[----:B------:R-:W-:Y:S05]  /*b630*/  BRA `(.L_x_2133) ;  /* 0xffffffe400fc7947 */ /* 0x000fea000383ffff */
.L_x_2097:
[----:B------:R-:W-:-:S07]  /*b640*/  SHF.L.U32 R4, R10, 0x1f, RZ ;  /* 0x0000001f0a047819 */ /* 0x000fce00000006ff */
.L_x_2134:
[----:B----4-:R4:W1:Y:S02]  /*b650*/  SYNCS.PHASECHK.TRANS64.TRYWAIT P1, [R15+URZ+0x26820], R4 ;  /* 0x026820040f0075a7 */ /* 0x010864000802017f */
[----:B-1----:R-:W-:Y:S05]  /*b660*/  @!P1 NANOSLEEP.SYNCS 0x989680 ;  /* 0x009896800000995d */ /* 0x002fea0003900000 */
[----:B------:R-:W1:Y:S02]  /*b670*/  @!P1 SYNCS.PHASECHK.TRANS64 P1, [R15+URZ+0x26820], R4 ;  /* 0x026820040f0095a7 */ /* 0x000e64000802007f */
[----:B-1----:R-:W-:Y:S05]  /*b680*/  @!P1 BRA `(.L_x_2134) ;  /* 0xfffffffc00f09947 */ /* 0x002fea000383ffff */
[----:B------:R-:W-:Y:S05]  /*b690*/  BRA `(.L_x_2135) ;  /* 0xffffffe8009c7947 */ /* 0x000fea000383ffff */
.L_x_2100:
[----:B----4-:R4:W1:Y:S02]  /*b6a0*/  SYNCS.PHASECHK.TRANS64.TRYWAIT P1, [R15+URZ+0x26840], R12 ;  /* 0x0268400c0f0075a7 */ /* 0x010864000802017f */
[----:B-1----:R-:W-:Y:S05]  /*b6b0*/  @!P1 NANOSLEEP.SYNCS 0x989680 ;  /* 0x009896800000995d */ /* 0x002fea0003900000 */
[----:B------:R-:W1:Y:S02]  /*b6c0*/  @!P1 SYNCS.PHASECHK.TRANS64 P1, [R15+URZ+0x26840], R12 ;  /* 0x0268400c0f0095a7 */ /* 0x000e64000802007f */
[----:B-1----:R-:W-:Y:S05]  /*b6d0*/  @!P1 BRA `(.L_x_2100) ;  /* 0xfffffffc00f09947 */ /* 0x002fea000383ffff */
[----:B------:R-:W-:Y:S05]  /*b6e0*/  BRA `(.L_x_2136) ;  /* 0xffffffec00747947 */ /* 0x000fea000383ffff */
.L_x_2102:
[----:B-1----:R1:W2:Y:S02]  /*b6f0*/  SYNCS.PHASECHK.TRANS64.TRYWAIT P1, [R15+URZ+0x26828], R12 ;  /* 0x0268280c0f0075a7 */ /* 0x0022a4000802017f */
[----:B--2---:R-:W-:Y:S05]  /*b700*/  @!P1 NANOSLEEP.SYNCS 0x989680 ;  /* 0x009896800000995d */ /* 0x004fea0003900000 */
[----:B------:R-:W2:Y:S02]  /*b710*/  @!P1 SYNCS.PHASECHK.TRANS64 P1, [R15+URZ+0x26828], R12 ;  /* 0x0268280c0f0095a7 */ /* 0x000ea4000802007f */
[----:B--2---:R-:W-:Y:S05]  /*b720*/  @!P1 BRA `(.L_x_2102) ;  /* 0xfffffffc00f09947 */ /* 0x004fea000383ffff */
[----:B------:R-:W-:Y:S05]  /*b730*/  BRA `(.L_x_2137) ;  /* 0xfffffff000247947 */ /* 0x000fea000383ffff */
.L_x_2104:
[----:B------:R1:W1:Y:S02]  /*b740*/  SYNCS.PHASECHK.TRANS64.TRYWAIT P0, [R3+URZ+0x26840], R0 ;  /* 0x02684000030075a7 */ /* 0x000264000800017f */
[----:B-1----:R-:W-:Y:S05]  /*b750*/  @!P0 NANOSLEEP.SYNCS 0x989680 ;  /* 0x009896800000895d */ /* 0x002fea0003900000 */
[----:B------:R-:W1:Y:S02]  /*b760*/  @!P0 SYNCS.PHASECHK.TRANS64 P0, [R3+URZ+0x26840], R0 ;  /* 0x02684000030085a7 */ /* 0x000e64000800007f */
[----:B-1----:R-:W-:Y:S05]  /*b770*/  @!P0 BRA `(.L_x_2104) ;  /* 0xfffffffc00f08947 */ /* 0x002fea000383ffff */
[----:B------:R-:W-:Y:S05]  /*b780*/  BRA `(.L_x_2138) ;  /* 0xfffffff000f07947 */ /* 0x000fea000383ffff */
.L_x_2106:
[----:B------:R-:W-:Y:S01]  /*b790*/  BSSY B0, `(.L_x_2139) ;  /* 0x0000006000007945 */ /* 0x000fe20003800000 */
[----:B------:R-:W-:-:S07]  /*b7a0*/  IMAD.MOV.U32 R15, RZ, RZ, -0x1 ;  /* 0xffffffffff0f7424 */ /* 0x000fce00078e00ff */
[----:B---3--:R-:W-:Y:S05]  /*b7b0*/  WARPSYNC.COLLECTIVE R15, `(.L_x_2140) ;  /* 0x000000000f0c7348 */ /* 0x008fea0003c00000 */
[----:B------:R-:W-:Y:S02]  /*b7c0*/  ELECT P6, UR62, PT ;  /* 0x00000000003e782f */ /* 0x000fe400038c0000 */
[----:B------:R-:W-:Y:S01]  /*b7d0*/  MOV R14, UR62 ;  /* 0x0000003e000e7c02 */ /* 0x000fe20008000f00 */
[----:B---3--:R-:W-:Y:S10]  /*b7e0*/  ENDCOLLECTIVE ;  /* 0x000000000000791b */ /* 0x008ff40003800000 */
.L_x_2140:
[----:B------:R-:W-:Y:S05]  /*b7f0*/  BSYNC B0 ;  /* 0x0000000000007941 */ /* 0x000fea0003800000 */
.L_x_2139:
[----:B------:R-:W-:Y:S05]  /*b800*/  BRA `(.L_x_2141) ;  /* 0xfffffff400bc7947 */ /* 0x000fea000383ffff */
.L_x_2108:
[----:B-1----:R1:W2:Y:S02]  /*b810*/  SYNCS.PHASECHK.TRANS64.TRYWAIT P0, [R7+URZ], R4 ;  /* 0x00000004070075a7 */ /* 0x0022a4000800017f */
[----:B--2---:R-:W-:Y:S05]  /*b820*/  @!P0 NANOSLEEP.SYNCS 0x989680 ;  /* 0x009896800000895d */ /* 0x004fea0003900000 */
[----:B------:R-:W2:Y:S02]  /*b830*/  @!P0 SYNCS.PHASECHK.TRANS64 P0, [R7+URZ], R4 ;  /* 0x00000004070085a7 */ /* 0x000ea4000800007f */
[----:B--2---:R-:W-:Y:S05]  /*b840*/  @!P0 BRA `(.L_x_2108) ;  /* 0xfffffffc00f08947 */ /* 0x004fea000383ffff */
[----:B------:R-:W-:Y:S05]  /*b850*/  BRA `(.L_x_2142) ;  /* 0xfffffff400fc7947 */ /* 0x000fea000383ffff */
.L_x_2109:
[----:B--2---:R2:W4:Y:S02]  /*b860*/  SYNCS.PHASECHK.TRANS64.TRYWAIT P0, [R3+URZ], R2 ;  /* 0x00000002030075a7 */ /* 0x004524000800017f */
[----:B----4-:R-:W-:Y:S05]  /*b870*/  @!P0 NANOSLEEP.SYNCS 0x989680 ;  /* 0x009896800000895d */ /* 0x010fea0003900000 */
[----:B------:R-:W4:Y:S02]  /*b880*/  @!P0 SYNCS.PHASECHK.TRANS64 P0, [R3+URZ], R2 ;  /* 0x00000002030085a7 */ /* 0x000f24000800007f */
[----:B----4-:R-:W-:Y:S05]  /*b890*/  @!P0 BRA `(.L_x_2109) ;  /* 0xfffffffc00f08947 */ /* 0x010fea000383ffff */
[----:B------:R-:W-:Y:S05]  /*b8a0*/  BRA `(.L_x_2143) ;  /* 0xfffffff400f07947 */ /* 0x000fea000383ffff */
.L_x_2111:
[----:B--2---:R2:W4:Y:S02]  /*b8b0*/  SYNCS.PHASECHK.TRANS64.TRYWAIT P0, [R5+URZ], R4 ;  /* 0x00000004050075a7 */ /* 0x004524000800017f */
[----:B----4-:R-:W-:Y:S05]  /*b8c0*/  @!P0 NANOSLEEP.SYNCS 0x989680 ;  /* 0x009896800000895d */ /* 0x010fea0003900000 */
[----:B------:R-:W4:Y:S02]  /*b8d0*/  @!P0 SYNCS.PHASECHK.TRANS64 P0, [R5+URZ], R4 ;  /* 0x00000004050085a7 */ /* 0x000f24000800007f */
[----:B----4-:R-:W-:Y:S05]  /*b8e0*/  @!P0 BRA `(.L_x_2111) ;  /* 0xfffffffc00f08947 */ /* 0x010fea000383ffff */
[----:B------:R-:W-:Y:S05]  /*b8f0*/  BRA `(.L_x_2144) ;  /* 0xfffffff400f47947 */ /* 0x000fea000383ffff */
.L_x_2145:
        /* <DEDUP_REMOVED lines=16> */
.L_x_3310:


//--------------------- .text._ZN7cutlass13device_kernelIN5flash11enable_sm90INS1_16FlashAttnBwdSm90INS1_25CollectiveMainloopBwdSm90ILi2ELi2ELi2EN4cute5tupleIJNS5_1CILi1EEES8_S8_EEENS6_IJNS7_ILi64EEENS7_ILi128EEENS7_ILi96EEEEEENS_6half_tEfNS_4arch4Sm90ELb1ELb0ELb1ELb0ELb0ELb1ELb0ELb0ELi2ELi1ELi2ELi1ELb1EEENS1_21CollectiveEpilogueBwdISD_SE_SG_Li256ELb0ELb0ELi1EEENS1_25SingleTileBwdLPTSchedulerILb0ELi128ELb0EEEEEEEEEvNT_6ParamsE --------------------------
	.section	.text._ZN7cutlass13device_kernelIN5flash11enable_sm90INS1_16FlashAttnBwdSm90INS1_25CollectiveMainloopBwdSm90ILi2ELi2ELi2EN4cute5tupleIJNS5_1CILi1EEES8_S8_EEENS6_IJNS7_ILi64EEENS7_ILi128EEENS7_ILi96EEEEEENS_6half_tEfNS_4arch4Sm90ELb1ELb0ELb1ELb0ELb0ELb1ELb0ELb0ELi2ELi1ELi2ELi1ELb1EEENS1_21CollectiveEpilogueBwdISD_SE_SG_Li256ELb0ELb0ELi1EEENS1_25SingleTileBwdLPTSchedulerILb0ELi128ELb0EEEEEEEEEvNT_6ParamsE,"ax",@progbits
	.align	128
.text._ZN7cutlass13device_kernelIN5flash11enable_sm90INS1_16FlashAttnBwdSm90INS1_25CollectiveMainloopBwdSm90ILi2ELi2ELi2EN4cute5tupleIJNS5_1CILi1EEES8_S8_EEENS6_IJNS7_ILi64EEENS7_ILi128EEENS7_ILi96EEEEEENS_6half_tEfNS_4arch4Sm90ELb1ELb0ELb1ELb0ELb0ELb1ELb0ELb0ELi2ELi1ELi2ELi1ELb1EEENS1_21CollectiveEpilogueBwdISD_SE_SG_Li256ELb0ELb0ELi1EEENS1_25SingleTileBwdLPTSchedulerILb0ELi128ELb0EEEEEEEEEvNT_6ParamsE:
        .type           _ZN7cutlass13device_kernelIN5flash11enable_sm90INS1_16FlashAttnBwdSm90INS1_25CollectiveMainloopBwdSm90ILi2ELi2ELi2EN4cute5tupleIJNS5_1CILi1EEES8_S8_EEENS6_IJNS7_ILi64EEENS7_ILi128EEENS7_ILi96EEEEEENS_6half_tEfNS_4arch4Sm90ELb1ELb0ELb1ELb0ELb0ELb1ELb0ELb0ELi2ELi1ELi2ELi1ELb1EEENS1_21CollectiveEpilogueBwdISD_SE_SG_Li256ELb0ELb0ELi1EEENS1_25SingleTileBwdLPTSchedulerILb0ELi128ELb0EEEEEEEEEvNT_6ParamsE,@function
        .size           _ZN7cutlass13device_kernelIN5flash11enable_sm90INS1_16FlashAttnBwdSm90INS1_25CollectiveMainloopBwdSm90ILi2ELi2ELi2EN4cute5tupleIJNS5_1CILi1EEES8_S8_EEENS6_IJNS7_ILi64EEENS7_ILi128EEENS7_ILi96EEEEEENS_6half_tEfNS_4arch4Sm90ELb1ELb0ELb1ELb0ELb0ELb1ELb0ELb0ELi2ELi1ELi2ELi1ELb1EEENS1_21CollectiveEpilogueBwdISD_SE_SG_Li256ELb0ELb0ELi1EEENS1_25SingleTileBwdLPTSchedulerILb0ELi128ELb0EEEEEEEEEvNT_6ParamsE,(.L_x_3311 - _ZN7cutlass13device_kernelIN5flash11enable_sm90INS1_16FlashAttnBwdSm90INS1_25CollectiveMainloopBwdSm90ILi2ELi2ELi2EN4cute5tupleIJNS5_1CILi1EEES8_S8_EEENS6_IJNS7_ILi64EEENS7_ILi128EEENS7_ILi96EEEEEENS_6half_tEfNS_4arch4Sm90ELb1ELb0ELb1ELb0ELb0ELb1ELb0ELb0ELi2ELi1ELi2ELi1ELb1EEENS1_21CollectiveEpilogueBwdISD_SE_SG_Li256ELb0ELb0ELi1EEENS1_25SingleTileBwdLPTSchedulerILb0ELi128ELb0EEEEEEEEEvNT_6ParamsE)
        .other          _ZN7cutlass13device_kernelIN5flash11enable_sm90INS1_16FlashAttnBwdSm90INS1_25CollectiveMainloopBwdSm90ILi2ELi2ELi2EN4cute5tupleIJNS5_1CILi1EEES8_S8_EEENS6_IJNS7_ILi64EEENS7_ILi128EEENS7_ILi96EEEEEENS_6half_tEfNS_4arch4Sm90ELb1ELb0ELb1ELb0ELb0ELb1ELb0ELb0ELi2ELi1ELi2ELi1ELb1EEENS1_21CollectiveEpilogueBwdISD_SE_SG_Li256ELb0ELb0ELi1EEENS1_25SingleTileBwdLPTSchedulerILb0ELi128ELb0EEEEEEEEEvNT_6ParamsE,@"STO_CUDA_ENTRY STV_DEFAULT"
_ZN7cutlass13device_kernelIN5flash11enable_sm90INS1_16FlashAttnBwdSm90INS1_25CollectiveMainloopBwdSm90ILi2ELi2ELi2EN4cute5tupleIJNS5_1CILi1EEES8_S8_EEENS6_IJNS7_ILi64EEENS7_ILi128EEENS7_ILi96EEEEEENS_6half_tEfNS_4arch4Sm90ELb1ELb0ELb1ELb0ELb0ELb1ELb0ELb0ELi2ELi1ELi2ELi1ELb1EEENS1_21CollectiveEpilogueBwdISD_SE_SG_Li256ELb0ELb0ELi1EEENS1_25SingleTileBwdLPTSchedulerILb0ELi128ELb0EEEEEEEEEvNT_6ParamsE:
        /* <DEDUP_REMOVED lines=30> */
.L_x_2147:
[----:B------:R-:W-:Y:S05]  /*01e0*/  BSYNC B0 ;  /* 0x0000000000007941 */ /* 0x000fea0003800000 */
.L_x_2146:
        /* <DEDUP_REMOVED lines=37> */
.L_x_2148:
        /* <DEDUP_REMOVED lines=22> */
.L_x_2149:
[----:B------:R-:W-:Y:S01]  /*05a0*/  PLOP3.LUT P0, PT, PT, PT, UP0, 0x80, 0x0 ;  /* 0x000000000000781c */ /* 0x000fe20003f0f008 */
[----:B------:R-:W-:Y:S01]  /*05b0*/  NOP ;  /* 0x0000000000007918 */ /* 0x000fe20000000000 */
[----:B-12-4-:R-:W-:Y:S11]  /*05c0*/  BAR.SYNC.DEFER_BLOCKING 0x0 ;  /* 0x0000000000007b1d */ /* 0x016ff60000010000 */
[----:B------:R-:W-:Y:S05]  /*05d0*/  @!P0 BRA `(.L_x_2150) ;  /* 0x0000005c00908947 */ /* 0x000fea0003800000 */
.L_x_2151:
[----:B------:R-:W-:-:S08]  /*05e0*/  NOP ;  /* 0x0000000000007918 */ /* 0x000fd00000000000 */
[----:B------:R-:W1:Y:S02]  /*05f0*/  USETMAXREG.TRY_ALLOC.CTAPOOL UP0, 0xf0 ;  /* 0x000000f0000079c8 */ /* 0x000e640008000600 */
[----:B-1----:R-:W-:-:S13]  /*0600*/  PLOP3.LUT P0, PT, PT, PT, UP0, 0x80, 0x0 ;  /* 0x000000000000781c */ /* 0x002fda0003f0f008 */
[----:B------:R-:W-:Y:S05]  /*0610*/  @!P0 BRA `(.L_x_2151) ;  /* 0xfffffffc00f08947 */ /* 0x000fea000383ffff */
[----:B------:R-:W-:Y:S01]  /*0620*/  LOP3.LUT R0, R0, 0x3, RZ, 0xc0, !PT ;  /* 0x0000000300007812 */ /* 0x000fe200078ec0ff */
[----:B------:R-:W1:Y:S01]  /*0630*/  S2R R2, SR_TID.X ;  /* 0x0000000000027919 */ /* 0x000e620000002100 */
[----:B------:R-:W2:Y:S01]  /*0640*/  S2UR UR7, SR_CTAID.X ;  /* 0x00000000000779c3 */ /* 0x000ea20000002500 */
[----:B------:R-:W-:Y:S02]  /*0650*/  ULDC UR8, c[0x0][0xb50] ;  /* 0x0002d40000087ab9 */ /* 0x000fe40000000800 */
[----:B------:R-:W-:Y:S01]  /*0660*/  UISETP.NE.AND UP0, UPT, UR8, 0x1, UPT ;  /* 0x000000010800788c */ /* 0x000fe2000bf05270 */
[----:B------:R-:W3:Y:S04]  /*0670*/  SHFL.IDX PT, R0, R0, RZ, 0x1f ;  /* 0x00001fff00007589 */ /* 0x000ee800000e0000 */
[----:B------:R-:W4:Y:S06]  /*0680*/  LDC R3, c[0x0][0xb68] ;  /* 0x0002da00ff037b82 */ /* 0x000f2c0000000800 */
[----:B------:R-:W-:Y:S01]  /*0690*/  @UP0 ULDC UR4, c[0x0][0xb54] ;  /* 0x0002d50000040ab9 */ /* 0x000fe20000000800 */
[----:B------:R-:W-:Y:S01]  /*06a0*/  @UP0 ULDC UR9, c[0x0][0xb58] ;  /* 0x0002d60000090ab9 */ /* 0x000fe20000000800 */
[----:B--2---:R-:W-:-:S02]  /*06b0*/  UIMAD.WIDE.U32 UR4, UR7, UR4, URZ ;  /* 0x00000004070472a5 */ /* 0x004fc4000f8e003f */
[----:B------:R-:W-:Y:S01]  /*06c0*/  UMOV UR6, UR7 ;  /* 0x0000000700067c82 */ /* 0x000fe20008000000 */
[----:B---3--:R-:W-:Y:S01]  /*06d0*/  ISETP.NE.AND P0, PT, R0, RZ, PT ;  /* 0x000000ff0000720c */ /* 0x008fe20003f05270 */
[----:B------:R-:W-:Y:S01]  /*06e0*/  @UP0 USHF.R.U32.HI UR6, URZ, UR9, UR5 ;  /* 0x000000093f060299 */ /* 0x000fe20008011605 */
[----:B-1----:R-:W-:-:S03]  /*06f0*/  SHF.R.U32.HI R2, RZ, 0x7, R2 ;  /* 0x00000007ff027819 */ /* 0x002fc60000011602 */
[----:B------:R-:W-:-:S04]  /*0700*/  UIADD3 UR4, -UR6, URZ, URZ ;  /* 0x0000003f06047290 */ /* 0x000fc8000fffe13f */
[----:B------:R-:W-:-:S04]  /*0710*/  UIMAD UR10, UR8, UR4, UR7 ;  /* 0x00000004080a72a4 */ /* 0x000fc8000f8e0207 */
[----:B------:R-:W-:-:S05]  /*0720*/  @!P0 VIADD R2, R2, 0x9 ;  /* 0x0000000902028836 */ /* 0x000fca0000000000 */
[----:B------:R1:W-:Y:S06]  /*0730*/  @!P0 BAR.ARV R2, 0xa0 ;  /* 0x000280020000851d */ /* 0x0003ec0000002000 */
[----:B----4-:R-:W-:-:S13]  /*0740*/  ISETP.LE.AND P0, PT, R3, UR6, PT ;  /* 0x0000000603007c0c */ /* 0x010fda000bf03270 */
[----:B-1----:R-:W-:Y:S05]  /*0750*/  @!P0 BRA `(.L_x_2152) ;  /* 0x0000000000208947 */ /* 0x002fea0003800000 */
[----:B------:R-:W-:Y:S01]  /*0760*/  ULDC UR7, c[0x0][0xb5c] ;  /* 0x0002d70000077ab9 */ /* 0x000fe20000000800 */
[----:B------:R-:W-:Y:S01]  /*0770*/  UMOV UR37, UR10 ;  /* 0x0000000a00257c82 */ /* 0x000fe20008000000 */
[----:B------:R-:W-:-:S11]  /*0780*/  UISETP.NE.AND UP0, UPT, UR7, 0x1, UPT ;  /* 0x000000010700788c */ /* 0x000fd6000bf05270 */
[----:B------:R-:W-:Y:S02]  /*0790*/  @UP0 ULDC.64 UR8, c[0x0][0xb60] ;  /* 0x0002d80000080ab9 */ /* 0x000fe40000000a00 */
[----:B------:R-:W-:-:S04]  /*07a0*/  UIMAD.WIDE.U32 UR4, UR10, UR8, URZ ;  /* 0x000000080a0472a5 */ /* 0x000fc8000f8e003f */
[----:B------:R-:W-:-:S04]  /*07b0*/  @UP0 USHF.R.U32.HI UR37, URZ, UR9, UR5 ;  /* 0x000000093f250299 */ /* 0x000fc80008011605 */
[----:B------:R-:W-:Y:S01]  /*07c0*/  UIMAD UR4, UR37, UR7, URZ ;  /* 0x00000007250472a4 */ /* 0x000fe2000f8e023f */
[----:B------:R-:W-:Y:S11]  /*07d0*/  BRA `(.L_x_2153) ;  /* 0x00000000001c7947 */ /* 0x000ff60003800000 */
.L_x_2152:
[----:B------:R-:W-:Y:S01]  /*07e0*/  ULDC UR7, c[0x0][0xb44] ;  /* 0x0002d10000077ab9 */ /* 0x000fe20000000800 */
[----:B------:R-:W-:Y:S01]  /*07f0*/  UMOV UR37, UR10 ;  /* 0x0000000a00257c82 */ /* 0x000fe20008000000 */
[----:B------:R-:W-:-:S11]  /*0800*/  UISETP.NE.AND UP0, UPT, UR7, 0x1, UPT ;  /* 0x000000010700788c */ /* 0x000fd6000bf05270 */
[----:B------:R-:W-:Y:S02]  /*0810*/  @UP0 ULDC.64 UR8, c[0x0][0xb48] ;  /* 0x0002d20000080ab9 */ /* 0x000fe40000000a00 */
[----:B------:R-:W-:-:S04]  /*0820*/  UIMAD.WIDE.U32 UR4, UR10, UR8, URZ ;  /* 0x000000080a0472a5 */ /* 0x000fc8000f8e003f */
[----:B------:R-:W-:-:S04]  /*0830*/  @UP0 USHF.R.U32.HI UR37, URZ, UR9, UR5 ;  /* 0x000000093f250299 */ /* 0x000fc80008011605 */
[----:B------:R-:W-:-:S12]  /*0840*/  UIMAD UR4, UR37, UR7, URZ ;  /* 0x00000007250472a4 */ /* 0x000fd8000f8e023f */
.L_x_2153:
[----:B------:R-:W-:Y:S01]  /*0850*/  ULDC UR43, c[0x0][0xb38] ;  /* 0x0002ce00002b7ab9 */ /* 0x000fe20000000800 */
[----:B------:R-:W-:Y:S02]  /*0860*/  UIADD3 UR4, UR10, -UR4, URZ ;  /* 0x800000040a047290 */ /* 0x000fe4000fffe03f */
[----:B------:R-:W-:Y:S01]  /*0870*/  UISETP.NE.AND UP0, UPT, UR43, 0x1, UPT ;  /* 0x000000012b00788c */ /* 0x000fe2000bf05270 */
[----:B------:R-:W-:Y:S02]  /*0880*/  ULDC UR5, c[0x0][0xb44] ;  /* 0x0002d10000057ab9 */ /* 0x000fe40000000800 */
[----:B------:R-:W-:-:S08]  /*0890*/  UIMAD UR6, UR6, UR5, UR4 ;  /* 0x00000005060672a4 */ /* 0x000fd0000f8e0204 */
[----:B------:R-:W-:Y:S01]  /*08a0*/  @UP0 ULDC UR4, c[0x0][0xb3c] ;  /* 0x0002cf0000040ab9 */ /* 0x000fe20000000800 */
[----:B------:R-:W-:Y:S01]  /*08b0*/  @UP0 ULDC UR7, c[0x0][0xb40] ;  /* 0x0002d00000070ab9 */ /* 0x000fe20000000800 */
[----:B------:R-:W-:Y:S02]  /*08c0*/  UIMAD.WIDE.U32 UR4, UR6, UR4, URZ ;  /* 0x00000004060472a5 */ /* 0x000fe4000f8e003f */
[----:B------:R-:W-:Y:S02]  /*08d0*/  UMOV UR44, UR6 ;  /* 0x00000006002c7c82 */ /* 0x000fe40008000000 */
[----:B------:R-:W-:-:S04]  /*08e0*/  @UP0 USHF.R.U32.HI UR44, URZ, UR7, UR5 ;  /* 0x000000073f2c0299 */ /* 0x000fc80008011605 */
[----:B------:R-:W-:Y:S02]  /*08f0*/  UIADD3 UR4, -UR44, URZ, URZ ;  /* 0x0000003f2c047290 */ /* 0x000fe4000fffe13f */
[----:B------:R-:W-:Y:S02]  /*0900*/  ISETP.LE.AND P0, PT, RZ, UR44, PT ;  /* 0x0000002cff007c0c */ /* 0x000fe4000bf03270 */
[----:B------:R-:W-:-:S11]  /*0910*/  UIMAD UR43, UR43, UR4, UR6 ;  /* 0x000000042b2b72a4 */ /* 0x000fd6000f8e0206 */
[----:B------:R-:W-:Y:S05]  /*0920*/  @!P0 EXIT ;  /* 0x000000000000894d */ /* 0x000fea0003800000 */
[----:B------:R-:W-:Y:S01]  /*0930*/  ULDC UR7, c[0x0][0x280] ;  /* 0x0000a00000077ab9 */ /* 0x000fe20000000800 */
[----:B------:R-:W-:Y:S01]  /*0940*/  ULDC UR5, c[0x0][0x290] ;  /* 0x0000a40000057ab9 */ /* 0x000fe20000000800 */
[----:B------:R-:W-:Y:S01]  /*0950*/  ULEA UR4, UR37, UR7, 0x7 ;  /* 0x0000000725047291 */ /* 0x000fe2000f8e383f */
[----:B------:R-:W-:Y:S01]  /*0960*/  PLOP3.LUT P0, PT, PT, PT, PT, 0x80, 0x0 ;  /* 0x000000000000781c */ /* 0x000fe20003f0f070 */
[----:B------:R-:W-:Y:S01]  /*0970*/  ULDC UR6, c[0x0][0x74c] ;  /* 0x0001d30000067ab9 */ /* 0x000fe20000000800 */
[----:B------:R-:W-:Y:S01]  /*0980*/  CS2R R70, SRZ ;  /* 0x0000000000467805 */ /* 0x000fe2000001ff00 */
[----:B------:R-:W-:Y:S01]  /*0990*/  UIADD3 UR5, -UR6, UR4, -UR5 ;  /* 0x0000000406057290 */ /* 0x000fe2000fffe905 */
[----:B------:R-:W-:Y:S01]  /*09a0*/  CS2R R68, SRZ ;  /* 0x0000000000447805 */ /* 0x000fe2000001ff00 */
[----:B------:R-:W-:Y:S01]  /*09b0*/  UIADD3 UR4, UR7, 0x3f, URZ ;  /* 0x0000003f07047890 */ /* 0x000fe2000fffe03f */
        /* <DEDUP_REMOVED lines=20> */
[----:B------:R-:W-:Y:S01]  /*0b00*/  CS2R R42, SRZ ;  /* 0x00000000002a7805 */ /* 0x000fe2000001ff00 */
[----:B------:R-:W-:Y:S01]  /*0b10*/  UISETP.GT.AND UP0, UPT, UR36, UR39, UPT ;  /* 0x000000272400728c */ /* 0x000fe2000bf04270 */
[----:B------:R-:W-:Y:S02]  /*0b20*/  CS2R R40, SRZ ;  /* 0x0000000000287805 */ /* 0x000fe4000001ff00 */
[----:B------:R-:W-:Y:S02]  /*0b30*/  CS2R R38, SRZ ;  /* 0x0000000000267805 */ /* 0x000fe4000001ff00 */
[----:B------:R-:W-:Y:S02]  /*0b40*/  CS2R R36, SRZ ;  /* 0x0000000000247805 */ /* 0x000fe4000001ff00 */
[----:B------:R-:W-:-:S02]  /*0b50*/  CS2R R34, SRZ ;  /* 0x0000000000227805 */ /* 0x000fc4000001ff00 */
[----:B------:R-:W-:Y:S02]  /*0b60*/  CS2R R32, SRZ ;  /* 0x0000000000207805 */ /* 0x000fe4000001ff00 */
[----:B------:R-:W-:Y:S02]  /*0b70*/  PLOP3.LUT P1, PT, PT, PT, UP0, 0x80, 0x0 ;  /* 0x000000000000781c */ /* 0x000fe40003f2f008 */
        /* <DEDUP_REMOVED lines=28> */
[----:B------:R-:W-:Y:S06]  /*0d40*/  @!P1 BRA `(.L_x_2154) ;  /* 0x00000040002c9947 */ /* 0x000fec0003800000 */
        /* <DEDUP_REMOVED lines=21> */
.L_x_2156:
        /* <DEDUP_REMOVED lines=15> */
.L_x_2155:
        /* <DEDUP_REMOVED lines=22> */
.L_x_2158:
        /* <DEDUP_REMOVED lines=15> */
.L_x_2157:
[----:B------:R-:W-:Y:S01]  /*11e0*/  SHF.R.S32.HI R19, RZ, 0x1f, R18 ;  /* 0x0000001fff137819 */ /* 0x000fe20000011412 */
[----:B------:R-:W-:-:S03]  /*11f0*/  UMOV UR4, 0xffffffff ;  /* 0xffffffff00047882 */ /* 0x000fc60000000000 */
[----:B------:R-:W-:-:S04]  /*1200*/  LEA.HI R0, R19, R18, RZ, 0x7 ;  /* 0x0000001213007211 */ /* 0x000fc800078f38ff */
[----:B------:R-:W-:Y:S01]  /*1210*/  SHF.R.S32.HI R17, RZ, 0x7, R0 ;  /* 0x00000007ff117819 */ /* 0x000fe20000011400 */
[----:B------:R-:W-:Y:S06]  /*1220*/  BRA.DIV UR4, `(.L_x_2159) ;  /* 0x0000008a04207947 */ /* 0x000fec000b800000 */
[----:B------:R1:W2:Y:S02]  /*1230*/  SHFL.IDX PT, R14, R17, RZ, 0x1f ;  /* 0x00001fff110e7589 */ /* 0x0002a400000e0000 */
.L_x_2246:
        /* <DEDUP_REMOVED lines=15> */
.L_x_2160:
        /* <DEDUP_REMOVED lines=19> */
.L_x_2162:
        /* <DEDUP_REMOVED lines=35> */
[----:B------:R-:W-:Y:S01]  /*1690*/  ULDC UR4, c[0x0][0x290] ;  /* 0x0000a40000047ab9 */ /* 0x000fe20000000800 */
[----:B------:R-:W-:Y:S01]  /*16a0*/  LEA.HI R23, R23, R22, RZ, 0x5 ;  /* 0x0000001617177211 */ /* 0x000fe200078f28ff */
[----:B------:R-:W-:Y:S01]  /*16b0*/  UIMAD UR4, UR37, -0x80, UR4 ;  /* 0xffffff80250478a4 */ /* 0x000fe2000f8e0204 */
[----:B------:R-:W-:Y:S01]  /*16c0*/  IMAD.SHL.U32 R7, R7, 0x10, RZ ;  /* 0x0000001007077824 */ /* 0x000fe200078e00ff */
[C---:B------:R-:W-:Y:S01]  /*16d0*/  LEA.HI R5, R17.reuse, R17, RZ, 0x1 ;  /* 0x0000001111057211 */ /* 0x040fe200078f08ff */
[----:B------:R2:W3:Y:S01]  /*16e0*/  LDSM.16.M88.4 R164, [R6+0x6000] ;  /* 0x0060000006a4783b */ /* 0x0004e20000000200 */
[----:B------:R-:W-:Y:S01]  /*16f0*/  SHF.R.S32.HI R23, RZ, 0x5, R23 ;  /* 0x00000005ff177819 */ /* 0x000fe20000011417 */
[----:B------:R-:W-:Y:S01]  /*1700*/  IMAD R236, R17, 0x8, R4 ;  /* 0x0000000811ec7824 */ /* 0x000fe200078e0204 */
[----:B------:R-:W-:Y:S01]  /*1710*/  LOP3.LUT R7, R0, 0x30, R7, 0xf8, !PT ;  /* 0x0000003000077812 */ /* 0x000fe200078ef807 */
[----:B------:R-:W-:Y:S01]  /*1720*/  IMAD.U32 R8, RZ, RZ, UR4 ;  /* 0x00000004ff087e24 */ /* 0x000fe2000f8e00ff */
[----:B------:R2:W4:Y:S01]  /*1730*/  LDSM.16.M88.4 R168, [R6+0x8000] ;  /* 0x0080000006a8783b */ /* 0x0005220000000200 */
[----:B------:R-:W-:-:S02]  /*1740*/  SHF.R.S32.HI R3, RZ, 0x2, R24 ;  /* 0x00000002ff037819 */ /* 0x000fc40000011418 */
[----:B------:R-:W-:Y:S01]  /*1750*/  CS2R R70, SRZ ;  /* 0x0000000000467805 */ /* 0x000fe2000001ff00 */
[----:B------:R-:W-:Y:S01]  /*1760*/  IMAD R23, R23, -0x10, R8 ;  /* 0xfffffff017177824 */ /* 0x000fe200078e0208 */
[----:B------:R-:W-:Y:S01]  /*1770*/  SHF.R.U32.HI R8, RZ, 0x3, R0 ;  /* 0x00000003ff087819 */ /* 0x000fe20000011600 */
[----:B------:R2:W2:Y:S01]  /*1780*/  LDSM.16.M88.4 R172, [R6+0xa000] ;  /* 0x00a0000006ac783b */ /* 0x0004a20000000200 */
[----:B------:R-:W-:Y:S01]  /*1790*/  LOP3.LUT R0, R5, 0xfffffffe, RZ, 0xc0, !PT ;  /* 0xfffffffe05007812 */ /* 0x000fe200078ec0ff */
[----:B------:R-:W-:Y:S01]  /*17a0*/  IMAD.MOV.U32 R5, RZ, RZ, 0x20 ;  /* 0x00000020ff057424 */ /* 0x000fe200078e00ff */
[----:B------:R-:W-:Y:S02]  /*17b0*/  SHF.R.S32.HI R24, RZ, 0x1f, R24 ;  /* 0x0000001fff187819 */ /* 0x000fe40000011418 */
[----:B------:R-:W-:Y:S02]  /*17c0*/  CS2R R68, SRZ ;  /* 0x0000000000447805 */ /* 0x000fe4000001ff00 */
[----:B------:R-:W-:Y:S01]  /*17d0*/  LEA.HI R18, R19, R18, RZ, 0x3 ;  /* 0x0000001213127211 */ /* 0x000fe200078f18ff */
[----:B------:R-:W-:Y:S01]  /*17e0*/  IMAD.IADD R0, R17, 0x1, -R0 ;  /* 0x0000000111007824 */ /* 0x000fe200078e0a00 */
[----:B------:R-:W-:Y:S01]  /*17f0*/  SEL R5, R5, 0xffffffe0, !P0 ;  /* 0xffffffe005057807 */ /* 0x000fe20004000000 */
[----:B-1----:R-:W-:Y:S01]  /*1800*/  IMAD R17, R17, 0x300, R22 ;  /* 0x0000030011117824 */ /* 0x002fe200078e0216 */
[----:B------:R-:W-:-:S02]  /*1810*/  LEA.HI R24, R24, R3, RZ, 0x3 ;  /* 0x0000000318187211 */ /* 0x000fc400078f18ff */
[----:B------:R-:W-:Y:S02]  /*1820*/  CS2R R66, SRZ ;  /* 0x0000000000427805 */ /* 0x000fe4000001ff00 */
[----:B------:R-:W-:Y:S01]  /*1830*/  LOP3.LUT R7, R7, 0x8, R18, 0xf8, !PT ;  /* 0x0000000807077812 */ /* 0x000fe200078ef812 */
[----:B------:R-:W-:Y:S01]  /*1840*/  IMAD.IADD R5, R6, 0x1, R5 ;  /* 0x0000000106057824 */ /* 0x000fe200078e0205 */
[----:B------:R-:W-:Y:S02]  /*1850*/  LOP3.LUT R24, R24, 0xfffffff8, RZ, 0xc0, !PT ;  /* 0xfffffff818187812 */ /* 0x000fe400078ec0ff */
[----:B------:R-:W-:Y:S02]  /*1860*/  CS2R R64, SRZ ;  /* 0x0000000000407805 */ /* 0x000fe4000001ff00 */
[----:B------:R-:W-:Y:S02]  /*1870*/  LOP3.LUT R7, R7, R8, RZ, 0x3c, !PT ;  /* 0x0000000807077212 */ /* 0x000fe400078e3cff */
[----:B------:R-:W-:Y:S01]  /*1880*/  CS2R R62, SRZ ;  /* 0x00000000003e7805 */ /* 0x000fe2000001ff00 */
[----:B------:R1:W1:Y:S01]  /*1890*/  LDSM.16.M88.4 R176, [R5+0x6000] ;  /* 0x0060000005b0783b */ /* 0x0002620000000200 */
[----:B------:R-:W-:-:S02]  /*18a0*/  IADD3 R3, R23, R24, -R3 ;  /* 0x0000001817037210 */ /* 0x000fc40007ffe803 */
[----:B------:R-:W-:Y:S01]  /*18b0*/  CS2R R60, SRZ ;  /* 0x00000000003c7805 */ /* 0x000fe2000001ff00 */
[----:B------:R-:W-:Y:S01]  /*18c0*/  IMAD.U32 R236, R236, 0x200, R7 ;  /* 0x00000200ecec7824 */ /* 0x000fe200078e0007 */
[----:B------:R1:W1:Y:S01]  /*18d0*/  LDSM.16.M88.4 R180, [R5+0x8000] ;  /* 0x0080000005b4783b */ /* 0x0002620000000200 */
[----:B------:R-:W-:Y:S01]  /*18e0*/  CS2R R58, SRZ ;  /* 0x00000000003a7805 */ /* 0x000fe2000001ff00 */
[----:B------:R-:W-:Y:S01]  /*18f0*/  IMAD R3, R0, -0x40, R3 ;  /* 0xffffffc000037824 */ /* 0x000fe200078e0203 */
[----:B------:R-:W-:Y:S01]  /*1900*/  CS2R R56, SRZ ;  /* 0x0000000000387805 */ /* 0x000fe2000001ff00 */
[----:B------:R1:W1:Y:S01]  /*1910*/  LDSM.16.M88.4 R184, [R5+0xa000] ;  /* 0x00a0000005b8783b */ /* 0x0002620000000200 */
[----:B------:R-:W-:Y:S01]  /*1920*/  IMAD.SHL.U32 R0, R17, 0x4, RZ ;  /* 0x0000000411007824 */ /* 0x000fe200078e00ff */
        /* <DEDUP_REMOVED lines=40> */
[----:B------:R-:W-:Y:S01]  /*1bb0*/  IMAD R0, R0, 0x4, R235 ;  /* 0x0000000400007824 */ /* 0x000fe200078e02eb */
[----:B------:R-:W-:Y:S01]  /*1bc0*/  ULOP3.LUT UR11, UR38, 0x1, URZ, 0xfc, !UPT ;  /* 0x00000001260b7892 */ /* 0x000fe2000f8efc3f */
[----:B------:R-:W-:Y:S01]  /*1bd0*/  UMOV UR4, URZ ;  /* 0x0000003f00047c82 */ /* 0x000fe20008000000 */
[----:B------:R-:W-:Y:S01]  /*1be0*/  UMOV UR5, URZ ;  /* 0x0000003f00057c82 */ /* 0x000fe20008000000 */
[----:B------:R-:W-:Y:S01]  /*1bf0*/  ULDC UR6, c[0x0][0x280] ;  /* 0x0000a00000067ab9 */ /* 0x000fe20000000800 */
[----:B------:R-:W-:Y:S01]  /*1c00*/  ULDC UR7, c[0x0][0x75c] ;  /* 0x0001d70000077ab9 */ /* 0x000fe20000000800 */
[----:B-1234-:R-:W-:-:S07]  /*1c10*/  ULDC UR8, c[0x0][0x744] ;  /* 0x0001d10000087ab9 */ /* 0x01efce0000000800 */
.L_x_2173:
[----:B------:R-:W-:-:S06]  /*1c20*/  UISETP.NE.AND UP0, UPT, UR11, 0x3, UPT ;  /* 0x000000030b00788c */ /* 0x000fcc000bf05270 */
[----:B------:R-:W-:-:S13]  /*1c30*/  PLOP3.LUT P0, PT, PT, PT, UP0, 0x80, 0x0 ;  /* 0x000000000000781c */ /* 0x000fda0003f0f008 */
[----:B-1----:R-:W-:Y:S05]  /*1c40*/  @!P0 BRA `(.L_x_2163) ;  /* 0x0000000000048947 */ /* 0x002fea0003800000 */
[----:B------:R-:W-:Y:S01]  /*1c50*/  BPT.TRAP 0x1 ;  /* 0x000000040000795c */ /* 0x000fe20000300000 */
.L_x_2163:
[----:B------:R-:W-:Y:S01]  /*1c60*/  R2UR UR9, R235 ;  /* 0x00000000eb0972ca */ /* 0x000fe200000e0000 */
[----:B------:R-:W-:-:S05]  /*1c70*/  IMAD.U32 R120, RZ, RZ, UR4 ;  /* 0x00000004ff787e24 */ /* 0x000fca000f8e00ff */
[----:B------:R-:W-:-:S07]  /*1c80*/  SHF.L.U32 R120, R120, 0x1f, RZ ;  /* 0x0000001f78787819 */ /* 0x000fce00000006ff */
[----:B------:R-:W-:-:S09]  /*1c90*/  ULEA UR9, UR5, UR9, 0x3 ;  /* 0x0000000905097291 */ /* 0x000fd2000f8e183f */
[----:B------:R1:W2:Y:S01]  /*1ca0*/  SYNCS.PHASECHK.TRANS64.TRYWAIT P1, [UR9+0x26810], R120 ;  /* 0x02681078ff0075a7 */ /* 0x0002a20008020149 */
[----:B------:R-:W-:Y:S05]  /*1cb0*/  @!P0 BRA `(.L_x_2164) ;  /* 0x0000000000048947 */ /* 0x000fea0003800000 */
[----:B------:R-:W-:Y:S01]  /*1cc0*/  BPT.TRAP 0x1 ;  /* 0x000000040000795c */ /* 0x000fe20000300000 */
.L_x_2164:
[----:B--2---:R-:W-:Y:S05]  /*1cd0*/  @P1 BRA `(.L_x_2165) ;  /* 0x0000000000081947 */ /* 0x004fea0003800000 */
[----:B------:R-:W2:Y:S02]  /*1ce0*/  SYNCS.PHASECHK.TRANS64.TRYWAIT P1, [UR9+0x26810], R120 ;  /* 0x02681078ff0075a7 */ /* 0x000ea40008020149 */
[----:B--2---:R-:W-:Y:S05]  /*1cf0*/  @!P1 BRA `(.L_x_2166) ;  /* 0x0000007c00a09947 */ /* 0x004fea0003800000 */
.L_x_2165:
[----:B------:R-:W-:Y:S01]  /*1d00*/  R2UR UR10, R235 ;  /* 0x00000000eb0a72ca */ /* 0x000fe200000e0000 */
[----:B------:R-:W-:Y:S01]  /*1d10*/  IMAD R4, R16, 0x800, R235 ;  /* 0x0000080010047824 */ /* 0x000fe200078e02eb */
[----:B------:R-:W-:Y:S01]  /*1d20*/  WARPGROUP.ARRIVE ;  /* 0x00000000000079c5 */ /* 0x000fe20000000000 */
[----:B------:R-:W-:Y:S01]  /*1d30*/  UMOV UR13, 0xc0000010 ;  /* 0xc0000010000d7882 */ /* 0x000fe20000000000 */
[----:B------:R-:W-:Y:S01]  /*1d40*/  UMOV UR15, 0x80000020 ;  /* 0x80000020000f7882 */ /* 0x000fe20000000000 */
[----:B--2---:R-:W-:Y:S01]  /*1d50*/  IMAD.U32 R5, RZ, RZ, UR5 ;  /* 0x00000005ff057e24 */ /* 0x004fe2000f8e00ff */
[----:B------:R-:W-:-:S03]  /*1d60*/  R2UR UR12, R4 ;  /* 0x00000000040c72ca */ /* 0x000fc600000e0000 */
[----:B------:R-:W-:-:S04]  /*1d70*/  IMAD R4, R5, 0x40, R2 ;  /* 0x0000004005047824 */ /* 0x000fc800078e0202 */
[----:B------:R-:W-:Y:S01]  /*1d80*/  UIADD3 UR10, UR10, 0x12000, URZ ;  /* 0x000120000a0a7890 */ /* 0x000fe2000fffe03f */
[----:B------:R-:W-:-:S03]  /*1d90*/  IMAD R4, R4, 0x4, R235 ;  /* 0x0000000404047824 */ /* 0x000fc600078e02eb */
[----:B------:R-:W-:Y:S02]  /*1da0*/  USHF.R.U32.HI UR10, URZ, 0x4, UR10 ;  /* 0x000000043f0a7899 */ /* 0x000fe4000801160a */
        /* <DEDUP_REMOVED lines=55> */
.L_x_2167:
[----:B------:R1:W1:Y:S01]  /*2120*/  SYNCS.PHASECHK.TRANS64.TRYWAIT P1, [UR9+0x26830], R120 ;  /* 0x02683078ff0075a7 */ /* 0x0002620008020149 */
[----:B------:R-:W-:Y:S05]  /*2130*/  @!P0 BRA `(.L_x_2168) ;  /* 0x0000000000048947 */ /* 0x000fea0003800000 */
[----:B------:R-:W-:Y:S01]  /*2140*/  BPT.TRAP 0x1 ;  /* 0x000000040000795c */ /* 0x000fe20000300000 */
.L_x_2168:
        /* <DEDUP_REMOVED lines=23> */
[----:B------:R-:W1:Y:S01]  /*22c0*/  MUFU.TANH R5, R5 ;  /* 0x0000000500057308 */ /* 0x000e620000002400 */
[----:B------:R-:W-:-:S07]  /*22d0*/  FMUL.FTZ R156, R156, UR7 ;  /* 0x000000079c9c7c20 */ /* 0x000fce0008410000 */
        /* <DEDUP_REMOVED lines=25> */
.L_x_2169:
[----:B------:R-:W-:Y:S01]  /*2470*/  UIMAD UR13, UR39, -0x40, UR6 ;  /* 0xffffffc0270d78a4 */ /* 0x000fe2000f8e0206 */
[----:B------:R-:W-:Y:S01]  /*2480*/  ISETP.GT.AND P2, PT, R3, RZ, PT ;  /* 0x000000ff0300720c */ /* 0x000fe20003f44270 */
[----:B------:R-:W-:Y:S01]  /*2490*/  FMUL.FTZ R234, R157, UR7 ;  /* 0x000000079dea7c20 */ /* 0x000fe20008410000 */
[----:B------:R-:W-:Y:S01]  /*24a0*/  R2UR UR12, R235 ;  /* 0x00000000eb0c72ca */ /* 0x000fe200000e0000 */
[----:B------:R-:W-:Y:S01]  /*24b0*/  FMUL.FTZ R233, R160, UR7 ;  /* 0x00000007a0e97c20 */ /* 0x000fe20008410000 */
[C---:B------:R-:W-:Y:S01]  /*24c0*/  ISETP.GT.AND P1, PT, R3.reuse, 0x8, PT ;  /* 0x000000080300780c */ /* 0x040fe20003f24270 */
[----:B------:R-:W1:Y:S01]  /*24d0*/  MUFU.TANH R156, R156 ;  /* 0x0000009c009c7308 */ /* 0x000e620000002400 */
[----:B------:R-:W-:Y:S01]  /*24e0*/  IADD3 R120, -R3, UR13, -R2 ;  /* 0x0000000d03787c10 */ /* 0x000fe2000fffe902 */
[----:B------:R-:W-:Y:S01]  /*24f0*/  UMOV UR15, 0x80000020 ;  /* 0x80000020000f7882 */ /* 0x000fe20000000000 */
[----:B------:R-:W-:Y:S01]  /*2500*/  FMUL.FTZ R219, R158, UR7 ;  /* 0x000000079edb7c20 */ /* 0x000fe20008410000 */
[----:B------:R-:W-:Y:S01]  /*2510*/  FMUL.FTZ R221, R159, UR7 ;  /* 0x000000079fdd7c20 */ /* 0x000fe20008410000 */
[C---:B------:R-:W-:Y:S01]  /*2520*/  SEL R121, R120.reuse, 0x40, P2 ;  /* 0x0000004078797807 */ /* 0x040fe20001000000 */
[----:B------:R-:W-:-:S02]  /*2530*/  VIADD R120, R120, 0x8 ;  /* 0x0000000878787836 */ /* 0x000fc40000000000 */
[----:B------:R-:W-:Y:S01]  /*2540*/  FMUL.FTZ R161, R161, UR7 ;  /* 0x00000007a1a17c20 */ /* 0x000fe20008410000 */
[----:B------:R-:W5:Y:S01]  /*2550*/  MUFU.TANH R234, R234 ;  /* 0x000000ea00ea7308 */ /* 0x000f620000002400 */
[----:B------:R-:W-:Y:S01]  /*2560*/  ISETP.GT.AND P6, PT, R121, RZ, PT ;  /* 0x000000ff7900720c */ /* 0x000fe20003fc4270 */
[----:B------:R-:W-:Y:S01]  /*2570*/  UIADD3 UR12, UR12, 0x18000, URZ ;  /* 0x000180000c0c7890 */ /* 0x000fe2000fffe03f */
[----:B------:R-:W-:Y:S01]  /*2580*/  SEL R120, R120, 0x40, P1 ;  /* 0x0000004078787807 */ /* 0x000fe20000800000 */
[----:B------:R-:W-:Y:S01]  /*2590*/  FMUL.FTZ R215, R155, UR7 ;  /* 0x000000079bd77c20 */ /* 0x000fe20008410000 */
[C---:B------:R-:W-:Y:S01]  /*25a0*/  ISETP.GT.AND P1, PT, R121.reuse, 0x1, PT ;  /* 0x000000017900780c */ /* 0x040fe20003f24270 */
[----:B------:R-:W-:Y:S01]  /*25b0*/  USHF.R.U32.HI UR12, URZ, 0x4, UR12 ;  /* 0x000000043f0c7899 */ /* 0x000fe2000801160c */
[----:B------:R-:W-:Y:S01]  /*25c0*/  ISETP.GT.AND P3, PT, R121, 0x8, PT ;  /* 0x000000087900780c */ /* 0x000fe20003f64270 */
[----:B------:R-:W5:Y:S01]  /*25d0*/  MUFU.TANH R233, R233 ;  /* 0x000000e900e97308 */ /* 0x000f620000002400 */
[----:B------:R-:W-:Y:S01]  /*25e0*/  FSEL R123, R5, -INF , !P6 ;  /* 0xff800000057b7808 */ /* 0x000fe20007000000 */
[----:B------:R-:W-:Y:S01]  /*25f0*/  ULOP3.LUT UR12, UR12, 0x3fff, URZ, 0xc0, !UPT ;  /* 0x00003fff0c0c7892 */ /* 0x000fe2000f8ec03f */
[----:B------:R-:W-:Y:S01]  /*2600*/  FSEL R227, R6, -INF , !P1 ;  /* 0xff80000006e37808 */ /* 0x000fe20004800000 */
[----:B------:R-:W-:Y:S01]  /*2610*/  FMUL.FTZ R225, R163, UR7 ;  /* 0x00000007a3e17c20 */ /* 0x000fe20008410000 */
[----:B------:R-:W-:Y:S01]  /*2620*/  FSEL R223, R9, -INF , !P3 ;  /* 0xff80000009df7808 */ /* 0x000fe20005800000 */
[----:B------:R-:W-:Y:S01]  /*2630*/  ULOP3.LUT UR13, UR12, 0x10000, URZ, 0xfc, !UPT ;  /* 0x000100000c0d7892 */ /* 0x000fe2000f8efc3f */
[----:B------:R-:W-:Y:S01]  /*2640*/  ISETP.GT.AND P2, PT, R121, 0x9, PT ;  /* 0x000000097900780c */ /* 0x000fe20003f44270 */
[----:B---3--:R-:W-:Y:S01]  /*2650*/  FFMA.FTZ R226, R123, UR8, -R198 ;  /* 0x000000087be27c23 */ /* 0x008fe200080108c6 */
[C---:B------:R-:W-:Y:S01]  /*2660*/  ISETP.GT.AND P5, PT, R120.reuse, RZ, PT ;  /* 0x000000ff7800720c */ /* 0x040fe20003fa4270 */
[----:B------:R-:W-:Y:S01]  /*2670*/  UIMAD UR13, UR5, 0x300, UR13 ;  /* 0x00000300050d78a4 */ /* 0x000fe2000f8e020d */
[C---:B------:R-:W-:Y:S01]  /*2680*/  ISETP.GT.AND P6, PT, R120.reuse, 0x1, PT ;  /* 0x000000017800780c */ /* 0x040fe20003fc4270 */
[----:B----4-:R-:W-:Y:S01]  /*2690*/  FFMA.FTZ R155, R223, UR8, -R196 ;  /* 0x00000008df9b7c23 */ /* 0x010fe200080108c4 */
[C---:B------:R-:W-:Y:S01]  /*26a0*/  ISETP.GT.AND P1, PT, R120.reuse, 0x8, PT ;  /* 0x000000087800780c */ /* 0x040fe20003f24270 */
[----:B------:R3:W-:Y:S01]  /*26b0*/  MUFU.TANH R223, R161 ;  /* 0x000000a100df7308 */ /* 0x0007e20000002400 */
[----:B------:R-:W-:Y:S01]  /*26c0*/  ISETP.GT.AND P3, PT, R120, 0x9, PT ;  /* 0x000000097800780c */ /* 0x000fe20003f64270 */
[--C-:B------:R-:W-:Y:S01]  /*26d0*/  FFMA.FTZ R227, R227, UR8, -R199.reuse ;  /* 0x00000008e3e37c23 */ /* 0x100fe200080108c7 */
[----:B------:R-:W-:Y:S01]  /*26e0*/  FSEL R125, R7, -INF , !P5 ;  /* 0xff800000077d7808 */ /* 0x000fe20006800000 */
[----:B------:R-:W-:Y:S01]  /*26f0*/  UMOV UR14, UR13 ;  /* 0x0000000d000e7c82 */ /* 0x000fe20008000000 */
[----:B------:R-:W-:Y:S01]  /*2700*/  FSEL R224, R8, -INF , !P6 ;  /* 0xff80000008e07808 */ /* 0x000fe20007000000 */
[----:B------:R-:W-:Y:S01]  /*2710*/  FFMA.FTZ R9, -R9, R9, 1 ;  /* 0x3f80000009097423 */ /* 0x000fe20000010109 */
[----:B------:R-:W-:Y:S01]  /*2720*/  FSEL R228, R11, -INF , !P1 ;  /* 0xff8000000be47808 */ /* 0x000fe20004800000 */
[----:B------:R-:W-:Y:S01]  /*2730*/  FFMA.FTZ R198, R125, UR8, -R198 ;  /* 0x000000087dc67c23 */ /* 0x000fe200080108c6 */
[----:B------:R-:W-:Y:S01]  /*2740*/  FSEL R232, R10, -INF , !P2 ;  /* 0xff8000000ae87808 */ /* 0x000fe20005000000 */
[----:B------:R-:W-:Y:S01]  /*2750*/  FFMA.FTZ R199, R224, UR8, -R199 ;  /* 0x00000008e0c77c23 */ /* 0x000fe200080108c7 */
[----:B------:R-:W-:Y:S01]  /*2760*/  FSEL R217, R12, -INF , !P3 ;  /* 0xff8000000cd97808 */ /* 0x000fe20005800000 */
[----:B------:R-:W-:Y:S01]  /*2770*/  FFMA.FTZ R228, R228, UR8, -R196 ;  /* 0x00000008e4e47c23 */ /* 0x000fe200080108c4 */
[C---:B------:R-:W-:Y:S01]  /*2780*/  ISETP.GT.AND P4, PT, R121.reuse, 0x10, PT ;  /* 0x000000107900780c */ /* 0x040fe20003f84270 */
[--C-:B---3--:R-:W-:Y:S01]  /*2790*/  FFMA.FTZ R161, R232, UR8, -R197.reuse ;  /* 0x00000008e8a17c23 */ /* 0x108fe200080108c5 */
[C---:B------:R-:W-:Y:S01]  /*27a0*/  ISETP.GT.AND P5, PT, R121.reuse, 0x11, PT ;  /* 0x000000117900780c */ /* 0x040fe20003fa4270 */
[----:B------:R-:W-:Y:S01]  /*27b0*/  FMUL.FTZ R224, R162, UR7 ;  /* 0x00000007a2e07c20 */ /* 0x000fe20008410000 */
[C---:B------:R-:W-:Y:S01]  /*27c0*/  ISETP.GT.AND P6, PT, R121.reuse, 0x18, PT ;  /* 0x000000187900780c */ /* 0x040fe20003fc4270 */
[----:B------:R-:W3:Y:S01]  /*27d0*/  MUFU.EX2 R227, R227 ;  /* 0x000000e300e37308 */ /* 0x000ee20000000800 */
[----:B------:R-:W-:Y:S01]  /*27e0*/  ISETP.GT.AND P1, PT, R121, 0x19, PT ;  /* 0x000000197900780c */ /* 0x000fe20003f24270 */
[----:B------:R-:W-:Y:S01]  /*27f0*/  FFMA.FTZ R217, R217, UR8, -R197 ;  /* 0x00000008d9d97c23 */ /* 0x000fe200080108c5 */
[----:B------:R-:W-:Y:S01]  /*2800*/  ISETP.GT.AND P2, PT, R120, 0x10, PT ;  /* 0x000000107800780c */ /* 0x000fe20003f44270 */
[----:B------:R-:W-:Y:S01]  /*2810*/  ULOP3.LUT UR12, UR12, 0x1000000, URZ, 0xfc, !UPT ;  /* 0x010000000c0c7892 */ /* 0x000fe2000f8efc3f */
[----:B------:R-:W-:-:S02]  /*2820*/  ISETP.GT.AND P3, PT, R121, 0x20, PT ;  /* 0x000000207900780c */ /* 0x000fc40003f64270 */
[----:B------:R-:W-:Y:S01]  /*2830*/  FSEL R231, R13, -INF , !P4 ;  /* 0xff8000000de77808 */ /* 0x000fe20006000000 */
[----:B------:R-:W-:Y:S01]  /*2840*/  MUFU.EX2 R155, R155 ;  /* 0x0000009b009b7308 */ /* 0x000fe20000000800 */
[----:B------:R-:W-:Y:S01]  /*2850*/  FSEL R214, R15, -INF , !P2 ;  /* 0xff8000000fd67808 */ /* 0x000fe20005000000 */
[----:B------:R-:W-:Y:S01]  /*2860*/  UIMAD UR12, UR5, 0x300, UR12 ;  /* 0x00000300050c78a4 */ /* 0x000fe2000f8e020c */
[----:B------:R-:W-:Y:S01]  /*2870*/  FSEL R230, R14, -INF , !P5 ;  /* 0xff8000000ee67808 */ /* 0x000fe20006800000 */
[----:B------:R-:W-:Y:S01]  /*2880*/  FFMA.FTZ R162, R231, UR8, -R194 ;  /* 0x00000008e7a27c23 */ /* 0x000fe200080108c2 */
[----:B------:R-:W-:Y:S01]  /*2890*/  FSEL R229, R18, -INF , !P6 ;  /* 0xff80000012e57808 */ /* 0x000fe20007000000 */
[----:B------:R-:W-:Y:S01]  /*28a0*/  FFMA.FTZ R14, -R14, R14, 1 ;  /* 0x3f8000000e0e7423 */ /* 0x000fe2000001010e */
[----:B------:R-:W-:Y:S01]  /*28b0*/  FSEL R222, R19, -INF , !P1 ;  /* 0xff80000013de7808 */ /* 0x000fe20004800000 */
[----:B------:R-:W-:Y:S01]  /*28c0*/  FFMA.FTZ R163, R230, UR8, -R195 ;  /* 0x00000008e6a37c23 */ /* 0x000fe200080108c3 */
[----:B------:R-:W-:Y:S01]  /*28d0*/  FSEL R220, R202, -INF , !P3 ;  /* 0xff800000cadc7808 */ /* 0x000fe20005800000 */
[----:B------:R-:W-:Y:S01]  /*28e0*/  FFMA.FTZ R196, R229, UR8, -R192 ;  /* 0x00000008e5c47c23 */ /* 0x000fe200080108c0 */
[----:B------:R-:W-:Y:S01]  /*28f0*/  ISETP.GT.AND P4, PT, R120, 0x11, PT ;  /* 0x000000117800780c */ /* 0x000fe20003f84270 */
[----:B------:R-:W-:Y:S01]  /*2900*/  MUFU.TANH R215, R215 ;  /* 0x000000d700d77308 */ /* 0x000fe20000002400 */
[----:B------:R-:W-:-:S02]  /*2910*/  ISETP.GT.AND P2, PT, R121, 0x21, PT ;  /* 0x000000217900780c */ /* 0x000fc40003f44270 */
[C---:B------:R-:W-:Y:S02]  /*2920*/  ISETP.GT.AND P5, PT, R120.reuse, 0x18, PT ;  /* 0x000000187800780c */ /* 0x040fe40003fa4270 */
[C---:B------:R-:W-:Y:S02]  /*2930*/  ISETP.GT.AND P6, PT, R120.reuse, 0x19, PT ;  /* 0x000000197800780c */ /* 0x040fe40003fc4270 */
[C---:B------:R-:W-:Y:S01]  /*2940*/  ISETP.GT.AND P1, PT, R120.reuse, 0x20, PT ;  /* 0x000000207800780c */ /* 0x040fe20003f24270 */
[----:B------:R-:W-:Y:S01]  /*2950*/  MUFU.TANH R219, R219 ;  /* 0x000000db00db7308 */ /* 0x000fe20000002400 */
[----:B------:R-:W-:Y:S02]  /*2960*/  ISETP.GT.AND P3, PT, R120, 0x21, PT ;  /* 0x000000217800780c */ /* 0x000fe40003f64270 */
[----:B------:R-:W-:Y:S02]  /*2970*/  FSEL R213, R17, -INF , !P4 ;  /* 0xff80000011d57808 */ /* 0x000fe40006000000 */
[----:B------:R-:W-:-:S02]  /*2980*/  FSEL R212, R200, -INF , !P5 ;  /* 0xff800000c8d47808 */ /* 0x000fc40006800000 */
[----:B------:R-:W-:Y:S01]  /*2990*/  FSEL R211, R201, -INF , !P6 ;  /* 0xff800000c9d37808 */ /* 0x000fe20007000000 */
[----:B------:R-:W-:Y:S01]  /*29a0*/  MUFU.EX2 R162, R162 ;  /* 0x000000a200a27308 */ /* 0x000fe20000000800 */
[----:B------:R-:W-:Y:S01]  /*29b0*/  FSEL R210, R204, -INF , !P1 ;  /* 0xff800000ccd27808 */ /* 0x000fe20004800000 */
[----:B------:R-:W-:Y:S01]  /*29c0*/  FFMA.FTZ R212, R212, UR8, -R192 ;  /* 0x00000008d4d47c23 */ /* 0x000fe200080108c0 */
[----:B------:R-:W-:Y:S01]  /*29d0*/  FSEL R218, R203, -INF , !P2 ;  /* 0xff800000cbda7808 */ /* 0x000fe20005000000 */
[----:B------:R-:W-:Y:S01]  /*29e0*/  FFMA.FTZ R211, R211, UR8, -R193 ;  /* 0x00000008d3d37c23 */ /* 0x000fe200080108c1 */
[----:B------:R-:W-:Y:S01]  /*29f0*/  FSEL R209, R205, -INF , !P3 ;  /* 0xff800000cdd17808 */ /* 0x000fe20005800000 */
[----:B------:R-:W-:Y:S01]  /*2a00*/  FFMA.FTZ R213, R213, UR8, -R195 ;  /* 0x00000008d5d57c23 */ /* 0x000fe200080108c3 */
[C---:B------:R-:W-:Y:S01]  /*2a10*/  ISETP.GT.AND P4, PT, R121.reuse, 0x28, PT ;  /* 0x000000287900780c */ /* 0x040fe20003f84270 */
[----:B------:R-:W-:Y:S01]  /*2a20*/  MUFU.TANH R224, R224 ;  /* 0x000000e000e07308 */ /* 0x000fe20000002400 */
[----:B------:R-:W-:Y:S01]  /*2a30*/  ISETP.GT.AND P5, PT, R121, 0x29, PT ;  /* 0x000000297900780c */ /* 0x000fe20003fa4270 */
[----:B------:R-:W-:Y:S01]  /*2a40*/  FFMA.FTZ R209, R209, UR8, -R191 ;  /* 0x00000008d1d17c23 */ /* 0x000fe200080108bf */
[C---:B------:R-:W-:Y:S01]  /*2a50*/  ISETP.GT.AND P6, PT, R121.reuse, 0x30, PT ;  /* 0x000000307900780c */ /* 0x040fe20003fc4270 */
[----:B------:R-:W-:Y:S01]  /*2a60*/  FFMA.FTZ R210, R210, UR8, -R190 ;  /* 0x00000008d2d27c23 */ /* 0x000fe200080108be */
[----:B------:R-:W-:-:S02]  /*2a70*/  ISETP.GT.AND P1, PT, R121, 0x31, PT ;  /* 0x000000317900780c */ /* 0x000fc40003f24270 */
[----:B------:R-:W-:Y:S01]  /*2a80*/  ISETP.GT.AND P2, PT, R121, 0x38, PT ;  /* 0x000000387900780c */ /* 0x000fe20003f44270 */
[----:B------:R-:W-:Y:S01]  /*2a90*/  MUFU.TANH R225, R225 ;  /* 0x000000e100e17308 */ /* 0x000fe20000002400 */
[----:B------:R-:W-:Y:S02]  /*2aa0*/  ISETP.GT.AND P3, PT, R120, 0x28, PT ;  /* 0x000000287800780c */ /* 0x000fe40003f64270 */
[----:B------:R-:W-:Y:S02]  /*2ab0*/  FSEL R216, R152, -INF , !P4 ;  /* 0xff80000098d87808 */ /* 0x000fe40006000000 */
[----:B--2---:R-:W-:Y:S02]  /*2ac0*/  FSEL R208, R154, -INF , !P3 ;  /* 0xff8000009ad07808 */ /* 0x004fe40005800000 */
[----:B------:R-:W-:Y:S01]  /*2ad0*/  FSEL R207, R153, -INF , !P5 ;  /* 0xff80000099cf7808 */ /* 0x000fe20006800000 */
[----:B------:R-:W-:Y:S01]  /*2ae0*/  MUFU.TANH R221, R221 ;  /* 0x000000dd00dd7308 */ /* 0x000fe20000002400 */
[----:B-1----:R-:W-:Y:S01]  /*2af0*/  FSEL R157, R156, -INF , !P6 ;  /* 0xff8000009c9d7808 */ /* 0x002fe20007000000 */
[----:B------:R-:W-:Y:S01]  /*2b00*/  FFMA.FTZ R208, R208, UR8, -R188 ;  /* 0x00000008d0d07c23 */ /* 0x000fe200080108bc */
[C---:B-----5:R-:W-:Y:S01]  /*2b10*/  FSEL R160, R234.reuse, -INF , !P1 ;  /* 0xff800000eaa07808 */ /* 0x060fe20004800000 */
[----:B------:R-:W-:Y:S01]  /*2b20*/  FFMA.FTZ R234, -R234, R234, 1 ;  /* 0x3f800000eaea7423 */ /* 0x000fe200000101ea */
[----:B------:R-:W-:Y:S01]  /*2b30*/  FSEL R206, R233, -INF , !P2 ;  /* 0xff800000e9ce7808 */ /* 0x000fe20005000000 */
[----:B------:R-:W-:Y:S01]  /*2b40*/  FFMA.FTZ R197, R157, UR8, -R22 ;  /* 0x000000089dc57c23 */ /* 0x000fe20008010816 */
[----:B------:R-:W-:Y:S01]  /*2b50*/  ISETP.GT.AND P4, PT, R121, 0x39, PT ;  /* 0x000000397900780c */ /* 0x000fe20003f84270 */
[----:B------:R-:W-:Y:S01]  /*2b60*/  FFMA.FTZ R157, -R12, R12, 1 ;  /* 0x3f8000000c9d7423 */ /* 0x000fe2000001010c */
[----:B------:R-:W-:Y:S01]  /*2b70*/  ISETP.GT.AND P3, PT, R120, 0x29, PT ;  /* 0x000000297800780c */ /* 0x000fe20003f64270 */
[----:B------:R-:W-:Y:S01]  /*2b80*/  FFMA.FTZ R12, R160, UR8, -R23 ;  /* 0x00000008a00c7c23 */ /* 0x000fe20008010817 */
[----:B------:R-:W-:Y:S01]  /*2b90*/  ISETP.GT.AND P5, PT, R120, 0x30, PT ;  /* 0x000000307800780c */ /* 0x000fe20003fa4270 */
[----:B------:R-:W-:Y:S01]  /*2ba0*/  FFMA.FTZ R160, R214, UR8, -R194 ;  /* 0x00000008d6a07c23 */ /* 0x000fe200080108c2 */
[C---:B------:R-:W-:Y:S01]  /*2bb0*/  ISETP.GT.AND P6, PT, R120.reuse, 0x31, PT ;  /* 0x000000317800780c */ /* 0x040fe20003fc4270 */
[----:B------:R-:W-:Y:S01]  /*2bc0*/  MUFU.EX2 R163, R163 ;  /* 0x000000a300a37308 */ /* 0x000fe20000000800 */
[----:B------:R-:W-:Y:S01]  /*2bd0*/  ISETP.GT.AND P1, PT, R120, 0x38, PT ;  /* 0x000000387800780c */ /* 0x000fe20003f24270 */
[----:B------:R-:W-:Y:S01]  /*2be0*/  FFMA.FTZ R156, -R156, R156, 1 ;  /* 0x3f8000009c9c7423 */ /* 0x000fe2000001019c */
[----:B------:R-:W-:Y:S01]  /*2bf0*/  ISETP.GT.AND P2, PT, R120, 0x39, PT ;  /* 0x000000397800780c */ /* 0x000fe20003f44270 */
[----:B------:R-:W-:Y:S01]  /*2c00*/  FFMA.FTZ R233, -R233, R233, 1 ;  /* 0x3f800000e9e97423 */ /* 0x000fe200000101e9 */
[----:B------:R-:W-:-:S03]  /*2c10*/  WARPGROUP.ARRIVE ;  /* 0x00000000000079c5 */ /* 0x000fc60000000000 */
[----:B------:R-:W-:Y:S03]  /*2c20*/  MUFU.EX2 R160, R160 ;  /* 0x000000a000a07308 */ /* 0x000fe60000000800 */
[----:B------:R-:W-:Y:S01]  /*2c30*/  HGMMA.64x64x16.F32 R120, R164, gdesc[UR12], RZ, !UPT, gsb0 ;  /* 0x00e0000ca4787df0 */ /* 0x000fe2000c0008ff */
[----:B------:R-:W-:Y:S01]  /*2c40*/  UIADD3 UR14, UR13, 0x2, URZ ;  /* 0x000000020d0e7890 */ /* 0x000fe2000fffe03f */
[----:B------:R-:W-:-:S03]  /*2c50*/  UMOV UR15, 0x80000020 ;  /* 0x80000020000f7882 */ /* 0x000fc60000000000 */
[----:B------:R-:W1:Y:S08]  /*2c60*/  MUFU.EX2 R226, R226 ;  /* 0x000000e200e27308 */ /* 0x000e700000000800 */
[----:B------:R-:W-:Y:S08]  /*2c70*/  MUFU.EX2 R196, R196 ;  /* 0x000000c400c47308 */ /* 0x000ff00000000800 */
[----:B------:R-:W-:Y:S08]  /*2c80*/  MUFU.EX2 R12, R12 ;  /* 0x0000000c000c7308 */ /* 0x000ff00000000800 */
[----:B------:R-:W-:Y:S08]  /*2c90*/  MUFU.EX2 R197, R197 ;  /* 0x000000c500c57308 */ /* 0x000ff00000000800 */
[----:B------:R-:W-:Y:S01]  /*2ca0*/  MUFU.EX2 R161, R161 ;  /* 0x000000a100a17308 */ /* 0x000fe20000000800 */
        /* <DEDUP_REMOVED lines=19> */
[----:B------:R-:W-:Y:S01]  /*2de0*/  R2UR UR13, R237 ;  /* 0x00000000ed0d72ca */ /* 0x000fe200000e0000 */
[----:B------:R-:W-:-:S12]  /*2df0*/  UMOV UR15, 0x80000020 ;  /* 0x80000020000f7882 */ /* 0x000fd80000000000 */
[----:B------:R-:W-:-:S04]  /*2e00*/  USHF.R.U32.HI UR13, URZ, 0x4, UR13 ;  /* 0x000000043f0d7899 */ /* 0x000fc8000801160d */
[----:B------:R-:W-:-:S04]  /*2e10*/  ULOP3.LUT UR13, UR13, 0x3fff, URZ, 0xc0, !UPT ;  /* 0x00003fff0d0d7892 */ /* 0x000fc8000f8ec03f */
[----:B------:R-:W-:-:S04]  /*2e20*/  ULOP3.LUT UR13, UR13, 0x10000, URZ, 0xfc, !UPT ;  /* 0x000100000d0d7892 */ /* 0x000fc8000f8efc3f */
[----:B------:R-:W-:-:S03]  /*2e30*/  ULEA UR17, UR5, UR13, 0xa ;  /* 0x0000000d05117291 */ /* 0x000fc6000f8e503f */
[----:B------:R-:W-:Y:S01]  /*2e40*/  UMOV UR13, 0x40000040 ;  /* 0x40000040000d7882 */ /* 0x000fe20000000000 */
[----:B------:R-:W-:Y:S02]  /*2e50*/  WARPGROUP.DEPBAR.LE gsb0, 0x0 ;  /* 0x00008000000079c5 */ /* 0x000fe40000010000 */
[----:B------:R-:W-:-:S06]  /*2e60*/  WARPGROUP.ARRIVE ;  /* 0x00000000000079c5 */ /* 0x000fcc0000000000 */
[----:B------:R-:W-:Y:S01]  /*2e70*/  HGMMA.64x64x16.F32 R120, R184, gdesc[UR12], R120, gsb0 ;  /* 0x00e0000cb8787df0 */ /* 0x000fe20008000878 */
[----:B------:R-:W-:Y:S01]  /*2e80*/  UMOV UR14, UR12 ;  /* 0x0000000c000e7c82 */ /* 0x000fe20008000000 */
[----:B------:R-:W-:Y:S01]  /*2e90*/  UMOV UR15, 0x80000020 ;  /* 0x80000020000f7882 */ /* 0x000fe20000000000 */
[----:B------:R-:W-:Y:S02]  /*2ea0*/  WARPGROUP.DEPBAR.LE gsb0, 0x0 ;  /* 0x00008000000079c5 */ /* 0x000fe40000010000 */
[----:B------:R-:W2:Y:S02]  /*2eb0*/  LDS.64 R158, [R4+0x1e200] ;  /* 0x01e20000049e7984 */ /* 0x000ea40000000a00 */
[--C-:B--2---:R-:W-:Y:S01]  /*2ec0*/  FADD.FTZ R232, R123, -R159.reuse ;  /* 0x8000009f7be87221 */ /* 0x104fe20000010000 */
[--C-:B------:R-:W-:Y:S01]  /*2ed0*/  FADD.FTZ R230, R120, -R158.reuse ;  /* 0x8000009e78e67221 */ /* 0x100fe20000010000 */
[----:B------:R-:W2:Y:S01]  /*2ee0*/  MUFU.EX2 R123, R198 ;  /* 0x000000c6007b7308 */ /* 0x000ea20000000800 */
[----:B------:R-:W-:Y:S01]  /*2ef0*/  FADD.FTZ R229, R121, -R159 ;  /* 0x8000009f79e57221 */ /* 0x000fe20000010000 */
[----:B------:R-:W-:Y:S01]  /*2f00*/  FADD.FTZ R231, R122, -R158 ;  /* 0x8000009e7ae77221 */ /* 0x000fe20000010000 */
[----:B------:R-:W4:Y:S01]  /*2f10*/  LDS.64 R120, [R4+0x1e220] ;  /* 0x01e2200004787984 */ /* 0x000f220000000a00 */
[----:B------:R-:W-:Y:S01]  /*2f20*/  FFMA.FTZ R159, -R7, R7, 1 ;  /* 0x3f800000079f7423 */ /* 0x000fe20000010107 */
[----:B------:R-:W-:Y:S01]  /*2f30*/  FFMA.FTZ R7, R220, UR8, -R190 ;  /* 0x00000008dc077c23 */ /* 0x000fe200080108be */
[----:B---3--:R-:W-:Y:S01]  /*2f40*/  FMUL.FTZ R229, R227, R229 ;  /* 0x000000e5e3e57220 */ /* 0x008fe20000410000 */
[----:B------:R-:W-:Y:S01]  /*2f50*/  FFMA.FTZ R122, R222, UR8, -R193 ;  /* 0x00000008de7a7c23 */ /* 0x000fe200080108c1 */
[----:B------:R-:W-:Y:S01]  /*2f60*/  FFMA.FTZ R222, R218, UR8, -R191 ;  /* 0x00000008dade7c23 */ /* 0x000fe200080108bf */
[----:B------:R3:W-:Y:S01]  /*2f70*/  MUFU.EX2 R198, R7 ;  /* 0x0000000700c67308 */ /* 0x0007e20000000800 */
[----:B------:R-:W-:Y:S01]  /*2f80*/  FFMA.FTZ R158, -R5, R5, 1 ;  /* 0x3f800000059e7423 */ /* 0x000fe20000010105 */
[----:B-1----:R-:W-:Y:S01]  /*2f90*/  FMUL.FTZ R5, R226, R230 ;  /* 0x000000e6e2057220 */ /* 0x002fe20000410000 */
[----:B------:R-:W-:-:S03]  /*2fa0*/  FFMA.FTZ R218, -R8, R8, 1 ;  /* 0x3f80000008da7423 */ /* 0x000fc60000010108 */
[----:B------:R-:W-:Y:S01]  /*2fb0*/  FMUL.FTZ R158, R158, R5 ;  /* 0x000000059e9e7220 */ /* 0x000fe20000410000 */
[----:B--2---:R-:W-:Y:S01]  /*2fc0*/  FMUL.FTZ R220, R123, R231 ;  /* 0x000000e77bdc7220 */ /* 0x004fe20000410000 */
[----:B------:R-:W-:Y:S03]  /*2fd0*/  MUFU.EX2 R122, R122 ;  /* 0x0000007a007a7308 */ /* 0x000fe60000000800 */
[----:B------:R-:W-:Y:S01]  /*2fe0*/  FMUL.FTZ R159, R159, R220 ;  /* 0x000000dc9f9f7220 */ /* 0x000fe20000410000 */
[----:B------:R-:W-:Y:S02]  /*2ff0*/  FFMA.FTZ R220, -R6, R6, 1 ;  /* 0x3f80000006dc7423 */ /* 0x000fe40000010106 */
[----:B---3--:R-:W1:Y:S02]  /*3000*/  LDS.64 R6, [R4+0x1e240] ;  /* 0x01e2400004067984 */ /* 0x008e640000000a00 */
[----:B------:R-:W-:Y:S01]  /*3010*/  FMUL.FTZ R220, R220, R229 ;  /* 0x000000e5dcdc7220 */ /* 0x000fe20000410000 */
[----:B------:R-:W2:Y:S08]  /*3020*/  MUFU.EX2 R5, R199 ;  /* 0x000000c700057308 */ /* 0x000eb00000000800 */
[----:B------:R-:W-:Y:S01]  /*3030*/  MUFU.EX2 R199, R222 ;  /* 0x000000de00c77308 */ /* 0x000fe20000000800 */
[--C-:B----4-:R-:W-:Y:S01]  /*3040*/  FADD.FTZ R124, R124, -R120.reuse ;  /* 0x800000787c7c7221 */ /* 0x110fe20000010000 */
[----:B------:R-:W-:Y:S01]  /*3050*/  FADD.FTZ R229, R126, -R120 ;  /* 0x800000787ee57221 */ /* 0x000fe20000010000 */
[----:B------:R-:W-:Y:S01]  /*3060*/  FFMA.FTZ R120, R216, UR8, -R188 ;  /* 0x00000008d8787c23 */ /* 0x000fe200080108bc */
[--C-:B------:R-:W-:Y:S01]  /*3070*/  FADD.FTZ R216, R125, -R121.reuse ;  /* 0x800000797dd87221 */ /* 0x100fe20000010000 */
[----:B------:R-:W-:Y:S01]  /*3080*/  FMUL.FTZ R126, R155, R124 ;  /* 0x0000007c9b7e7220 */ /* 0x000fe20000410000 */
[----:B------:R-:W-:Y:S01]  /*3090*/  FADD.FTZ R124, R127, -R121 ;  /* 0x800000797f7c7221 */ /* 0x000fe20000010000 */
[----:B------:R-:W-:Y:S01]  /*30a0*/  FFMA.FTZ R127, -R10, R10, 1 ;  /* 0x3f8000000a7f7423 */ /* 0x000fe2000001010a */
[----:B------:R-:W-:Y:S01]  /*30b0*/  FFMA.FTZ R121, R207, UR8, -R189 ;  /* 0x00000008cf797c23 */ /* 0x000fe200080108bd */
[----:B------:R-:W-:Y:S01]  /*30c0*/  FMUL.FTZ R125, R9, R126 ;  /* 0x0000007e097d7220 */ /* 0x000fe20000410000 */
[----:B------:R-:W-:Y:S01]  /*30d0*/  FFMA.FTZ R126, -R11, R11, 1 ;  /* 0x3f8000000b7e7423 */ /* 0x000fe2000001010b */
[----:B------:R-:W3:Y:S01]  /*30e0*/  MUFU.EX2 R9, R217 ;  /* 0x000000d900097308 */ /* 0x000ee20000000800 */
[----:B------:R-:W4:Y:S01]  /*30f0*/  LDS.64 R10, [R4+0x1e260] ;  /* 0x01e26000040a7984 */ /* 0x000f220000000a00 */
[----:B--2---:R-:W-:Y:S01]  /*3100*/  FMUL.FTZ R231, R5, R232 ;  /* 0x000000e805e77220 */ /* 0x004fe20000410000 */
[----:B------:R-:W-:-:S03]  /*3110*/  FMUL.FTZ R216, R161, R216 ;  /* 0x000000d8a1d87220 */ /* 0x000fc60000410000 */
[----:B------:R-:W-:Y:S01]  /*3120*/  FMUL.FTZ R218, R218, R231 ;  /* 0x000000e7dada7220 */ /* 0x000fe20000410000 */
[----:B------:R-:W-:Y:S01]  /*3130*/  FMUL.FTZ R127, R127, R216 ;  /* 0x000000d87f7f7220 */ /* 0x000fe20000410000 */
[----:B------:R-:W-:Y:S01]  /*3140*/  MUFU.EX2 R121, R121 ;  /* 0x0000007900797308 */ /* 0x000fe20000000800 */
[--C-:B-1----:R-:W-:Y:S01]  /*3150*/  FADD.FTZ R191, R128, -R6.reuse ;  /* 0x8000000680bf7221 */ /* 0x102fe20000010000 */
[----:B------:R-:W-:Y:S01]  /*3160*/  FADD.FTZ R193, R130, -R6 ;  /* 0x8000000682c17221 */ /* 0x000fe20000010000 */
[----:B------:R-:W-:Y:S01]  /*3170*/  FSEL R6, R215, -INF , !P3 ;  /* 0xff800000d7067808 */ /* 0x000fe20005800000 */
[--C-:B------:R-:W-:Y:S01]  /*3180*/  FADD.FTZ R192, R131, -R7.reuse ;  /* 0x8000000783c07221 */ /* 0x100fe20000010000 */
[----:B------:R-:W-:Y:S01]  /*3190*/  FFMA.FTZ R131, -R13, R13, 1 ;  /* 0x3f8000000d837423 */ /* 0x000fe2000001010d */
[----:B------:R-:W-:Y:S01]  /*31a0*/  FADD.FTZ R190, R129, -R7 ;  /* 0x8000000781be7221 */ /* 0x000fe20000010000 */
[----:B---3--:R-:W-:Y:S01]  /*31b0*/  FMUL.FTZ R124, R9, R124 ;  /* 0x0000007c097c7220 */ /* 0x008fe20000410000 */
[----:B------:R-:W-:Y:S01]  /*31c0*/  FFMA.FTZ R189, R6, UR8, -R189 ;  /* 0x0000000806bd7c23 */ /* 0x000fe200080108bd */
[----:B------:R-:W-:Y:S01]  /*31d0*/  FSEL R6, R223, -INF , !P4 ;  /* 0xff800000df067808 */ /* 0x000fe20006000000 */
[----:B------:R-:W1:Y:S01]  /*31e0*/  MUFU.EX2 R129, R213 ;  /* 0x000000d500817308 */ /* 0x000e620000000800 */
[----:B------:R-:W-:Y:S01]  /*31f0*/  FMUL.FTZ R157, R157, R124 ;  /* 0x0000007c9d9d7220 */ /* 0x000fe20000410000 */
[----:B------:R-:W-:Y:S01]  /*3200*/  FFMA.FTZ R130, -R15, R15, 1 ;  /* 0x3f8000000f827423 */ /* 0x000fe2000001010f */
[----:B------:R-:W-:Y:S01]  /*3210*/  FMUL.FTZ R124, R162, R191 ;  /* 0x000000bfa27c7220 */ /* 0x000fe20000410000 */
[----:B------:R-:W-:Y:S01]  /*3220*/  FFMA.FTZ R13, R6, UR8, -R21 ;  /* 0x00000008060d7c23 */ /* 0x000fe20008010815 */
[----:B------:R-:W-:Y:S01]  /*3230*/  FSEL R15, R219, -INF , !P5 ;  /* 0xff800000db0f7808 */ /* 0x000fe20006800000 */
[----:B------:R-:W2:Y:S01]  /*3240*/  LDS.64 R6, [R4+0x1e280] ;  /* 0x01e2800004067984 */ /* 0x000ea20000000a00 */
[----:B------:R-:W-:Y:S01]  /*3250*/  FMUL.FTZ R131, R131, R124 ;  /* 0x0000007c83837220 */ /* 0x000fe20000410000 */
[----:B------:R-:W-:Y:S01]  /*3260*/  FFMA.FTZ R128, R206, UR8, -R20 ;  /* 0x00000008ce807c23 */ /* 0x000fe20008010814 */
[----:B------:R-:W-:Y:S01]  /*3270*/  FMUL.FTZ R191, R163, R190 ;  /* 0x000000bea3bf7220 */ /* 0x000fe20000410000 */
[----:B------:R-:W-:Y:S01]  /*3280*/  FFMA.FTZ R124, R15, UR8, -R22 ;  /* 0x000000080f7c7c23 */ /* 0x000fe20008010816 */
[----:B------:R-:W-:Y:S01]  /*3290*/  FSEL R15, R224, -INF , !P1 ;  /* 0xff800000e00f7808 */ /* 0x000fe20004800000 */
[----:B------:R-:W-:Y:S01]  /*32a0*/  FMUL.FTZ R193, R160, R193 ;  /* 0x000000c1a0c17220 */ /* 0x000fe20000410000 */
[C---:B------:R-:W-:Y:S01]  /*32b0*/  FSEL R22, R221.reuse, -INF , !P6 ;  /* 0xff800000dd167808 */ /* 0x040fe20007000000 */
[----:B------:R-:W3:Y:S01]  /*32c0*/  MUFU.EX2 R8, R228 ;  /* 0x000000e400087308 */ /* 0x000ee20000000800 */
[----:B------:R-:W-:Y:S01]  /*32d0*/  FFMA.FTZ R221, -R221, R221, 1 ;  /* 0x3f800000dddd7423 */ /* 0x000fe200000101dd */
[----:B------:R-:W-:Y:S01]  /*32e0*/  FFMA.FTZ R188, R15, UR8, -R20 ;  /* 0x000000080fbc7c23 */ /* 0x000fe20008010814 */
[----:B------:R-:W-:Y:S01]  /*32f0*/  FSEL R20, R225, -INF , !P2 ;  /* 0xff800000e1147808 */ /* 0x000fe20005000000 */
[----:B------:R-:W-:Y:S01]  /*3300*/  FFMA.FTZ R15, -R17, R17, 1 ;  /* 0x3f800000110f7423 */ /* 0x000fe20000010111 */
[----:B-1----:R-:W-:Y:S01]  /*3310*/  FMUL.FTZ R194, R129, R192 ;  /* 0x000000c081c27220 */ /* 0x002fe20000410000 */
[----:B------:R-:W-:Y:S01]  /*3320*/  FFMA.FTZ R23, R22, UR8, -R23 ;  /* 0x0000000816177c23 */ /* 0x000fe20008010817 */
[----:B------:R-:W-:Y:S01]  /*3330*/  FMUL.FTZ R192, R14, R191 ;  /* 0x000000bf0ec07220 */ /* 0x000fe20000410000 */
[----:B------:R-:W-:Y:S01]  /*3340*/  FFMA.FTZ R190, R20, UR8, -R21 ;  /* 0x0000000814be7c23 */ /* 0x000fe20008010815 */
[----:B------:R-:W-:Y:S01]  /*3350*/  FMUL.FTZ R21, R15, R194 ;  /* 0x000000c20f157220 */ /* 0x000fe20000410000 */
[----:B------:R-:W1:Y:S01]  /*3360*/  MUFU.EX2 R22, R212 ;  /* 0x000000d400167308 */ /* 0x000e620000000800 */
[----:B------:R-:W5:Y:S01]  /*3370*/  LDS.64 R14, [R4+0x1e2a0] ;  /* 0x01e2a000040e7984 */ /* 0x000f620000000a00 */
[--C-:B----4-:R-:W-:Y:S01]  /*3380*/  FADD.FTZ R191, R132, -R10.reuse ;  /* 0x8000000a84bf7221 */ /* 0x110fe20000010000 */
[----:B------:R-:W-:Y:S01]  /*3390*/  FMUL.FTZ R130, R130, R193 ;  /* 0x000000c182827220 */ /* 0x000fe20000410000 */
[----:B------:R-:W-:Y:S01]  /*33a0*/  FADD.FTZ R193, R134, -R10 ;  /* 0x8000000a86c17221 */ /* 0x000fe20000010000 */
[----:B------:R-:W-:Y:S01]  /*33b0*/  FFMA.FTZ R10, -R18, R18, 1 ;  /* 0x3f800000120a7423 */ /* 0x000fe20000010112 */
[----:B------:R-:W-:Y:S01]  /*33c0*/  FMUL.FTZ R191, R196, R191 ;  /* 0x000000bfc4bf7220 */ /* 0x000fe20000410000 */
[--C-:B------:R-:W-:Y:S01]  /*33d0*/  FADD.FTZ R133, R133, -R11.reuse ;  /* 0x8000000b85857221 */ /* 0x100fe20000010000 */
[----:B------:R-:W4:Y:S01]  /*33e0*/  MUFU.EX2 R17, R211 ;  /* 0x000000d300117308 */ /* 0x000f220000000800 */
[----:B------:R-:W-:Y:S01]  /*33f0*/  FADD.FTZ R20, R135, -R11 ;  /* 0x8000000b87147221 */ /* 0x000fe20000010000 */
[----:B------:R-:W-:Y:S01]  /*3400*/  FMUL.FTZ R135, R10, R191 ;  /* 0x000000bf0a877220 */ /* 0x000fe20000410000 */
[----:B------:R-:W-:Y:S01]  /*3410*/  FFMA.FTZ R194, -R19, R19, 1 ;  /* 0x3f80000013c27423 */ /* 0x000fe20000010113 */
[----:B------:R-:W5:Y:S01]  /*3420*/  LDS.64 R10, [R4+0x1e2c0] ;  /* 0x01e2c000040a7984 */ /* 0x000f620000000a00 */
[----:B------:R-:W-:Y:S01]  /*3430*/  FMUL.FTZ R133, R122, R133 ;  /* 0x000000857a857220 */ /* 0x000fe20000410000 */
[----:B------:R-:W-:Y:S01]  /*3440*/  FFMA.FTZ R134, -R200, R200, 1 ;  /* 0x3f800000c8867423 */ /* 0x000fe200000101c8 */
[----:B---3--:R-:W-:Y:S01]  /*3450*/  FMUL.FTZ R229, R8, R229 ;  /* 0x000000e508e57220 */ /* 0x008fe20000410000 */
[----:B------:R-:W3:Y:S01]  /*3460*/  MUFU.EX2 R18, R210 ;  /* 0x000000d200127308 */ /* 0x000ee20000000800 */
[----:B------:R-:W-:Y:S01]  /*3470*/  FMUL.FTZ R194, R194, R133 ;  /* 0x00000085c2c27220 */ /* 0x000fe20000410000 */
[----:B-1----:R-:W-:Y:S01]  /*3480*/  FMUL.FTZ R193, R22, R193 ;  /* 0x000000c116c17220 */ /* 0x002fe20000410000 */
[----:B------:R-:W-:Y:S01]  /*3490*/  FMUL.FTZ R126, R126, R229 ;  /* 0x000000e57e7e7220 */ /* 0x000fe20000410000 */
[----:B------:R-:W-:Y:S01]  /*34a0*/  FFMA.FTZ R219, -R219, R219, 1 ;  /* 0x3f800000dbdb7423 */ /* 0x000fe200000101db */
[----:B------:R-:W-:Y:S01]  /*34b0*/  FFMA.FTZ R224, -R224, R224, 1 ;  /* 0x3f800000e0e07423 */ /* 0x000fe200000101e0 */
[--C-:B--2---:R-:W-:Y:S01]  /*34c0*/  FADD.FTZ R133, R136, -R6.reuse ;  /* 0x8000000688857221 */ /* 0x104fe20000010000 */
[----:B------:R-:W-:Y:S01]  /*34d0*/  FADD.FTZ R191, R138, -R6 ;  /* 0x800000068abf7221 */ /* 0x000fe20000010000 */
[--C-:B------:R-:W-:Y:S01]  /*34e0*/  FADD.FTZ R6, R137, -R7.reuse ;  /* 0x8000000789067221 */ /* 0x100fe20000010000 */
[----:B------:R-:W-:Y:S01]  /*34f0*/  FMUL.FTZ R134, R134, R193 ;  /* 0x000000c186867220 */ /* 0x000fe20000410000 */
[----:B----4-:R-:W-:Y:S01]  /*3500*/  FMUL.FTZ R20, R17, R20 ;  /* 0x0000001411147220 */ /* 0x010fe20000410000 */
[----:B------:R-:W-:Y:S01]  /*3510*/  FFMA.FTZ R136, -R202, R202, 1 ;  /* 0x3f800000ca887423 */ /* 0x000fe200000101ca */
[----:B------:R-:W-:Y:S01]  /*3520*/  FFMA.FTZ R193, -R201, R201, 1 ;  /* 0x3f800000c9c17423 */ /* 0x000fe200000101c9 */
[----:B------:R-:W-:Y:S01]  /*3530*/  FADD.FTZ R202, R139, -R7 ;  /* 0x800000078bca7221 */ /* 0x000fe20000010000 */
[----:B------:R-:W-:Y:S01]  /*3540*/  FMUL.FTZ R200, R199, R6 ;  /* 0x00000006c7c87220 */ /* 0x000fe20000410000 */
[----:B------:R-:W1:Y:S01]  /*3550*/  MUFU.EX2 R19, R209 ;  /* 0x000000d100137308 */ /* 0x000e620000000800 */
[----:B------:R2:W4:Y:S01]  /*3560*/  LDS.64 R6, [R4+0x1e2e0] ;  /* 0x01e2e00004067984 */ /* 0x0005220000000a00 */
[----:B------:R-:W-:Y:S01]  /*3570*/  FMUL.FTZ R193, R193, R20 ;  /* 0x00000014c1c17220 */ /* 0x000fe20000410000 */
[----:B------:R-:W-:Y:S01]  /*3580*/  FMUL.FTZ R133, R198, R133 ;  /* 0x00000085c6857220 */ /* 0x000fe20000410000 */
[----:B------:R-:W-:Y:S01]  /*3590*/  FFMA.FTZ R139, -R203, R203, 1 ;  /* 0x3f800000cb8b7423 */ /* 0x000fe200000101cb */
[----:B---3--:R-:W-:Y:S01]  /*35a0*/  FMUL.FTZ R132, R18, R191 ;  /* 0x000000bf12847220 */ /* 0x008fe20000410000 */
[----:B------:R-:W-:Y:S01]  /*35b0*/  FFMA.FTZ R137, -R204, R204, 1 ;  /* 0x3f800000cc897423 */ /* 0x000fe200000101cc */
[----:B------:R-:W-:Y:S01]  /*35c0*/  FMUL.FTZ R136, R136, R133 ;  /* 0x0000008588887220 */ /* 0x000fe20000410000 */
[----:B------:R-:W2:Y:S01]  /*35d0*/  MUFU.EX2 R20, R208 ;  /* 0x000000d000147308 */ /* 0x000ea20000000800 */
[----:B------:R-:W-:Y:S01]  /*35e0*/  FMUL.FTZ R139, R139, R200 ;  /* 0x000000c88b8b7220 */ /* 0x000fe20000410000 */
[--C-:B-----5:R-:W-:Y:S01]  /*35f0*/  FADD.FTZ R195, R142, -R14.reuse ;  /* 0x8000000e8ec37221 */ /* 0x120fe20000010000 */
[----:B------:R-:W-:Y:S01]  /*3600*/  FMUL.FTZ R137, R137, R132 ;  /* 0x0000008489897220 */ /* 0x000fe20000410000 */
[--C-:B------:R-:W-:Y:S01]  /*3610*/  FADD.FTZ R142, R141, -R15.reuse ;  /* 0x8000000f8d8e7221 */ /* 0x100fe20000010000 */
[----:B------:R-:W-:Y:S01]  /*3620*/  FADD.FTZ R200, R143, -R15 ;  /* 0x8000000f8fc87221 */ /* 0x000fe20000010000 */
[----:B------:R-:W-:Y:S01]  /*3630*/  FFMA.FTZ R15, -R154, R154, 1 ;  /* 0x3f8000009a0f7423 */ /* 0x000fe2000001019a */
[----:B------:R-:W-:Y:S01]  /*3640*/  FFMA.FTZ R138, -R205, R205, 1 ;  /* 0x3f800000cd8a7423 */ /* 0x000fe200000101cd */
[----:B------:R-:W3:Y:S01]  /*3650*/  MUFU.EX2 R133, R189 ;  /* 0x000000bd00857308 */ /* 0x000ee20000000800 */
[----:B-1----:R-:W-:Y:S01]  /*3660*/  FMUL.FTZ R191, R19, R202 ;  /* 0x000000ca13bf7220 */ /* 0x002fe20000410000 */
[----:B------:R-:W-:Y:S01]  /*3670*/  FFMA.FTZ R141, -R153, R153, 1 ;  /* 0x3f800000998d7423 */ /* 0x000fe20000010199 */
[----:B------:R-:W-:Y:S01]  /*3680*/  FMUL.FTZ R142, R121, R142 ;  /* 0x0000008e798e7220 */ /* 0x000fe20000410000 */
[----:B------:R-:W-:Y:S01]  /*3690*/  FFMA.FTZ R223, -R223, R223, 1 ;  /* 0x3f800000dfdf7423 */ /* 0x000fe200000101df */
[--C-:B------:R-:W-:Y:S01]  /*36a0*/  FADD.FTZ R145, R145, -R11.reuse ;  /* 0x8000000b91917221 */ /* 0x100fe20000010000 */
[----:B------:R-:W-:Y:S01]  /*36b0*/  FMUL.FTZ R138, R138, R191 ;  /* 0x000000bf8a8a7220 */ /* 0x000fe20000410000 */
[----:B------:R-:W-:Y:S01]  /*36c0*/  FADD.FTZ R191, R140, -R14 ;  /* 0x8000000e8cbf7221 */ /* 0x000fe20000010000 */
[----:B------:R-:W1:Y:S01]  /*36d0*/  MUFU.EX2 R23, R23 ;  /* 0x0000001700177308 */ /* 0x000e620000000800 */
[----:B--2---:R-:W-:Y:S01]  /*36e0*/  FMUL.FTZ R4, R20, R195 ;  /* 0x000000c314047220 */ /* 0x004fe20000410000 */
[----:B------:R-:W-:Y:S01]  /*36f0*/  FFMA.FTZ R140, -R215, R215, 1 ;  /* 0x3f800000d78c7423 */ /* 0x000fe200000101d7 */
[--C-:B------:R-:W-:Y:S01]  /*3700*/  FADD.FTZ R144, R144, -R10.reuse ;  /* 0x8000000a90907221 */ /* 0x100fe20000010000 */
[----:B------:R-:W-:Y:S01]  /*3710*/  FMUL.FTZ R145, R12, R145 ;  /* 0x000000910c917220 */ /* 0x000fe20000410000 */
[----:B------:R-:W-:Y:S01]  /*3720*/  FMUL.FTZ R15, R15, R4 ;  /* 0x000000040f0f7220 */ /* 0x000fe20000410000 */
[----:B------:R-:W-:Y:S01]  /*3730*/  FADD.FTZ R153, R146, -R10 ;  /* 0x8000000a92997221 */ /* 0x000fe20000010000 */
[----:B------:R-:W-:Y:S01]  /*3740*/  FMUL.FTZ R141, R141, R142 ;  /* 0x0000008e8d8d7220 */ /* 0x000fe20000410000 */
[----:B------:R2:W5:Y:S01]  /*3750*/  MUFU.EX2 R132, R124 ;  /* 0x0000007c00847308 */ /* 0x0005620000000800 */
[----:B---3--:R-:W-:Y:S01]  /*3760*/  FMUL.FTZ R143, R133, R200 ;  /* 0x000000c8858f7220 */ /* 0x008fe20000410000 */
[----:B------:R-:W-:Y:S01]  /*3770*/  FFMA.FTZ R14, -R152, R152, 1 ;  /* 0x3f800000980e7423 */ /* 0x000fe20000010198 */
[----:B------:R-:W-:Y:S01]  /*3780*/  FFMA.FTZ R225, -R225, R225, 1 ;  /* 0x3f800000e1e17423 */ /* 0x000fe200000101e1 */
[----:B------:R-:W-:Y:S01]  /*3790*/  F2FP.F16.F32.PACK_AB R189, R218, R159 ;  /* 0x0000009fdabd723e */ /* 0x000fe200000000ff */
[----:B------:R-:W-:Y:S01]  /*37a0*/  FMUL.FTZ R140, R140, R143 ;  /* 0x0000008f8c8c7220 */ /* 0x000fe20000410000 */
[----:B------:R-:W-:Y:S01]  /*37b0*/  FMUL.FTZ R143, R197, R144 ;  /* 0x00000090c58f7220 */ /* 0x000fe20000410000 */
[----:B------:R-:W-:Y:S01]  /*37c0*/  FMUL.FTZ R144, R234, R145 ;  /* 0x00000091ea907220 */ /* 0x000fe20000410000 */
[----:B------:R-:W3:Y:S01]  /*37d0*/  MUFU.EX2 R120, R120 ;  /* 0x0000007800787308 */ /* 0x000ee20000000800 */
[----:B--2---:R-:W-:Y:S01]  /*37e0*/  FADD.FTZ R124, R147, -R11 ;  /* 0x8000000b937c7221 */ /* 0x004fe20000010000 */
[----:B----4-:R-:W-:Y:S01]  /*37f0*/  FADD.FTZ R147, R148, -R6 ;  /* 0x8000000694937221 */ /* 0x010fe20000010000 */
[----:B------:R-:W-:Y:S01]  /*3800*/  FADD.FTZ R142, R151, -R7 ;  /* 0x80000007978e7221 */ /* 0x000fe20000010000 */
[----:B------:R-:W-:Y:S01]  /*3810*/  FMUL.FTZ R143, R156, R143 ;  /* 0x0000008f9c8f7220 */ /* 0x000fe20000410000 */
[----:B-1----:R-:W-:Y:S01]  /*3820*/  FMUL.FTZ R124, R23, R124 ;  /* 0x0000007c177c7220 */ /* 0x002fe20000410000 */
[----:B------:R-:W-:-:S02]  /*3830*/  F2FP.F16.F32.PACK_AB R156, R192, R131 ;  /* 0x00000083c09c723e */ /* 0x000fc400000000ff */
[----:B------:R-:W1:Y:S01]  /*3840*/  MUFU.EX2 R128, R128 ;  /* 0x0000008000807308 */ /* 0x000e620000000800 */
[----:B-----5:R-:W-:Y:S01]  /*3850*/  FMUL.FTZ R10, R132, R153 ;  /* 0x00000099840a7220 */ /* 0x020fe20000410000 */
[----:B------:R-:W-:Y:S01]  /*3860*/  FMUL.FTZ R145, R221, R124 ;  /* 0x0000007cdd917220 */ /* 0x000fe20000410000 */
[----:B------:R-:W-:Y:S01]  /*3870*/  FADD.FTZ R153, R150, -R6 ;  /* 0x8000000696997221 */ /* 0x000fe20000010000 */
[----:B------:R-:W-:Y:S01]  /*3880*/  FADD.FTZ R124, R149, -R7 ;  /* 0x80000007957c7221 */ /* 0x000fe20000010000 */
[----:B------:R-:W-:Y:S02]  /*3890*/  IMAD.U32 R7, RZ, RZ, UR5 ;  /* 0x00000005ff077e24 */ /* 0x000fe4000f8e00ff */
[----:B------:R-:W-:Y:S01]  /*38a0*/  FMUL.FTZ R10, R219, R10 ;  /* 0x0000000adb0a7220 */ /* 0x000fe20000410000 */
[----:B------:R-:W-:Y:S01]  /*38b0*/  F2FP.F16.F32.PACK_AB R159, R193, R134 ;  /* 0x00000086c19f723e */ /* 0x000fe200000000ff */
[----:B------:R-:W2:Y:S01]  /*38c0*/  MUFU.EX2 R13, R13 ;  /* 0x0000000d000d7308 */ /* 0x000ea20000000800 */
[----:B---3--:R-:W-:Y:S01]  /*38d0*/  FMUL.FTZ R191, R120, R191 ;  /* 0x000000bf78bf7220 */ /* 0x008fe20000410000 */
[----:B------:R-:W-:-:S02]  /*38e0*/  F2FP.F16.F32.PACK_AB R148, R139, R136 ;  /* 0x000000888b94723e */ /* 0x000fc400000000ff */
[----:B------:R-:W-:Y:S01]  /*38f0*/  F2FP.F16.F32.PACK_AB R149, R138, R137 ;  /* 0x000000898a95723e */ /* 0x000fe200000000ff */
[----:B------:R-:W-:Y:S01]  /*3900*/  FMUL.FTZ R14, R14, R191 ;  /* 0x000000bf0e0e7220 */ /* 0x000fe20000410000 */
[----:B------:R-:W-:Y:S01]  /*3910*/  F2FP.F16.F32.PACK_AB R191, R157, R126 ;  /* 0x0000007e9dbf723e */ /* 0x000fe200000000ff */
[----:B------:R-:W-:Y:S01]  /*3920*/  IMAD R126, R7, 0x2000, R236 ;  /* 0x00002000077e7824 */ /* 0x000fe200078e02ec */
[----:B------:R3:W4:Y:S01]  /*3930*/  MUFU.EX2 R4, R188 ;  /* 0x000000bc00047308 */ /* 0x0007220000000800 */
[----:B-1----:R-:W-:Y:S01]  /*3940*/  FMUL.FTZ R6, R128, R147 ;  /* 0x0000009380067220 */ /* 0x002fe20000410000 */
[----:B------:R-:W-:Y:S01]  /*3950*/  F2FP.F16.F32.PACK_AB R157, R21, R130 ;  /* 0x00000082159d723e */ /* 0x000fe200000000ff */
[----:B------:R-:W-:Y:S01]  /*3960*/  IMAD R7, R126, 0x2, R235 ;  /* 0x000000027e077824 */ /* 0x000fe200078e02eb */
[----:B------:R-:W-:Y:S01]  /*3970*/  F2FP.F16.F32.PACK_AB R150, R141, R14 ;  /* 0x0000000e8d96723e */ /* 0x000fe200000000ff */
[----:B------:R-:W-:Y:S01]  /*3980*/  FMUL.FTZ R6, R233, R6 ;  /* 0x00000006e9067220 */ /* 0x000fe20000410000 */
[----:B------:R-:W-:-:S02]  /*3990*/  F2FP.F16.F32.PACK_AB R151, R140, R15 ;  /* 0x0000000f8c97723e */ /* 0x000fc400000000ff */
[----:B------:R1:W5:Y:S01]  /*39a0*/  MUFU.EX2 R11, R190 ;  /* 0x000000be000b7308 */ /* 0x0003620000000800 */
[----:B--2---:R-:W-:Y:S01]  /*39b0*/  FMUL.FTZ R124, R13, R124 ;  /* 0x0000007c0d7c7220 */ /* 0x004fe20000410000 */
[----:B---3--:R-:W-:Y:S02]  /*39c0*/  F2FP.F16.F32.PACK_AB R188, R220, R158 ;  /* 0x0000009edcbc723e */ /* 0x008fe400000000ff */
[----:B------:R-:W-:Y:S01]  /*39d0*/  F2FP.F16.F32.PACK_AB R158, R194, R135 ;  /* 0x00000087c29e723e */ /* 0x000fe200000000ff */
[----:B------:R-:W-:Y:S01]  /*39e0*/  FMUL.FTZ R223, R223, R124 ;  /* 0x0000007cdfdf7220 */ /* 0x000fe20000410000 */
[----:B------:R-:W-:Y:S02]  /*39f0*/  F2FP.F16.F32.PACK_AB R144, R144, R143 ;  /* 0x0000008f9090723e */ /* 0x000fe400000000ff */
[----:B------:R-:W-:Y:S01]  /*3a00*/  F2FP.F16.F32.PACK_AB R145, R145, R10 ;  /* 0x0000000a9191723e */ /* 0x000fe200000000ff */
[----:B----4-:R-:W-:Y:S01]  /*3a10*/  FMUL.FTZ R153, R4, R153 ;  /* 0x0000009904997220 */ /* 0x010fe20000410000 */
[----:B-1----:R-:W-:-:S02]  /*3a20*/  F2FP.F16.F32.PACK_AB R190, R127, R125 ;  /* 0x0000007d7fbe723e */ /* 0x002fc400000000ff */
[----:B------:R-:W-:Y:S01]  /*3a30*/  F2FP.F16.F32.PACK_AB R146, R223, R6 ;  /* 0x00000006df92723e */ /* 0x000fe200000000ff */
[----:B------:R-:W-:Y:S01]  /*3a40*/  FMUL.FTZ R147, R224, R153 ;  /* 0x00000099e0937220 */ /* 0x000fe20000410000 */
[----:B------:R-:W-:Y:S01]  /*3a50*/  F2FP.F16.F32.PACK_AB R124, R227, R226 ;  /* 0x000000e2e37c723e */ /* 0x000fe200000000ff */
[----:B------:R1:W-:Y:S01]  /*3a60*/  STSM.16.MT88.4 [R7+0x1e800], R188 ;  /* 0x01e800bc07007844 */ /* 0x0003e20000004200 */
[----:B------:R-:W-:Y:S01]  /*3a70*/  F2FP.F16.F32.PACK_AB R126, R161, R155 ;  /* 0x0000009ba17e723e */ /* 0x000fe200000000ff */
[----:B-----5:R-:W-:Y:S01]  /*3a80*/  FMUL.FTZ R142, R11, R142 ;  /* 0x0000008e0b8e7220 */ /* 0x020fe20000410000 */
[----:B------:R-:W-:Y:S01]  /*3a90*/  F2FP.F16.F32.PACK_AB R125, R5, R123 ;  /* 0x0000007b057d723e */ /* 0x000fe200000000ff */
[----:B------:R1:W-:Y:S01]  /*3aa0*/  STSM.16.MT88.4 [R7+0x1f000], R156 ;  /* 0x01f0009c07007844 */ /* 0x0003e20000004200 */
[----:B------:R-:W-:Y:S01]  /*3ab0*/  F2FP.F16.F32.PACK_AB R127, R9, R8 ;  /* 0x00000008097f723e */ /* 0x000fe200000000ff */
[----:B------:R-:W-:Y:S01]  /*3ac0*/  FMUL.FTZ R142, R225, R142 ;  /* 0x0000008ee18e7220 */ /* 0x000fe20000410000 */
[----:B------:R-:W-:Y:S01]  /*3ad0*/  IMAD R5, R16, 0x1000, R235 ;  /* 0x0000100010057824 */ /* 0x000fe200078e02eb */
[----:B------:R1:W-:Y:S01]  /*3ae0*/  STSM.16.MT88.4 [R7+0x1f800], R148 ;  /* 0x01f8009407007844 */ /* 0x0003e20000004200 */
[----:B------:R-:W-:-:S02]  /*3af0*/  F2FP.F16.F32.PACK_AB R123, R11, R4 ;  /* 0x000000040b7b723e */ /* 0x000fc400000000ff */
[----:B------:R-:W-:-:S05]  /*3b00*/  F2FP.F16.F32.PACK_AB R147, R142, R147 ;  /* 0x000000938e93723e */ /* 0x000fca00000000ff */
[----:B------:R1:W-:Y:S01]  /*3b10*/  STSM.16.MT88.4 [R7+0x20000], R144 ;  /* 0x0200009007007844 */ /* 0x0003e20000004200 */
[----:B------:R-:W-:-:S06]  /*3b20*/  WARPGROUP.ARRIVE ;  /* 0x00000000000079c5 */ /* 0x000fcc0000000000 */
[----:B------:R-:W-:Y:S01]  /*3b30*/  HGMMA.64x96x16.F32 R72, R124, gdesc[UR12].tnspB, R72, gsb0 ;  /* 0x4160000c7c487df0 */ /* 0x000fe20008000848 */
[----:B------:R-:W-:Y:S01]  /*3b40*/  UIADD3 UR14, UR12, 0x40, URZ ;  /* 0x000000400c0e7890 */ /* 0x000fe2000fffe03f */
[----:B------:R-:W-:Y:S01]  /*3b50*/  UMOV UR15, 0x80000020 ;  /* 0x80000020000f7882 */ /* 0x000fe20000000000 */
[----:B------:R-:W-:Y:S02]  /*3b60*/  WARPGROUP.DEPBAR.LE gsb0, 0x0 ;  /* 0x00008000000079c5 */ /* 0x000fe40000010000 */
[----:B------:R-:W-:Y:S02]  /*3b70*/  F2FP.F16.F32.PACK_AB R124, R163, R162 ;  /* 0x000000a2a37c723e */ /* 0x000fe400000000ff */
[----:B------:R-:W-:Y:S02]  /*3b80*/  F2FP.F16.F32.PACK_AB R126, R122, R196 ;  /* 0x000000c47a7e723e */ /* 0x000fe400000000ff */
[----:B------:R-:W-:Y:S02]  /*3b90*/  F2FP.F16.F32.PACK_AB R125, R129, R160 ;  /* 0x000000a0817d723e */ /* 0x000fe400000000ff */
[----:B------:R-:W-:-:S02]  /*3ba0*/  F2FP.F16.F32.PACK_AB R127, R17, R22 ;  /* 0x00000016117f723e */ /* 0x000fc400000000ff */
[----:B------:R-:W-:Y:S02]  /*3bb0*/  F2FP.F16.F32.PACK_AB R122, R13, R128 ;  /* 0x000000800d7a723e */ /* 0x000fe400000000ff */
        /* <DEDUP_REMOVED lines=10> */
[----:B------:R-:W-:Y:S01]  /*3c60*/  WARPGROUP.ARRIVE ;  /* 0x00000000000079c5 */ /* 0x000fe20000000000 */
[----:B------:R-:W-:-:S05]  /*3c70*/  F2FP.F16.F32.PACK_AB R121, R23, R132 ;  /* 0x000000841779723e */ /* 0x000fca00000000ff */
[----:B------:R-:W-:Y:S01]  /*3c80*/  HGMMA.64x96x16.F32 R72, R124, gdesc[UR12].tnspB, R72, gsb0 ;  /* 0x4160000c7c487df0 */ /* 0x000fe20008000848 */
[----:B------:R-:W-:Y:S01]  /*3c90*/  R2UR UR14, R5 ;  /* 0x00000000050e72ca */ /* 0x000fe200000e0000 */
[----:B------:R-:W-:-:S12]  /*3ca0*/  UMOV UR15, 0x80000020 ;  /* 0x80000020000f7882 */ /* 0x000fd80000000000 */
[----:B------:R-:W-:Y:S02]  /*3cb0*/  USHF.R.U32.HI UR16, URZ, 0x4, UR14 ;  /* 0x000000043f107899 */ /* 0x000fe4000801160e */
[----:B------:R-:W-:Y:S02]  /*3cc0*/  UIADD3 UR14, UR12, 0xc0, URZ ;  /* 0x000000c00c0e7890 */ /* 0x000fe4000fffe03f */
[----:B------:R-:W-:Y:S01]  /*3cd0*/  ULOP3.LUT UR16, UR16, 0x3fff, URZ, 0xc0, !UPT ;  /* 0x00003fff10107892 */ /* 0x000fe2000f8ec03f */
[----:B------:R-:W-:-:S03]  /*3ce0*/  UMOV UR12, UR17 ;  /* 0x00000011000c7c82 */ /* 0x000fc60008000000 */
        /* <DEDUP_REMOVED lines=163> */
.L_x_2171:
        /* <DEDUP_REMOVED lines=48> */
.L_x_2172:
        /* <DEDUP_REMOVED lines=62> */
.L_x_2154:
[----:B------:R-:W-:Y:S05]  /*4e00*/  @P0 BRA `(.L_x_2174) ;  /* 0x0000000c008c0947 */ /* 0x000fea0003800000 */
[----:B------:R-:W2:Y:S01]  /*4e10*/  S2UR UR4, SR_CgaCtaId ;  /* 0x00000000000479c3 */ /* 0x000ea20000008800 */
[----:B------:R-:W-:Y:S02]  /*4e20*/  UMOV UR39, 0x400 ;  /* 0x0000040000277882 */ /* 0x000fe40000000000 */
[----:B--2---:R-:W-:-:S06]  /*4e30*/  ULEA UR39, UR4, UR39, 0x18 ;  /* 0x0000002704277291 */ /* 0x004fcc000f8ec03f */
[----:B------:R-:W-:-:S05]  /*4e40*/  IMAD.U32 R16, RZ, RZ, UR39 ;  /* 0x00000027ff107e24 */ /* 0x000fca000f8e00ff */
        /* <DEDUP_REMOVED lines=18> */
.L_x_2175:
[----:B------:R-:W-:-:S06]  /*4f70*/  UIADD3 UR4, UR39, 0x6000, URZ ;  /* 0x0000600027047890 */ /* 0x000fcc000fffe03f */
        /* <DEDUP_REMOVED lines=19> */
.L_x_2176:
        /* <DEDUP_REMOVED lines=18> */
.L_x_2177:
        /* <DEDUP_REMOVED lines=18> */
.L_x_2178:
        /* <DEDUP_REMOVED lines=16> */
[----:B-1----:R-:W-:Y:S01]  /*53f0*/  VIADD R0, R0, 0xffffff80 ;  /* 0xffffff8000007836 */ /* 0x002fe20000000000 */
[----:B------:R-:W-:Y:S02]  /*5400*/  F2FP.F16.F32.PACK_AB R97, R99, R98 ;  /* 0x000000626361723e */ /* 0x000fe400000000ff */
[----:B------:R-:W-:-:S02]  /*5410*/  F2FP.F16.F32.PACK_AB R104, R105, R104 ;  /* 0x000000686968723e */ /* 0x000fc400000000ff */
[----:B------:R-:W-:Y:S02]  /*5420*/  SHF.R.S32.HI R3, RZ, 0x1f, R0 ;  /* 0x0000001fff037819 */ /* 0x000fe40000011400 */
[----:B------:R-:W-:Y:S02]  /*5430*/  F2FP.F16.F32.PACK_AB R98, R101, R100 ;  /* 0x000000646562723e */ /* 0x000fe400000000ff */
[CC--:B------:R-:W-:Y:S02]  /*5440*/  LEA.HI R2, R3.reuse, R0.reuse, RZ, 0x4 ;  /* 0x0000000003027211 */ /* 0x0c0fe400078f20ff */
[----:B------:R-:W-:Y:S02]  /*5450*/  LEA.HI R3, R3, R0, RZ, 0x5 ;  /* 0x0000000003037211 */ /* 0x000fe400078f28ff */
[----:B------:R-:W-:Y:S02]  /*5460*/  LOP3.LUT R5, R2, 0xfffffff0, RZ, 0xc0, !PT ;  /* 0xfffffff002057812 */ /* 0x000fe400078ec0ff */
        /* <DEDUP_REMOVED lines=86> */
[----:B------:R-:W-:Y:S01]  /*59d0*/  ULDC.64 UR6, c[0x0][0x198] ;  /* 0x0000660000067ab9 */ /* 0x000fe20000000a00 */
[----:B------:R-:W-:Y:S02]  /*59e0*/  UIADD3 UR40, UR39, 0x6000, URZ ;  /* 0x0000600027287890 */ /* 0x000fe4000fffe03f */
[----:B------:R-:W-:Y:S02]  /*59f0*/  UIADD3 UR4, UP0, UR6, 0x770, URZ ;  /* 0x0000077006047890 */ /* 0x000fe4000ff1e03f */
[----:B------:R-:W-:Y:S02]  /*5a00*/  USHF.L.U32 UR42, UR37, 0x7, URZ ;  /* 0x00000007252a7899 */ /* 0x000fe4000800063f */
[----:B------:R-:W-:Y:S02]  /*5a10*/  UIADD3.X UR5, URZ, UR7, URZ, UP0, !UPT ;  /* 0x000000073f057290 */ /* 0x000fe400087fe43f */
[----:B------:R-:W-:Y:S02]  /*5a20*/  UIADD3 UR6, UP0, UR6, 0x670, URZ ;  /* 0x0000067006067890 */ /* 0x000fe4000ff1e03f */
[----:B------:R-:W-:-:S02]  /*5a30*/  UIADD3 UR32, UR39, 0x8000, URZ ;  /* 0x0000800027207890 */ /* 0x000fc4000fffe03f */
[----:B------:R-:W-:Y:S02]  /*5a40*/  UIADD3 UR24, UR39, 0xa000, URZ ;  /* 0x0000a00027187890 */ /* 0x000fe4000fffe03f */
[----:B------:R-:W-:Y:S02]  /*5a50*/  UIADD3.X UR7, URZ, UR7, URZ, UP0, !UPT ;  /* 0x000000073f077290 */ /* 0x000fe400087fe43f */
[----:B------:R-:W-:Y:S02]  /*5a60*/  UIADD3 UR16, UR39, 0x2000, URZ ;  /* 0x0000200027107890 */ /* 0x000fe4000fffe03f */
[----:B------:R-:W-:Y:S01]  /*5a70*/  UIADD3 UR8, UR39, 0x4000, URZ ;  /* 0x0000400027087890 */ /* 0x000fe2000fffe03f */
[----:B------:R-:W-:Y:S01]  /*5a80*/  UMOV UR41, URZ ;  /* 0x0000003f00297c82 */ /* 0x000fe20008000000 */
[----:B------:R-:W-:Y:S01]  /*5a90*/  UMOV UR33, 0x20 ;  /* 0x0000002000217882 */ /* 0x000fe20000000000 */
[----:B------:R-:W-:Y:S01]  /*5aa0*/  UMOV UR35, UR43 ;  /* 0x0000002b00237c82 */ /* 0x000fe20008000000 */
[----:B------:R-:W-:Y:S01]  /*5ab0*/  UMOV UR36, UR44 ;  /* 0x0000002c00247c82 */ /* 0x000fe20008000000 */
[----:B------:R-:W-:Y:S01]  /*5ac0*/  UMOV UR34, UR42 ;  /* 0x0000002a00227c82 */ /* 0x000fe20008000000 */
[----:B------:R-:W-:Y:S01]  /*5ad0*/  UMOV UR25, 0x40 ;  /* 0x0000004000197882 */ /* 0x000fe20000000000 */
[----:B------:R-:W-:Y:S01]  /*5ae0*/  UMOV UR27, UR43 ;  /* 0x0000002b001b7c82 */ /* 0x000fe20008000000 */
[----:B------:R-:W-:Y:S01]  /*5af0*/  UMOV UR28, UR44 ;  /* 0x0000002c001c7c82 */ /* 0x000fe20008000000 */
[----:B------:R1:W-:Y:S01]  /*5b00*/  UTMASTG.4D [UR40], [UR4] ;  /* 0x00000028040073b5 */ /* 0x0003e20008018000 */
[----:B------:R-:W-:Y:S01]  /*5b10*/  UMOV UR26, UR42 ;  /* 0x0000002a001a7c82 */ /* 0x000fe20008000000 */
[----:B------:R-:W-:Y:S01]  /*5b20*/  UMOV UR17, 0x20 ;  /* 0x0000002000117882 */ /* 0x000fe20000000000 */
[----:B------:R-:W-:Y:S01]  /*5b30*/  UMOV UR19, UR43 ;  /* 0x0000002b00137c82 */ /* 0x000fe20008000000 */
[----:B------:R-:W-:Y:S01]  /*5b40*/  UMOV UR20, UR44 ;  /* 0x0000002c00147c82 */ /* 0x000fe20008000000 */
[----:B------:R-:W-:Y:S01]  /*5b50*/  UMOV UR18, UR42 ;  /* 0x0000002a00127c82 */ /* 0x000fe20008000000 */
[----:B------:R-:W-:Y:S01]  /*5b60*/  UMOV UR9, 0x40 ;  /* 0x0000004000097882 */ /* 0x000fe20000000000 */
[----:B------:R-:W-:Y:S01]  /*5b70*/  UMOV UR11, UR43 ;  /* 0x0000002b000b7c82 */ /* 0x000fe20008000000 */
[----:B------:R3:W-:Y:S01]  /*5b80*/  UTMASTG.4D [UR32], [UR4] ;  /* 0x00000020040073b5 */ /* 0x0007e20008018000 */
[----:B------:R-:W-:Y:S01]  /*5b90*/  UMOV UR12, UR44 ;  /* 0x0000002c000c7c82 */ /* 0x000fe20008000000 */
[----:B------:R-:W-:Y:S01]  /*5ba0*/  UMOV UR10, UR42 ;  /* 0x0000002a000a7c82 */ /* 0x000fe20008000000 */
[----:B------:R3:W-:Y:S01]  /*5bb0*/  UTMASTG.4D [UR24], [UR4] ;  /* 0x00000018040073b5 */ /* 0x0007e20008018000 */
[----:B-1----:R-:W-:-:S02]  /*5bc0*/  UMOV UR40, UR39 ;  /* 0x0000002700287c82 */ /* 0x002fc40008000000 */
[----:B------:R3:W-:Y:S01]  /*5bd0*/  UTMASTG.4D [UR40], [UR6] ;  /* 0x00000028060073b5 */ /* 0x0007e20008018000 */
[----:B------:R3:W-:Y:S01]  /*5be0*/  UTMASTG.4D [UR16], [UR6] ;  /* 0x00000010060073b5 */ /* 0x0007e20008018000 */
[----:B------:R3:W-:Y:S02]  /*5bf0*/  UTMASTG.4D [UR8], [UR6] ;  /* 0x00000008060073b5 */ /* 0x0007e40008018000 */
[----:B---3--:R0:W-:Y:S02]  /*5c00*/  UTMACMDFLUSH ;  /* 0x00000000000079b7 */ /* 0x0081e40000000000 */
.L_x_2180:
[----:B------:R-:W-:Y:S05]  /*5c10*/  BSYNC B0 ;  /* 0x0000000000007941 */ /* 0x000fea0003800000 */
.L_x_2179:
[----:B------:R-:W-:-:S04]  /*5c20*/  DEPBAR.LE SB0, 0x0 ;  /* 0x000080000000791a */ /* 0x000fc80000000000 */
[----:B------:R-:W-:Y:S05]  /*5c30*/  EXIT ;  /* 0x000000000000794d */ /* 0x000fea0003800000 */
.L_x_2174:
[----:B-1----:R-:W1:Y:S01]  /*5c40*/  S2R R0, SR_TID.X ;  /* 0x0000000000007919 */ /* 0x002e620000002100 */
[----:B------:R-:W2:Y:S01]  /*5c50*/  LDC.64 R12, c[0x0][0x850] ;  /* 0x00021400ff0c7b82 */ /* 0x000ea20000000a00 */
[----:B------:R-:W-:Y:S01]  /*5c60*/  USHF.R.S32.HI UR10, URZ, 0x1f, UR43 ;  /* 0x0000001f3f0a7899 */ /* 0x000fe2000801142b */
[----:B------:R-:W-:Y:S01]  /*5c70*/  IMAD.U32 R19, RZ, RZ, UR37 ;  /* 0x00000025ff137e24 */ /* 0x000fe2000f8e00ff */
[----:B------:R-:W-:Y:S01]  /*5c80*/  ULDC UR4, c[0x0][0x808] ;  /* 0x0002020000047ab9 */ /* 0x000fe20000000800 */
[----:B------:R-:W-:Y:S01]  /*5c90*/  USHF.R.S32.HI UR11, URZ, 0x1f, UR44 ;  /* 0x0000001f3f0b7899 */ /* 0x000fe2000801142c */
[----:B------:R-:W-:Y:S01]  /*5ca0*/  BSSY B0, `(.L_x_2181) ;  /* 0x0000036000007945 */ /* 0x000fe20003800000 */
[----:B------:R-:W-:Y:S02]  /*5cb0*/  UIMAD UR4, UR37, -0x80, UR4 ;  /* 0xffffff80250478a4 */ /* 0x000fe4000f8e0204 */
[----:B------:R-:W3:Y:S01]  /*5cc0*/  LDC.64 R10, c[0x0][0x820] ;  /* 0x00020800ff0a7b82 */ /* 0x000ee20000000a00 */
[----:B------:R-:W-:-:S07]  /*5cd0*/  ULDC.64 UR6, c[0x0][0x208] ;  /* 0x0000820000067ab9 */ /* 0x000fce0000000a00 */
[----:B------:R-:W4:Y:S08]  /*5ce0*/  LDC.64 R16, c[0x0][0x828] ;  /* 0x00020a00ff107b82 */ /* 0x000f300000000a00 */
[----:B------:R-:W5:Y:S01]  /*5cf0*/  LDC.64 R14, c[0x0][0x858] ;  /* 0x00021600ff0e7b82 */ /* 0x000f620000000a00 */
[----:B--2---:R-:W-:-:S04]  /*5d00*/  IMAD R4, R12, UR10, RZ ;  /* 0x0000000a0c047c24 */ /* 0x004fc8000f8e02ff */
[----:B------:R-:W-:Y:S02]  /*5d10*/  IMAD R13, R13, UR43, R4 ;  /* 0x0000002b0d0d7c24 */ /* 0x000fe4000f8e0204 */
[----:B-1----:R-:W-:-:S05]  /*5d20*/  VIADD R3, R0, 0xffffff80 ;  /* 0xffffff8000037836 */ /* 0x002fca0000000000 */
[----:B------:R-:W-:-:S04]  /*5d30*/  SHF.R.S32.HI R2, RZ, 0x1f, R3 ;  /* 0x0000001fff027819 */ /* 0x000fc80000011403 */
[----:B------:R-:W-:-:S04]  /*5d40*/  LEA.HI R2, R2, R3, RZ, 0x2 ;  /* 0x0000000302027211 */ /* 0x000fc800078f10ff */
[----:B------:R-:W-:Y:S02]  /*5d50*/  LOP3.LUT R0, R2, 0x1ffffffc, RZ, 0xc0, !PT ;  /* 0x1ffffffc02007812 */ /* 0x000fe400078ec0ff */
[----:B------:R-:W-:-:S03]  /*5d60*/  SHF.R.S32.HI R2, RZ, 0x2, R2 ;  /* 0x00000002ff027819 */ /* 0x000fc60000011402 */
[----:B------:R-:W-:Y:S01]  /*5d70*/  IMAD.IADD R0, R3, 0x1, -R0 ;  /* 0x0000000103007824 */ /* 0x000fe200078e0a00 */
[C---:B------:R-:W-:Y:S01]  /*5d80*/  ISETP.GE.AND P1, PT, R2.reuse, UR4, PT ;  /* 0x0000000402007c0c */ /* 0x040fe2000bf26270 */
[----:B------:R-:W-:Y:S02]  /*5d90*/  VIADD R3, R2, 0x40 ;  /* 0x0000004002037836 */ /* 0x000fe40000000000 */
[----:B------:R-:W-:Y:S02]  /*5da0*/  IMAD.SHL.U32 R6, R0, 0x8, RZ ;  /* 0x0000000800067824 */ /* 0x000fe400078e00ff */
[----:B---3--:R-:W-:Y:S01]  /*5db0*/  IMAD R0, R10, UR10, RZ ;  /* 0x0000000a0a007c24 */ /* 0x008fe2000f8e02ff */
[----:B------:R-:W-:Y:S01]  /*5dc0*/  ISETP.GE.AND P0, PT, R3, UR4, PT ;  /* 0x0000000403007c0c */ /* 0x000fe2000bf06270 */
[----:B------:R-:W-:Y:S01]  /*5dd0*/  VIADD R18, R6, 0x40 ;  /* 0x0000004006127836 */ /* 0x000fe20000000000 */
[----:B------:R-:W-:Y:S01]  /*5de0*/  SHF.R.S32.HI R7, RZ, 0x1f, R6 ;  /* 0x0000001fff077819 */ /* 0x000fe20000011406 */
[----:B------:R-:W-:Y:S01]  /*5df0*/  IMAD R11, R11, UR43, R0 ;  /* 0x0000002b0b0b7c24 */ /* 0x000fe2000f8e0200 */
[----:B------:R-:W-:Y:S01]  /*5e00*/  SHF.R.S32.HI R3, RZ, 0x1f, R2 ;  /* 0x0000001fff037819 */ /* 0x000fe20000011402 */
[----:B----4-:R-:W-:-:S02]  /*5e10*/  IMAD R0, R16, UR11, RZ ;  /* 0x0000000b10007c24 */ /* 0x010fc4000f8e02ff */
[----:B------:R-:W-:-:S04]  /*5e20*/  IMAD.WIDE.U32 R4, R10, UR43, R6 ;  /* 0x0000002b0a047c25 */ /* 0x000fc8000f8e0006 */
[----:B------:R-:W-:-:S04]  /*5e30*/  IMAD.WIDE.U32 R8, R12, UR43, R6 ;  /* 0x0000002b0c087c25 */ /* 0x000fc8000f8e0006 */
[----:B------:R-:W-:Y:S02]  /*5e40*/  IMAD.IADD R5, R5, 0x1, R11 ;  /* 0x0000000105057824 */ /* 0x000fe400078e020b */
[----:B------:R-:W-:-:S04]  /*5e50*/  IMAD.WIDE R10, R19, 0x80, R2 ;  /* 0x00000080130a7825 */ /* 0x000fc800078e0202 */
[C---:B-----5:R-:W-:Y:S02]  /*5e60*/  IMAD R2, R14.reuse, UR11, RZ ;  /* 0x0000000b0e027c24 */ /* 0x060fe4000f8e02ff */
[----:B------:R-:W-:Y:S02]  /*5e70*/  IMAD.IADD R9, R9, 0x1, R13 ;  /* 0x0000000109097824 */ /* 0x000fe400078e020d */
[----:B------:R-:W-:Y:S02]  /*5e80*/  IMAD R3, R17, UR44, R0 ;  /* 0x0000002c11037c24 */ /* 0x000fe4000f8e0200 */
[----:B------:R-:W-:Y:S02]  /*5e90*/  IMAD R17, R15, UR44, R2 ;  /* 0x0000002c0f117c24 */ /* 0x000fe4000f8e0202 */
        /* <DEDUP_REMOVED lines=22> */
.L_x_2182:
[----:B------:R-:W-:Y:S05]  /*6000*/  BSYNC B0 ;  /* 0x0000000000007941 */ /* 0x000fea0003800000 */
.L_x_2181:
        /* <DEDUP_REMOVED lines=21> */
.L_x_2184:
[----:B------:R-:W-:Y:S05]  /*6160*/  BSYNC B0 ;  /* 0x0000000000007941 */ /* 0x000fea0003800000 */
.L_x_2183:
        /* <DEDUP_REMOVED lines=18> */
.L_x_2186:
[----:B------:R-:W-:Y:S05]  /*6290*/  BSYNC B0 ;  /* 0x0000000000007941 */ /* 0x000fea0003800000 */
.L_x_2185:
        /* <DEDUP_REMOVED lines=22> */
.L_x_2188:
[----:B------:R-:W-:Y:S05]  /*6400*/  BSYNC B0 ;  /* 0x0000000000007941 */ /* 0x000fea0003800000 */
.L_x_2187:
[----:B------:R-:W-:Y:S05]  /*6410*/  EXIT ;  /* 0x000000000000794d */ /* 0x000fea0003800000 */
.L_x_2150:
[----:B------:R-:W-:-:S08]  /*6420*/  NOP ;  /* 0x0000000000007918 */ /* 0x000fd00000000000 */
[----:B------:R-:W1:-:S00]  /*6430*/  USETMAXREG.DEALLOC.CTAPOOL 0x18 ;  /* 0x00000018000079c8 */ /* 0x000e4000080e0500 */
[----:B-1----:R-:W-:Y:S01]  /*6440*/  LOP3.LUT R0, R0, 0x3, RZ, 0xc0, !PT ;  /* 0x0000000300007812 */ /* 0x002fe200078ec0ff */
[----:B------:R-:W-:Y:S05]  /*6450*/  BSSY B0, `(.L_x_2189) ;  /* 0x0000364000007945 */ /* 0x000fea0003800000 */
[----:B------:R-:W1:Y:S02]  /*6460*/  SHFL.IDX PT, R0, R0, RZ, 0x1f ;  /* 0x00001fff00007589 */ /* 0x000e6400000e0000 */
[----:B-1----:R-:W-:-:S13]  /*6470*/  ISETP.NE.AND P0, PT, R0, RZ, PT ;  /* 0x000000ff0000720c */ /* 0x002fda0003f05270 */
[----:B------:R-:W-:Y:S05]  /*6480*/  @!P0 BRA `(.L_x_2190) ;  /* 0x0000000c00888947 */ /* 0x000fea0003800000 */
[----:B------:R-:W-:-:S13]  /*6490*/  ISETP.NE.AND P0, PT, R0, 0x1, PT ;  /* 0x000000010000780c */ /* 0x000fda0003f05270 */
[----:B------:R-:W-:Y:S05]  /*64a0*/  @P0 BRA `(.L_x_2191) ;  /* 0x0000003400780947 */ /* 0x000fea0003800000 */
[----:B------:R-:W1:Y:S01]  /*64b0*/  S2UR UR7, SR_CTAID.X ;  /* 0x00000000000779c3 */ /* 0x000e620000002500 */
[----:B------:R-:W-:Y:S02]  /*64c0*/  ULDC UR8, c[0x0][0xb50] ;  /* 0x0002d40000087ab9 */ /* 0x000fe40000000800 */
[----:B------:R-:W-:-:S05]  /*64d0*/  UISETP.NE.AND UP0, UPT, UR8, 0x1, UPT ;  /* 0x000000010800788c */ /* 0x000fca000bf05270 */
[----:B------:R-:W2:Y:S06]  /*64e0*/  LDC R0, c[0x0][0xb68] ;  /* 0x0002da00ff007b82 */ /* 0x000eac0000000800 */
[----:B------:R-:W-:Y:S01]  /*64f0*/  @UP0 ULDC UR4, c[0x0][0xb54] ;  /* 0x0002d50000040ab9 */ /* 0x000fe20000000800 */
[----:B------:R-:W-:Y:S01]  /*6500*/  @UP0 ULDC UR9, c[0x0][0xb58] ;  /* 0x0002d60000090ab9 */ /* 0x000fe20000000800 */
[----:B-1----:R-:W-:Y:S02]  /*6510*/  UIMAD.WIDE.U32 UR4, UR7, UR4, URZ ;  /* 0x00000004070472a5 */ /* 0x002fe4000f8e003f */
[----:B------:R-:W-:-:S02]  /*6520*/  UMOV UR6, UR7 ;  /* 0x0000000700067c82 */ /* 0x000fc40008000000 */
[----:B------:R-:W-:-:S04]  /*6530*/  @UP0 USHF.R.U32.HI UR6, URZ, UR9, UR5 ;  /* 0x000000093f060299 */ /* 0x000fc80008011605 */
[----:B------:R-:W-:Y:S02]  /*6540*/  UIADD3 UR4, -UR6, URZ, URZ ;  /* 0x0000003f06047290 */ /* 0x000fe4000fffe13f */
[----:B--2---:R-:W-:Y:S02]  /*6550*/  ISETP.LE.AND P0, PT, R0, UR6, PT ;  /* 0x0000000600007c0c */ /* 0x004fe4000bf03270 */
[----:B------:R-:W-:-:S11]  /*6560*/  UIMAD UR8, UR8, UR4, UR7 ;  /* 0x00000004080872a4 */ /* 0x000fd6000f8e0207 */
[----:B------:R-:W-:Y:S05]  /*6570*/  @!P0 BRA `(.L_x_2192) ;  /* 0x0000000000208947 */ /* 0x000fea0003800000 */
        /* <DEDUP_REMOVED lines=8> */
.L_x_2192:
[----:B------:R-:W-:Y:S01]  /*6600*/  ULDC UR9, c[0x0][0xb44] ;  /* 0x0002d10000097ab9 */ /* 0x000fe20000000800 */
[----:B------:R-:W-:Y:S01]  /*6610*/  UMOV UR7, UR8 ;  /* 0x0000000800077c82 */ /* 0x000fe20008000000 */
[----:B------:R-:W-:-:S11]  /*6620*/  UISETP.NE.AND UP0, UPT, UR9, 0x1, UPT ;  /* 0x000000010900788c */ /* 0x000fd6000bf05270 */
[----:B------:R-:W-:Y:S02]  /*6630*/  @UP0 ULDC.64 UR10, c[0x0][0xb48] ;  /* 0x0002d200000a0ab9 */ /* 0x000fe40000000a00 */
[----:B------:R-:W-:-:S04]  /*6640*/  UIMAD.WIDE.U32 UR4, UR8, UR10, URZ ;  /* 0x0000000a080472a5 */ /* 0x000fc8000f8e003f */
[----:B------:R-:W-:-:S04]  /*6650*/  @UP0 USHF.R.U32.HI UR7, URZ, UR11, UR5 ;  /* 0x0000000b3f070299 */ /* 0x000fc80008011605 */
[----:B------:R-:W-:-:S12]  /*6660*/  UIMAD UR4, UR7, UR9, URZ ;  /* 0x00000009070472a4 */ /* 0x000fd8000f8e023f */
.L_x_2193:
        /* <DEDUP_REMOVED lines=13> */
[----:B------:R-:W-:Y:S05]  /*6740*/  @!P0 BRA `(.L_x_2191) ;  /* 0x0000003000d08947 */ /* 0x000fea0003800000 */
[----:B------:R-:W-:Y:S01]  /*6750*/  ULDC UR5, c[0x0][0x280] ;  /* 0x0000a00000057ab9 */ /* 0x000fe20000000800 */
[----:B------:R-:W-:Y:S01]  /*6760*/  ULDC UR4, c[0x0][0x290] ;  /* 0x0000a40000047ab9 */ /* 0x000fe20000000800 */
[----:B------:R-:W-:Y:S01]  /*6770*/  ULEA UR7, UR7, UR5, 0x7 ;  /* 0x0000000507077291 */ /* 0x000fe2000f8e383f */
[----:B------:R-:W-:Y:S01]  /*6780*/  ULDC UR6, c[0x0][0x74c] ;  /* 0x0001d30000067ab9 */ /* 0x000fe20000000800 */
[----:B------:R-:W-:Y:S02]  /*6790*/  UIADD3 UR5, UR5, 0x3f, URZ ;  /* 0x0000003f05057890 */ /* 0x000fe4000fffe03f */
[----:B------:R-:W-:Y:S02]  /*67a0*/  UIADD3 UR7, -UR6, UR7, -UR4 ;  /* 0x0000000706077290 */ /* 0x000fe4000fffe904 */
[----:B------:R-:W-:Y:S02]  /*67b0*/  USHF.R.S32.HI UR6, URZ, 0x1f, UR5 ;  /* 0x0000001f3f067899 */ /* 0x000fe40008011405 */
[----:B------:R-:W-:-:S02]  /*67c0*/  USHF.R.S32.HI UR4, URZ, 0x1f, UR7 ;  /* 0x0000001f3f047899 */ /* 0x000fc40008011407 */
[----:B------:R-:W-:Y:S02]  /*67d0*/  ULEA.HI UR5, UR6, UR5, URZ, 0x6 ;  /* 0x0000000506057291 */ /* 0x000fe4000f8f303f */
[----:B------:R-:W-:Y:S02]  /*67e0*/  ULEA.HI UR4, UR4, UR7, URZ, 0x6 ;  /* 0x0000000704047291 */ /* 0x000fe4000f8f303f */
[----:B------:R-:W-:Y:S02]  /*67f0*/  USHF.R.S32.HI UR5, URZ, 0x6, UR5 ;  /* 0x000000063f057899 */ /* 0x000fe40008011405 */
[----:B------:R-:W-:-:S04]  /*6800*/  USHF.R.S32.HI UR4, URZ, 0x6, UR4 ;  /* 0x000000063f047899 */ /* 0x000fc80008011404 */
[----:B------:R-:W-:-:S04]  /*6810*/  UISETP.LT.AND UP0, UPT, URZ, UR4, UPT ;  /* 0x000000043f00728c */ /* 0x000fc8000bf01270 */
[----:B------:R-:W-:-:S04]  /*6820*/  USEL UR8, URZ, UR4, !UP0 ;  /* 0x000000043f087287 */ /* 0x000fc8000c000000 */
[----:B------:R-:W-:-:S06]  /*6830*/  UISETP.GT.AND UP0, UPT, UR5, UR8, UPT ;  /* 0x000000080500728c */ /* 0x000fcc000bf04270 */
[----:B------:R-:W-:-:S13]  /*6840*/  PLOP3.LUT P0, PT, PT, PT, UP0, 0x80, 0x0 ;  /* 0x000000000000781c */ /* 0x000fda0003f0f008 */
[----:B------:R-:W-:Y:S05]  /*6850*/  @!P0 BRA `(.L_x_2191) ;  /* 0x00000030008c8947 */ /* 0x000fea0003800000 */
[----:B------:R-:W-:Y:S01]  /*6860*/  USHF.R.S32.HI UR4, URZ, 0x1f, UR11 ;  /* 0x0000001f3f047899 */ /* 0x000fe2000801140b */
[----:B------:R-:W-:Y:S01]  /*6870*/  ULDC.64 UR12, c[0x0][0x2d8] ;  /* 0x0000b600000c7ab9 */ /* 0x000fe20000000a00 */
[----:B------:R-:W-:Y:S02]  /*6880*/  ELECT P0, URZ, PT ;  /* 0x00000000003f782f */ /* 0x000fe40003800000 */
[----:B------:R-:W-:Y:S02]  /*6890*/  UIMAD UR9, UR4, UR12, URZ ;  /* 0x0000000c040972a4 */ /* 0x000fe4000f8e023f */
[----:B------:R-:W-:Y:S02]  /*68a0*/  UIADD3 UR4, UR5, -UR8, URZ ;  /* 0x8000000805047290 */ /* 0x000fe4000fffe03f */
[----:B------:R-:W-:Y:S02]  /*68b0*/  UIMAD.WIDE.U32 UR6, UR11, UR12, URZ ;  /* 0x0000000c0b0672a5 */ /* 0x000fe4000f8e003f */
[----:B------:R-:W-:-:S02]  /*68c0*/  ULOP3.LUT UR4, UR4, 0x1, URZ, 0xc0, !UPT ;  /* 0x0000000104047892 */ /* 0x000fc4000f8ec03f */
[----:B------:R-:W-:Y:S02]  /*68d0*/  UIMAD UR9, UR11, UR13, UR9 ;  /* 0x0000000d0b0972a4 */ /* 0x000fe4000f8e0209 */
[----:B------:R-:W-:Y:S02]  /*68e0*/  UISETP.NE.U32.AND UP0, UPT, UR4, 0x1, UPT ;  /* 0x000000010400788c */ /* 0x000fe4000bf05070 */
[----:B------:R-:W-:Y:S01]  /*68f0*/  USHF.R.S32.HI UR11, URZ, 0x1f, UR10 ;  /* 0x0000001f3f0b7899 */ /* 0x000fe2000801140a */
[----:B------:R-:W-:Y:S01]  /*6900*/  ULDC.64 UR12, c[0x0][0x2e0] ;  /* 0x0000b800000c7ab9 */ /* 0x000fe20000000a00 */
[----:B------:R-:W-:Y:S02]  /*6910*/  UIADD3 UR7, UR7, UR9, URZ ;  /* 0x0000000907077290 */ /* 0x000fe4000fffe03f */
[----:B------:R-:W-:Y:S01]  /*6920*/  PLOP3.LUT P1, PT, PT, PT, UP0, 0x80, 0x0 ;  /* 0x000000000000781c */ /* 0x000fe20003f2f008 */
[----:B------:R-:W-:Y:S02]  /*6930*/  UIMAD UR9, UR11, UR12, URZ ;  /* 0x0000000c0b0972a4 */ /* 0x000fe4000f8e023f */
[----:B------:R-:W-:-:S02]  /*6940*/  UIMAD.WIDE.U32 UR6, UR10, UR12, UR6 ;  /* 0x0000000c0a0672a5 */ /* 0x000fc4000f8e0006 */
[----:B------:R-:W-:-:S04]  /*6950*/  UIMAD UR9, UR10, UR13, UR9 ;  /* 0x0000000d0a0972a4 */ /* 0x000fc8000f8e0209 */
[----:B------:R-:W-:-:S04]  /*6960*/  UIADD3 UR23, UR7, UR9, URZ ;  /* 0x0000000907177290 */ /* 0x000fc8000fffe03f */
[----:B------:R-:W-:Y:S08]  /*6970*/  @P1 BRA `(.L_x_2194) ;  /* 0x0000000000bc1947 */ /* 0x000ff00003800000 */
        /* <DEDUP_REMOVED lines=18> */
.L_x_2196:
[----:B------:R-:W-:Y:S05]  /*6aa0*/  BSYNC B1 ;  /* 0x0000000000017941 */ /* 0x000fea0003800000 */
.L_x_2195:
        /* <DEDUP_REMOVED lines=19> */
.L_x_2198:
[----:B------:R-:W-:Y:S05]  /*6be0*/  BSYNC B1 ;  /* 0x0000000000017941 */ /* 0x000fea0003800000 */
.L_x_2197:
[----:B------:R-:W-:Y:S06]  /*6bf0*/  BAR.ARV 0xa, 0xa0 ;  /* 0x0282800000007b1d */ /* 0x000fec0000002000 */
[----:B------:R-:W-:Y:S04]  /*6c00*/  BSSY B1, `(.L_x_2199) ;  /* 0x0000003000017945 */ /* 0x000fe80003800000 */
[----:B------:R-:W-:Y:S05]  /*6c10*/  @!P0 BRA `(.L_x_2200) ;  /* 0x0000000000048947 */ /* 0x000fea0003800000 */
[----:B------:R-:W-:-:S04]  /*6c20*/  DEPBAR.LE SB0, 0x0 ;  /* 0x000080000000791a */ /* 0x000fc80000000000 */
.L_x_2200:
[----:B------:R-:W-:Y:S05]  /*6c30*/  BSYNC B1 ;  /* 0x0000000000017941 */ /* 0x000fea0003800000 */
.L_x_2199:
[----:B------:R-:W-:Y:S06]  /*6c40*/  BAR.ARV 0xb, 0xa0 ;  /* 0x02c2800000007b1d */ /* 0x000fec0000002000 */
[----:B------:R-:W-:Y:S01]  /*6c50*/  UIADD3 UR12, UR8, 0x1, URZ ;  /* 0x00000001080c7890 */ /* 0x000fe2000fffe03f */
[----:B------:R-:W-:Y:S11]  /*6c60*/  BRA `(.L_x_2201) ;  /* 0x0000000000047947 */ /* 0x000ff60003800000 */
.L_x_2194:
[----:B------:R-:W-:-:S05]  /*6c70*/  UMOV UR12, UR8 ;  /* 0x00000008000c7c82 */ /* 0x000fca0008000000 */
.L_x_2201:
[----:B------:R-:W-:-:S04]  /*6c80*/  UIADD3 UR4, UR8, 0x1, URZ ;  /* 0x0000000108047890 */ /* 0x000fc8000fffe03f */
[----:B------:R-:W-:-:S06]  /*6c90*/  UISETP.NE.AND UP0, UPT, UR5, UR4, UPT ;  /* 0x000000040500728c */ /* 0x000fcc000bf05270 */
[----:B------:R-:W-:-:S13]  /*6ca0*/  PLOP3.LUT P1, PT, PT, PT, UP0, 0x80, 0x0 ;  /* 0x000000000000781c */ /* 0x000fda0003f2f008 */
[----:B------:R-:W-:Y:S05]  /*6cb0*/  @!P1 BRA `(.L_x_2191) ;  /* 0x0000002c00749947 */ /* 0x000fea0003800000 */
[----:B------:R-:W-:Y:S01]  /*6cc0*/  ULDC.64 UR10, c[0x0][0x2c0] ;  /* 0x0000b000000a7ab9 */ /* 0x000fe20000000a00 */
[----:B------:R-:W-:Y:S02]  /*6cd0*/  UIADD3 UR19, UR9, UR7, URZ ;  /* 0x0000000709137290 */ /* 0x000fe4000fffe03f */
        /* <DEDUP_REMOVED lines=10> */
[----:B------:R-:W-:Y:S01]  /*6d80*/  ULDC.64 UR24, c[0x0][0x2c0] ;  /* 0x0000b00000187ab9 */ /* 0x000fe20000000a00 */
[----:B------:R-:W-:-:S09]  /*6d90*/  UMOV UR20, UR13 ;  /* 0x0000000d00147c82 */ /* 0x000fd20008000000 */
.L_x_2214:
        /* <DEDUP_REMOVED lines=20> */
.L_x_2203:
[----:B------:R-:W-:Y:S05]  /*6ee0*/  BSYNC B1 ;  /* 0x0000000000017941 */ /* 0x000fea0003800000 */
.L_x_2202:
        /* <DEDUP_REMOVED lines=13> */
.L_x_2205:
[----:B------:R-:W-:Y:S05]  /*6fc0*/  BSYNC B1 ;  /* 0x0000000000017941 */ /* 0x000fea0003800000 */
.L_x_2204:
[----:B------:R-:W-:Y:S06]  /*6fd0*/  BAR.ARV 0xa, 0xa0 ;  /* 0x0282800000007b1d */ /* 0x000fec0000002000 */
[----:B------:R-:W-:Y:S04]  /*6fe0*/  BSSY B1, `(.L_x_2206) ;  /* 0x0000003000017945 */ /* 0x000fe80003800000 */
[----:B------:R-:W-:Y:S05]  /*6ff0*/  @!P0 BRA `(.L_x_2207) ;  /* 0x0000000000048947 */ /* 0x000fea0003800000 */
[----:B------:R-:W-:-:S04]  /*7000*/  DEPBAR.LE SB0, 0x0 ;  /* 0x000080000000791a */ /* 0x000fc80000000000 */
.L_x_2207:
[----:B------:R-:W-:Y:S05]  /*7010*/  BSYNC B1 ;  /* 0x0000000000017941 */ /* 0x000fea0003800000 */
.L_x_2206:
        /* <DEDUP_REMOVED lines=13> */
.L_x_2209:
[----:B------:R-:W-:Y:S05]  /*70f0*/  BSYNC B1 ;  /* 0x0000000000017941 */ /* 0x000fea0003800000 */
.L_x_2208:
        /* <DEDUP_REMOVED lines=13> */
.L_x_2211:
[----:B------:R-:W-:Y:S05]  /*71d0*/  BSYNC B1 ;  /* 0x0000000000017941 */ /* 0x000fea0003800000 */
.L_x_2210:
[----:B------:R-:W-:Y:S01]  /*71e0*/  UIADD3 UR12, UR12, 0x2, URZ ;  /* 0x000000020c0c7890 */ /* 0x000fe2000fffe03f */
[----:B------:R-:W-:Y:S06]  /*71f0*/  BAR.ARV 0xa, 0xa0 ;  /* 0x0282800000007b1d */ /* 0x000fec0000002000 */
[----:B------:R-:W-:Y:S01]  /*7200*/  UISETP.GE.AND UP0, UPT, UR12, UR5, UPT ;  /* 0x000000050c00728c */ /* 0x000fe2000bf06270 */
[----:B------:R-:W-:Y:S04]  /*7210*/  BSSY B1, `(.L_x_2212) ;  /* 0x0000003000017945 */ /* 0x000fe80003800000 */
[----:B------:R-:W-:Y:S06]  /*7220*/  @!P0 BRA `(.L_x_2213) ;  /* 0x0000000000048947 */ /* 0x000fec0003800000 */
[----:B------:R-:W-:-:S04]  /*7230*/  DEPBAR.LE SB0, 0x0 ;  /* 0x000080000000791a */ /* 0x000fc80000000000 */
.L_x_2213:
[----:B------:R-:W-:Y:S05]  /*7240*/  BSYNC B1 ;  /* 0x0000000000017941 */ /* 0x000fea0003800000 */
.L_x_2212:
[----:B------:R-:W-:Y:S06]  /*7250*/  BAR.ARV 0xb, 0xa0 ;  /* 0x02c2800000007b1d */ /* 0x000fec0000002000 */
[----:B------:R-:W-:Y:S01]  /*7260*/  PLOP3.LUT P1, PT, PT, PT, UP0, 0x80, 0x0 ;  /* 0x000000000000781c */ /* 0x000fe20003f2f008 */
[----:B------:R-:W-:Y:S02]  /*7270*/  UIADD3 UR20, UR20, 0x3000, URZ ;  /* 0x0000300014147890 */ /* 0x000fe4000fffe03f */
[----:B------:R-:W-:-:S10]  /*7280*/  UIADD3 UR4, UR4, 0x3000, URZ ;  /* 0x0000300004047890 */ /* 0x000fd4000fffe03f */
[----:B------:R-:W-:Y:S05]  /*7290*/  @!P1 BRA `(.L_x_2214) ;  /* 0xfffffff800c09947 */ /* 0x000fea000383ffff */
[----:B------:R-:W-:Y:S05]  /*72a0*/  BRA `(.L_x_2191) ;  /* 0x0000002400f87947 */ /* 0x000fea0003800000 */
.L_x_2190:
        /* <DEDUP_REMOVED lines=21> */
.L_x_2215:
[----:B------:R-:W-:Y:S01]  /*7400*/  ULDC UR8, c[0x0][0xb44] ;  /* 0x0002d10000087ab9 */ /* 0x000fe20000000800 */
[----:B------:R-:W-:Y:S01]  /*7410*/  UMOV UR11, UR7 ;  /* 0x00000007000b7c82 */ /* 0x000fe20008000000 */
[----:B------:R-:W-:-:S11]  /*7420*/  UISETP.NE.AND UP0, UPT, UR8, 0x1, UPT ;  /* 0x000000010800788c */ /* 0x000fd6000bf05270 */
[----:B------:R-:W-:Y:S02]  /*7430*/  @UP0 ULDC.64 UR12, c[0x0][0xb48] ;  /* 0x0002d200000c0ab9 */ /* 0x000fe40000000a00 */
[----:B------:R-:W-:-:S04]  /*7440*/  UIMAD.WIDE.U32 UR4, UR7, UR12, URZ ;  /* 0x0000000c070472a5 */ /* 0x000fc8000f8e003f */
[----:B------:R-:W-:-:S04]  /*7450*/  @UP0 USHF.R.U32.HI UR11, URZ, UR13, UR5 ;  /* 0x0000000d3f0b0299 */ /* 0x000fc80008011605 */
[----:B------:R-:W-:-:S12]  /*7460*/  UIMAD UR4, UR11, UR8, URZ ;  /* 0x000000080b0472a4 */ /* 0x000fd8000f8e023f */
.L_x_2216:
[----:B------:R-:W-:Y:S01]  /*7470*/  ULDC UR8, c[0x0][0xb38] ;  /* 0x0002ce0000087ab9 */ /* 0x000fe20000000800 */
[----:B------:R-:W-:Y:S01]  /*7480*/  UIADD3 UR4, UR7, -UR4, URZ ;  /* 0x8000000407047290 */ /* 0x000fe2000fffe03f */
[----:B------:R-:W-:Y:S01]  /*7490*/  IMAD.MOV.U32 R11, RZ, RZ, 0x1 ;  /* 0x00000001ff0b7424 */ /* 0x000fe200078e00ff */
[----:B------:R-:W-:Y:S01]  /*74a0*/  UISETP.NE.AND UP0, UPT, UR8, 0x1, UPT ;  /* 0x000000010800788c */ /* 0x000fe2000bf05270 */
[----:B------:R-:W-:Y:S01]  /*74b0*/  IMAD.MOV.U32 R0, RZ, RZ, RZ ;  /* 0x000000ffff007224 */ /* 0x000fe200078e00ff */
[----:B------:R-:W-:Y:S02]  /*74c0*/  ULDC UR5, c[0x0][0xb44] ;  /* 0x0002d10000057ab9 */ /* 0x000fe40000000800 */
[----:B------:R-:W-:-:S07]  /*74d0*/  UIMAD UR6, UR6, UR5, UR4 ;  /* 0x00000005060672a4 */ /* 0x000fce000f8e0204 */
        /* <DEDUP_REMOVED lines=9> */
[----:B------:R-:W-:Y:S01]  /*7570*/  USHF.L.U32 UR11, UR11, 0x7, URZ ;  /* 0x000000070b0b7899 */ /* 0x000fe2000800063f */
[----:B------:R-:W-:Y:S01]  /*7580*/  ULDC UR5, c[0x0][0x280] ;  /* 0x0000a00000057ab9 */ /* 0x000fe20000000800 */
[----:B------:R-:W-:Y:S01]  /*7590*/  ULDC UR4, c[0x0][0x290] ;  /* 0x0000a40000047ab9 */ /* 0x000fe20000000800 */
[----:B------:R-:W-:Y:S01]  /*75a0*/  ULDC UR6, c[0x0][0x74c] ;  /* 0x0001d30000067ab9 */ /* 0x000fe20000000800 */
[----:B------:R-:W-:-:S04]  /*75b0*/  UIADD3 UR4, -UR4, UR11, UR5 ;  /* 0x0000000b04047290 */ /* 0x000fc8000fffe105 */
[----:B------:R-:W-:Y:S02]  /*75c0*/  UIADD3 UR4, UR4, -UR6, URZ ;  /* 0x8000000604047290 */ /* 0x000fe4000fffe03f */
[----:B------:R-:W-:Y:S02]  /*75d0*/  UIADD3 UR6, UR5, 0x3f, URZ ;  /* 0x0000003f05067890 */ /* 0x000fe4000fffe03f */
[----:B------:R-:W-:Y:S02]  /*75e0*/  USHF.R.S32.HI UR5, URZ, 0x1f, UR4 ;  /* 0x0000001f3f057899 */ /* 0x000fe40008011404 */
[----:B------:R-:W-:Y:S02]  /*75f0*/  USHF.R.S32.HI UR7, URZ, 0x1f, UR6 ;  /* 0x0000001f3f077899 */ /* 0x000fe40008011406 */
[----:B------:R-:W-:Y:S02]  /*7600*/  ULEA.HI UR5, UR5, UR4, URZ, 0x6 ;  /* 0x0000000405057291 */ /* 0x000fe4000f8f303f */
[----:B------:R-:W-:-:S02]  /*7610*/  ULEA.HI UR4, UR7, UR6, URZ, 0x6 ;  /* 0x0000000607047291 */ /* 0x000fc4000f8f303f */
[----:B------:R-:W-:Y:S02]  /*7620*/  USHF.R.S32.HI UR5, URZ, 0x6, UR5 ;  /* 0x000000063f057899 */ /* 0x000fe40008011405 */
[----:B------:R-:W-:-:S04]  /*7630*/  USHF.R.S32.HI UR4, URZ, 0x6, UR4 ;  /* 0x000000063f047899 */ /* 0x000fc80008011404 */
[----:B------:R-:W-:-:S04]  /*7640*/  VIMNMX R4, RZ, UR5, !PT ;  /* 0x00000005ff047c48 */ /* 0x000fc8000ffe0100 */
[----:B------:R-:W-:-:S13]  /*7650*/  ISETP.LT.AND P0, PT, R4, UR4, PT ;  /* 0x0000000404007c0c */ /* 0x000fda000bf01270 */
[----:B------:R-:W-:Y:S05]  /*7660*/  @!P0 BRA `(.L_x_2217) ;  /* 0x0000002000748947 */ /* 0x000fea0003800000 */
[----:B------:R-:W-:Y:S01]  /*7670*/  USHF.R.S32.HI UR5, URZ, 0x1f, UR20 ;  /* 0x0000001f3f057899 */ /* 0x000fe20008011414 */
[----:B------:R-:W-:Y:S01]  /*7680*/  BSSY B1, `(.L_x_2217) ;  /* 0x000021b000017945 */ /* 0x000fe20003800000 */
[----:B------:R-:W-:Y:S01]  /*7690*/  ULDC.64 UR6, c[0x0][0x718] ;  /* 0x0001c60000067ab9 */ /* 0x000fe20000000a00 */
[----:B------:R-:W-:Y:S01]  /*76a0*/  ULDC.64 UR14, c[0x0][0x730] ;  /* 0x0001cc00000e7ab9 */ /* 0x000fe20000000a00 */
[----:B------:R-:W-:Y:S01]  /*76b0*/  UIMAD.WIDE.U32 UR8, UR20, UR6, URZ ;  /* 0x00000006140872a5 */ /* 0x000fe2000f8e003f */
[----:B------:R-:W-:Y:S01]  /*76c0*/  IMAD.MOV.U32 R0, RZ, RZ, RZ ;  /* 0x000000ffff007224 */ /* 0x000fe200078e00ff */
[----:B------:R-:W-:Y:S02]  /*76d0*/  UIMAD UR6, UR5, UR6, URZ ;  /* 0x00000006050672a4 */ /* 0x000fe4000f8e023f */
[----:B------:R-:W-:Y:S02]  /*76e0*/  UIMAD UR5, UR5, UR14, URZ ;  /* 0x0000000e050572a4 */ /* 0x000fe4000f8e023f */
[----:B------:R-:W-:-:S02]  /*76f0*/  UIMAD UR6, UR20, UR7, UR6 ;  /* 0x00000007140672a4 */ /* 0x000fc4000f8e0206 */
[----:B------:R-:W-:Y:S01]  /*7700*/  UIMAD UR10, UR20, UR15, UR5 ;  /* 0x0000000f140a72a4 */ /* 0x000fe2000f8e0205 */
[----:B------:R-:W-:Y:S01]  /*7710*/  ULDC UR7, c[0x0][0x2e8] ;  /* 0x0000ba0000077ab9 */ /* 0x000fe20000000800 */
[----:B------:R-:W-:Y:S02]  /*7720*/  USHF.R.S32.HI UR5, URZ, 0x1f, UR21 ;  /* 0x0000001f3f057899 */ /* 0x000fe40008011415 */
[----:B------:R-:W-:Y:S01]  /*7730*/  UISETP.NE.AND UP0, UPT, UR7, 0x1, UPT ;  /* 0x000000010700788c */ /* 0x000fe2000bf05270 */
[----:B------:R-:W-:Y:S01]  /*7740*/  ULDC.64 UR22, c[0x0][0x720] ;  /* 0x0001c80000167ab9 */ /* 0x000fe20000000a00 */
[----:B------:R-:W-:Y:S01]  /*7750*/  ELECT P0, URZ, PT ;  /* 0x00000000003f782f */ /* 0x000fe20003800000 */
[----:B------:R-:W-:Y:S02]  /*7760*/  UIMAD UR7, UR5, UR22, URZ ;  /* 0x00000016050772a4 */ /* 0x000fe4000f8e023f */
[----:B------:R-:W-:Y:S02]  /*7770*/  UIADD3 UR9, UR9, UR6, URZ ;  /* 0x0000000609097290 */ /* 0x000fe4000fffe03f */
[----:B------:R-:W-:-:S02]  /*7780*/  UIMAD.WIDE.U32 UR12, UR20, UR14, URZ ;  /* 0x0000000e140c72a5 */ /* 0x000fc4000f8e003f */
[----:B------:R-:W-:Y:S01]  /*7790*/  UIMAD UR6, UR21, UR23, UR7 ;  /* 0x00000017150672a4 */ /* 0x000fe2000f8e0207 */
[----:B------:R-:W-:Y:S01]  /*77a0*/  ULDC.64 UR14, c[0x0][0x738] ;  /* 0x0001ce00000e7ab9 */ /* 0x000fe20000000a00 */
[----:B------:R-:W-:Y:S02]  /*77b0*/  UIMAD.WIDE.U32 UR22, UR21, UR22, UR8 ;  /* 0x00000016151672a5 */ /* 0x000fe4000f8e0008 */
[----:B------:R-:W-:Y:S02]  /*77c0*/  UIMAD UR5, UR5, UR14, URZ ;  /* 0x0000000e050572a4 */ /* 0x000fe4000f8e023f */
[----:B------:R-:W-:Y:S01]  /*77d0*/  UIADD3 UR13, UR13, UR10, URZ ;  /* 0x0000000a0d0d7290 */ /* 0x000fe2000fffe03f */
[----:B------:R-:W-:Y:S01]  /*77e0*/  @UP0 ULDC UR8, c[0x0][0x2ec] ;  /* 0x0000bb0000080ab9 */ /* 0x000fe20000000800 */
[----:B------:R-:W-:Y:S02]  /*77f0*/  UIMAD UR5, UR21, UR15, UR5 ;  /* 0x0000000f150572a4 */ /* 0x000fe4000f8e0205 */
[----:B------:R-:W-:-:S02]  /*7800*/  UIMAD.WIDE.U32 UR8, UR20, UR8, URZ ;  /* 0x00000008140872a5 */ /* 0x000fc4000f8e003f */
[----:B------:R-:W-:Y:S01]  /*7810*/  UIMAD.WIDE.U32 UR14, UR21, UR14, UR12 ;  /* 0x0000000e150e72a5 */ /* 0x000fe2000f8e000c */
[----:B------:R-:W-:Y:S02]  /*7820*/  @UP0 ULDC UR7, c[0x0][0x2f0] ;  /* 0x0000bc0000070ab9 */ /* 0x000fe40000000800 */
[----:B------:R-:W-:Y:S01]  /*7830*/  UMOV UR12, UR20 ;  /* 0x00000014000c7c82 */ /* 0x000fe20008000000 */
        /* <DEDUP_REMOVED lines=9> */
.L_x_2247:
        /* <DEDUP_REMOVED lines=15> */
.L_x_2220:
        /* <DEDUP_REMOVED lines=67> */
[----:B------:R-:W-:Y:S01]  /*7df0*/  ISETP.GE.AND P1, PT, R4, R6, PT ;  /* 0x000000060400720c */ /* 0x000fe20003f26270 */
[----:B------:R-:W-:Y:S01]  /*7e00*/  UTMALDG.4D [UR16], [UR48], desc[UR50] ;  /* 0x00003210300075b4 */ /* 0x000fe20008019000 */
[----:B------:R-:W-:Y:S01]  /*7e10*/  UMOV UR60, UR12 ;  /* 0x0000000c003c7c82 */ /* 0x000fe20008000000 */
[----:B------:R-:W-:Y:S01]  /*7e20*/  UMOV UR61, UR21 ;  /* 0x00000015003d7c82 */ /* 0x000fe20008000000 */
[----:B------:R1:W-:Y:S01]  /*7e30*/  UTMALDG.4D [UR40], [UR48], desc[UR50] ;  /* 0x00003228300075b4 */ /* 0x0003e20008019000 */
[----:B------:R-:W-:Y:S01]  /*7e40*/  UTMALDG.4D [UR24], [UR48], desc[UR50] ;  /* 0x00003218300075b4 */ /* 0x000fe20008019000 */
[----:B------:R2:W-:Y:S01]  /*7e50*/  UBLKCP.S.G [UR56], [UR32], UR7 ;  /* 0x00000038200073ba */ /* 0x0005e20008000207 */
[----:B------:R3:W-:Y:S01]  /*7e60*/  SYNCS.ARRIVE.TRANS64 RZ, [R16+URZ+0x26800], R5 ;  /* 0x0268000510ff79a7 */ /* 0x0007e2000800003f */
[----:B------:R4:W-:Y:S01]  /*7e70*/  UTMALDG.4D [UR8], [UR46], desc[UR54] ;  /* 0x000036082e0075b4 */ /* 0x0009e20008019000 */
[----:B-1----:R-:W-:Y:S01]  /*7e80*/  UIADD3 UR40, UR8, 0x4000, URZ ;  /* 0x0000400008287890 */ /* 0x002fe2000fffe03f */
[----:B------:R-:W-:Y:S01]  /*7e90*/  UMOV UR42, 0x40 ;  /* 0x00000040002a7882 */ /* 0x000fe20000000000 */
[----:B------:R-:W-:Y:S01]  /*7ea0*/  UMOV UR43, UR11 ;  /* 0x0000000b002b7c82 */ /* 0x000fe20008000000 */
[----:B------:R-:W-:Y:S01]  /*7eb0*/  UMOV UR44, UR12 ;  /* 0x0000000c002c7c82 */ /* 0x000fe20008000000 */
[----:B------:R-:W-:Y:S01]  /*7ec0*/  UMOV UR41, UR9 ;  /* 0x0000000900297c82 */ /* 0x000fe20008000000 */
[----:B--2---:R-:W-:-:S02]  /*7ed0*/  UIADD3 UR32, UR8, 0x1000, URZ ;  /* 0x0000100008207890 */ /* 0x004fc4000fffe03f */
        /* <DEDUP_REMOVED lines=17> */
[----:B-1----:R-:W-:Y:S01]  /*7ff0*/  UIADD3 UR32, UR8, 0x6000, URZ ;  /* 0x0000600008207890 */ /* 0x002fe2000fffe03f */
        /* <DEDUP_REMOVED lines=8> */
[----:B---3--:R-:W-:Y:S05]  /*8080*/  @P1 BRA `(.L_x_2221) ;  /* 0x0000001000f41947 */ /* 0x008fea0003800000 */
        /* <DEDUP_REMOVED lines=10> */
[----:B------:R2:W-:Y:S01]  /*8130*/  STL [R1], R5 ;  /* 0x0000000501007387 */ /* 0x0005e20000100800 */
[----:B-1----:R-:W-:Y:S01]  /*8140*/  LOP3.LUT R6, R6, 0x1f, RZ, 0xc0, !PT ;  /* 0x0000001f06067812 */ /* 0x002fe200078ec0ff */
[----:B------:R-:W-:Y:S06]  /*8150*/  @!P1 BRA `(.L_x_2222) ;  /* 0x0000000c00209947 */ /* 0x000fec0003800000 */
[----:B------:R-:W-:Y:S01]  /*8160*/  R2UR UR8, R5 ;  /* 0x00000000050872ca */ /* 0x000fe200000e0000 */
[----:B------:R-:W-:Y:S02]  /*8170*/  IMAD.MOV.U32 R0, RZ, RZ, R4 ;  /* 0x000000ffff007224 */ /* 0x000fe400078e0004 */
[----:B------:R-:W-:-:S10]  /*8180*/  IMAD.MOV.U32 R11, RZ, RZ, 0x1 ;  /* 0x00000001ff0b7424 */ /* 0x000fd400078e00ff */
[----:B------:R-:W-:-:S06]  /*8190*/  UIADD3 UR7, UR7, -UR8, URZ ;  /* 0x8000000807077290 */ /* 0x000fcc000fffe03f */
[----:B------:R-:W-:-:S07]  /*81a0*/  IMAD.U32 R20, RZ, RZ, UR7 ;  /* 0x00000007ff147e24 */ /* 0x000fce000f8e00ff */
.L_x_2231:
[----:B--234-:R-:W-:-:S04]  /*81b0*/  SHF.L.U32 R21, R11, 0x1f, RZ ;  /* 0x0000001f0b157819 */ /* 0x01cfc800000006ff */
[----:B------:R-:W1:Y:S02]  /*81c0*/  SYNCS.PHASECHK.TRANS64.TRYWAIT P1, [R16+URZ+0x26840], R21 ;  /* 0x02684015100075a7 */ /* 0x000e64000802017f */
[----:B-1----:R-:W-:Y:S05]  /*81d0*/  @!P1 BRA `(.L_x_2223) ;  /* 0x0000001800ac9947 */ /* 0x002fea0003800000 */
.L_x_2248:
[----:B------:R-:W-:Y:S05]  /*81e0*/  @P0 BRA `(.L_x_2224) ;  /* 0x0000000000140947 */ /* 0x000fea0003800000 */
[----:B------:R-:W-:Y:S01]  /*81f0*/  ISETP.NE.AND P1, PT, R6, RZ, PT ;  /* 0x000000ff0600720c */ /* 0x000fe20003f25270 */
[----:B------:R-:W-:-:S04]  /*8200*/  IMAD.MOV.U32 R3, RZ, RZ, 0x3100 ;  /* 0x00003100ff037424 */ /* 0x000fc800078e00ff */
[----:B------:R3:W-:Y:S08]  /*8210*/  SYNCS.ARRIVE.TRANS64 RZ, [R16+URZ+0x26830], R3 ;  /* 0x0268300310ff79a7 */ /* 0x0007f0000800003f */
[----:B------:R-:W-:Y:S05]  /*8220*/  @!P1 BRA `(.L_x_2224) ;  /* 0x0000000000049947 */ /* 0x000fea0003800000 */
[----:B------:R-:W-:Y:S01]  /*8230*/  BPT.TRAP 0x1 ;  /* 0x000000040000795c */ /* 0x000fe20000300000 */
.L_x_2224:
        /* <DEDUP_REMOVED lines=43> */
.L_x_2249:
[----:B------:R-:W-:Y:S05]  /*84f0*/  @P0 BRA `(.L_x_2226) ;  /* 0x0000000000140947 */ /* 0x000fea0003800000 */
[----:B------:R-:W-:Y:S01]  /*8500*/  ISETP.NE.AND P1, PT, R6, RZ, PT ;  /* 0x000000ff0600720c */ /* 0x000fe20003f25270 */
[----:B------:R-:W-:-:S04]  /*8510*/  IMAD.MOV.U32 R2, RZ, RZ, 0x3100 ;  /* 0x00003100ff027424 */ /* 0x000fc800078e00ff */
[----:B------:R3:W-:Y:S08]  /*8520*/  SYNCS.ARRIVE.TRANS64 RZ, [R16+URZ+0x26818], R2 ;  /* 0x0268180210ff79a7 */ /* 0x0007f0000800003f */
[----:B------:R-:W-:Y:S05]  /*8530*/  @!P1 BRA `(.L_x_2226) ;  /* 0x0000000000049947 */ /* 0x000fea0003800000 */
[----:B------:R-:W-:Y:S01]  /*8540*/  BPT.TRAP 0x1 ;  /* 0x000000040000795c */ /* 0x000fe20000300000 */
.L_x_2226:
        /* <DEDUP_REMOVED lines=43> */
.L_x_2250:
[----:B------:R-:W-:Y:S05]  /*8800*/  @P0 BRA `(.L_x_2228) ;  /* 0x0000000000140947 */ /* 0x000fea0003800000 */
[----:B------:R-:W-:Y:S01]  /*8810*/  ISETP.NE.AND P1, PT, R6, RZ, PT ;  /* 0x000000ff0600720c */ /* 0x000fe20003f25270 */
[----:B-123--:R-:W-:-:S04]  /*8820*/  IMAD.MOV.U32 R21, RZ, RZ, 0x3100 ;  /* 0x00003100ff157424 */ /* 0x00efc800078e00ff */
[----:B------:R4:W-:Y:S08]  /*8830*/  SYNCS.ARRIVE.TRANS64 RZ, [R16+URZ+0x26838], R21 ;  /* 0x0268381510ff79a7 */ /* 0x0009f0000800003f */
[----:B------:R-:W-:Y:S05]  /*8840*/  @!P1 BRA `(.L_x_2228) ;  /* 0x0000000000049947 */ /* 0x000fea0003800000 */
[----:B------:R-:W-:Y:S01]  /*8850*/  BPT.TRAP 0x1 ;  /* 0x000000040000795c */ /* 0x000fe20000300000 */
.L_x_2228:
        /* <DEDUP_REMOVED lines=38> */
.L_x_2252:
[----:B------:R-:W-:Y:S05]  /*8ac0*/  @P0 BRA `(.L_x_2230) ;  /* 0x0000000000140947 */ /* 0x000fea0003800000 */
[----:B------:R-:W-:Y:S01]  /*8ad0*/  ISETP.NE.AND P1, PT, R6, RZ, PT ;  /* 0x000000ff0600720c */ /* 0x000fe20003f25270 */
[----:B------:R-:W-:-:S04]  /*8ae0*/  IMAD.MOV.U32 R5, RZ, RZ, 0x3100 ;  /* 0x00003100ff057424 */ /* 0x000fc800078e00ff */
[----:B------:R1:W-:Y:S08]  /*8af0*/  SYNCS.ARRIVE.TRANS64 RZ, [R16+URZ+0x26810], R5 ;  /* 0x0268100510ff79a7 */ /* 0x0003f0000800003f */
[----:B------:R-:W-:Y:S05]  /*8b00*/  @!P1 BRA `(.L_x_2230) ;  /* 0x0000000000049947 */ /* 0x000fea0003800000 */
[----:B------:R-:W-:Y:S01]  /*8b10*/  BPT.TRAP 0x1 ;  /* 0x000000040000795c */ /* 0x000fe20000300000 */
.L_x_2230:
        /* <DEDUP_REMOVED lines=44> */
.L_x_2222:
[----:B--2---:R-:W2:Y:S01]  /*8de0*/  LDL.LU R5, [R1] ;  /* 0x0000000001057983 */ /* 0x004ea20000300800 */
[----:B------:R-:W-:-:S04]  /*8df0*/  IMAD.U32 R4, RZ, RZ, UR4 ;  /* 0x00000004ff047e24 */ /* 0x000fc8000f8e00ff */
[----:B------:R-:W-:Y:S01]  /*8e00*/  VIADD R4, R4, 0xffffffff ;  /* 0xffffffff04047836 */ /* 0x000fe20000000000 */
[----:B--2---:R-:W-:-:S13]  /*8e10*/  ISETP.NE.AND P1, PT, R5, RZ, PT ;  /* 0x000000ff0500720c */ /* 0x004fda0003f25270 */
[----:B------:R-:W-:Y:S05]  /*8e20*/  @!P1 BRA `(.L_x_2221) ;  /* 0x00000004008c9947 */ /* 0x000fea0003800000 */
[----:B------:R-:W-:-:S04]  /*8e30*/  SHF.L.U32 R13, R11, 0x1f, RZ ;  /* 0x0000001f0b0d7819 */ /* 0x000fc800000006ff */
[----:B------:R-:W1:Y:S02]  /*8e40*/  SYNCS.PHASECHK.TRANS64.TRYWAIT P1, [R16+URZ+0x26840], R13 ;  /* 0x0268400d100075a7 */ /* 0x000e64000802017f */
[----:B-1----:R-:W-:Y:S05]  /*8e50*/  @!P1 BRA `(.L_x_2232) ;  /* 0x0000000c00e09947 */ /* 0x002fea0003800000 */
.L_x_2253:
[----:B------:R-:W-:Y:S05]  /*8e60*/  @P0 BRA `(.L_x_2233) ;  /* 0x0000000000140947 */ /* 0x000fea0003800000 */
[----:B------:R-:W-:Y:S01]  /*8e70*/  ISETP.NE.AND P1, PT, R6, RZ, PT ;  /* 0x000000ff0600720c */ /* 0x000fe20003f25270 */
[----:B------:R-:W-:-:S04]  /*8e80*/  IMAD.MOV.U32 R5, RZ, RZ, 0x3100 ;  /* 0x00003100ff057424 */ /* 0x000fc800078e00ff */
[----:B------:R2:W-:Y:S08]  /*8e90*/  SYNCS.ARRIVE.TRANS64 RZ, [R16+URZ+0x26830], R5 ;  /* 0x0268300510ff79a7 */ /* 0x0005f0000800003f */
[----:B------:R-:W-:Y:S05]  /*8ea0*/  @!P1 BRA `(.L_x_2233) ;  /* 0x0000000000049947 */ /* 0x000fea0003800000 */
[----:B------:R-:W-:Y:S01]  /*8eb0*/  BPT.TRAP 0x1 ;  /* 0x000000040000795c */ /* 0x000fe20000300000 */
.L_x_2233:
        /* <DEDUP_REMOVED lines=38> */
[----:B------:R-:W5:Y:S02]  /*9120*/  SYNCS.PHASECHK.TRANS64.TRYWAIT P1, [R16+URZ+0x26828], R13 ;  /* 0x0268280d100075a7 */ /* 0x000f64000802017f */
[----:B--2--5:R-:W-:Y:S05]  /*9130*/  @!P1 BRA `(.L_x_2234) ;  /* 0x0000000c003c9947 */ /* 0x024fea0003800000 */
.L_x_2254:
[----:B------:R-:W-:Y:S05]  /*9140*/  @P0 BRA `(.L_x_2235) ;  /* 0x0000000000140947 */ /* 0x000fea0003800000 */
[----:B------:R-:W-:Y:S01]  /*9150*/  ISETP.NE.AND P0, PT, R6, RZ, PT ;  /* 0x000000ff0600720c */ /* 0x000fe20003f05270 */
[----:B------:R-:W-:-:S04]  /*9160*/  IMAD.MOV.U32 R5, RZ, RZ, 0x3100 ;  /* 0x00003100ff057424 */ /* 0x000fc800078e00ff */
[----:B------:R1:W-:Y:S08]  /*9170*/  SYNCS.ARRIVE.TRANS64 RZ, [R16+URZ+0x26818], R5 ;  /* 0x0268180510ff79a7 */ /* 0x0003f0000800003f */
[----:B------:R-:W-:Y:S05]  /*9180*/  @!P0 BRA `(.L_x_2235) ;  /* 0x0000000000048947 */ /* 0x000fea0003800000 */
[----:B------:R-:W-:Y:S01]  /*9190*/  BPT.TRAP 0x1 ;  /* 0x000000040000795c */ /* 0x000fe20000300000 */
.L_x_2235:
        /* <DEDUP_REMOVED lines=14> */
[----:B------:R-:W-:-:S02]  /*9280*/  IMAD.U32 R6, RZ, RZ, UR4 ;  /* 0x00000004ff067e24 */ /* 0x000fc4000f8e00ff */
[----:B------:R-:W-:Y:S01]  /*9290*/  IMAD.MOV.U32 R19, RZ, RZ, 0x1 ;  /* 0x00000001ff137424 */ /* 0x000fe200078e00ff */
[----:B------:R-:W-:Y:S01]  /*92a0*/  UIADD3 UR8, UP0, UR35, UR22, URZ ;  /* 0x0000001623087290 */ /* 0x000fe2000ff1e03f */
[----:B------:R-:W-:Y:S01]  /*92b0*/  VIADD R6, R6, 0xffffffff ;  /* 0xffffffff06067836 */ /* 0x000fe20000000000 */
[----:B------:R-:W-:Y:S02]  /*92c0*/  UIADD3 UR32, UR40, 0x15000, URZ ;  /* 0x0001500028207890 */ /* 0x000fe4000fffe03f */
[----:B------:R-:W-:Y:S02]  /*92d0*/  ULEA.HI.X.SX32 UR7, UR35, UR7, 0x1, UP0 ;  /* 0x0000000723077291 */ /* 0x000fe400080f0e3f */
[----:B-1----:R-:W-:Y:S01]  /*92e0*/  IMAD.U32 R5, RZ, RZ, UR8 ;  /* 0x00000008ff057e24 */ /* 0x002fe2000f8e00ff */
        /* <DEDUP_REMOVED lines=9> */
[----:B------:R-:W-:Y:S01]  /*9380*/  R2UR UR42, R10 ;  /* 0x000000000a2a72ca */ /* 0x000fe200000e0000 */
[----:B------:R-:W-:Y:S01]  /*9390*/  UMOV UR25, UR33 ;  /* 0x0000002100197c82 */ /* 0x000fe20008000000 */
[----:B------:R-:W-:Y:S01]  /*93a0*/  R2UR UR43, R9 ;  /* 0x00000000092b72ca */ /* 0x000fe200000e0000 */
[----:B------:R-:W-:Y:S01]  /*93b0*/  UMOV UR27, UR35 ;  /* 0x00000023001b7c82 */ /* 0x000fe20008000000 */
[----:B------:R-:W-:Y:S01]  /*93c0*/  UMOV UR17, UR33 ;  /* 0x0000002100117c82 */ /* 0x000fe20008000000 */
[----:B------:R1:W-:Y:S01]  /*93d0*/  UTMALDG.4D [UR32], [UR8], desc[UR30] ;  /* 0x00001e20080075b4 */ /* 0x0003e20008019000 */
[----:B------:R-:W-:Y:S01]  /*93e0*/  UMOV UR19, UR35 ;  /* 0x0000002300137c82 */ /* 0x000fe20008000000 */
[----:B------:R-:W-:Y:S01]  /*93f0*/  UMOV UR41, UR33 ;  /* 0x0000002100297c82 */ /* 0x000fe20008000000 */
[----:B------:R-:W-:Y:S01]  /*9400*/  UMOV UR7, 0x10 ;  /* 0x0000001000077882 */ /* 0x000fe20000000000 */
[----:B------:R-:W-:Y:S01]  /*9410*/  IMAD.MOV.U32 R4, RZ, RZ, R6 ;  /* 0x000000ffff047224 */ /* 0x000fe200078e0006 */
[----:B------:R1:W-:Y:S01]  /*9420*/  UTMALDG.4D [UR24], [UR8], desc[UR30] ;  /* 0x00001e18080075b4 */ /* 0x0003e20008019000 */
[----:B------:R1:W-:Y:S04]  /*9430*/  UTMALDG.4D [UR16], [UR8], desc[UR30] ;  /* 0x00001e10080075b4 */ /* 0x0003e80008019000 */
[----:B------:R1:W-:Y:S02]  /*9440*/  UBLKCP.S.G [UR40], [UR42], UR7 ;  /* 0x000000282a0073ba */ /* 0x0003e40008000207 */
[----:B-1----:R-:W-:Y:S01]  /*9450*/  NOP ;  /* 0x0000000000007918 */ /* 0x002fe20000000000 */
.L_x_2221:
[----:B------:R-:W1:Y:S01]  /*9460*/  S2R R0, SR_TID.X ;  /* 0x0000000000007919 */ /* 0x000e620000002100 */
[----:B------:R-:W-:Y:S01]  /*9470*/  IMAD R3, R19, 0x8, R16 ;  /* 0x0000000813037824 */ /* 0x000fe200078e0210 */
[----:B-1----:R-:W-:Y:S02]  /*9480*/  LOP3.LUT R2, R0, 0x7f, RZ, 0xc0, !PT ;  /* 0x0000007f00027812 */ /* 0x002fe400078ec0ff */
[----:B------:R-:W-:Y:S02]  /*9490*/  SHF.L.U32 R0, R11, 0x1f, RZ ;  /* 0x0000001f0b007819 */ /* 0x000fe400000006ff */
[----:B------:R-:W-:Y:S02]  /*94a0*/  ISETP.NE.AND P1, PT, R2, RZ, PT ;  /* 0x000000ff0200720c */ /* 0x000fe40003f25270 */
[----:B------:R-:W1:Y:S02]  /*94b0*/  SYNCS.PHASECHK.TRANS64.TRYWAIT P0, [R3+URZ+0x26840], R0 ;  /* 0x02684000030075a7 */ /* 0x000e64000800017f */
[----:B-1----:R-:W-:Y:S09]  /*94c0*/  @!P0 BRA `(.L_x_2236) ;  /* 0x00000008006c8947 */ /* 0x002ff20003800000 */
.L_x_2255:
[----:B------:R-:W-:Y:S05]  /*94d0*/  @P1 BRA `(.L_x_2237) ;  /* 0x0000000000181947 */ /* 0x000fea0003800000 */
[----:B------:R-:W1:Y:S01]  /*94e0*/  S2R R2, SR_TID.X ;  /* 0x0000000000027919 */ /* 0x000e620000002100 */
[----:B------:R-:W-:-:S04]  /*94f0*/  IMAD.MOV.U32 R0, RZ, RZ, 0x3100 ;  /* 0x00003100ff007424 */ /* 0x000fc800078e00ff */
[----:B------:R1:W-:Y:S02]  /*9500*/  SYNCS.ARRIVE.TRANS64 RZ, [R3+URZ+0x26830], R0 ;  /* 0x0268300003ff79a7 */ /* 0x0003e4000800003f */
[----:B-1----:R-:W-:-:S13]  /*9510*/  LOP3.LUT P0, RZ, R2, 0x1f, RZ, 0xc0, !PT ;  /* 0x0000001f02ff7812 */ /* 0x002fda000780c0ff */
[----:B------:R-:W-:Y:S05]  /*9520*/  @!P0 BRA `(.L_x_2237) ;  /* 0x0000000000048947 */ /* 0x000fea0003800000 */
[----:B------:R-:W-:Y:S01]  /*9530*/  BPT.TRAP 0x1 ;  /* 0x000000040000795c */ /* 0x000fe20000300000 */
.L_x_2237:
[----:B------:R-:W-:Y:S01]  /*9540*/  R2UR UR35, R4 ;  /* 0x00000000042372ca */ /* 0x000fe200000e0000 */
[C-C-:B------:R-:W-:Y:S01]  /*9550*/  IMAD R0, R19.reuse, 0x3000, R16.reuse ;  /* 0x0000300013007824 */ /* 0x140fe200078e0210 */
[----:B------:R-:W-:Y:S01]  /*9560*/  IADD3 R8, P0, R8, 0x1f0, RZ ;  /* 0x000001f008087810 */ /* 0x000fe20007f1e0ff */
[----:B--234-:R-:W-:Y:S01]  /*9570*/  IMAD R16, R19, 0x100, R16 ;  /* 0x0000010013107824 */ /* 0x01cfe200078e0210 */
        /* <DEDUP_REMOVED lines=43> */
.L_x_2218:
[----:B------:R-:W-:Y:S05]  /*9830*/  BSYNC B1 ;  /* 0x0000000000017941 */ /* 0x000fea0003800000 */
.L_x_2217:
[----:B------:R-:W-:-:S03]  /*9840*/  UMOV UR7, 0xffffffff ;  /* 0xffffffff00077882 */ /* 0x000fc60000000000 */
[----:B------:R-:W-:Y:S05]  /*9850*/  BRA.DIV UR7, `(.L_x_2238) ;  /* 0x00000006079c7947 */ /* 0x000fea000b800000 */
[----:B------:R-:W-:-:S13]  /*9860*/  ELECT P6, URZ, PT ;  /* 0x00000000003f782f */ /* 0x000fda00038c0000 */
.L_x_2258:
[----:B------:R-:W-:Y:S05]  /*9870*/  @!P6 BRA `(.L_x_2191) ;  /* 0x000000000084e947 */ /* 0x000fea0003800000 */
[----:B------:R-:W-:-:S06]  /*9880*/  ULOP3.LUT UR7, UR38, 0x2, URZ, 0xfc, !UPT ;  /* 0x0000000226077892 */ /* 0x000fcc000f8efc3f */
[----:B------:R-:W-:-:S05]  /*9890*/  IMAD.U32 R2, RZ, RZ, UR7 ;  /* 0x00000007ff027e24 */ /* 0x000fca000f8e00ff */
[----:B------:R-:W-:-:S13]  /*98a0*/  ISETP.NE.AND P2, PT, R2, 0x3, PT ;  /* 0x000000030200780c */ /* 0x000fda0003f45270 */
[----:B------:R-:W-:Y:S05]  /*98b0*/  @!P2 BRA `(.L_x_2239) ;  /* 0x000000000004a947 */ /* 0x000fea0003800000 */
[----:B------:R-:W-:Y:S01]  /*98c0*/  BPT.TRAP 0x1 ;  /* 0x000000040000795c */ /* 0x000fe20000300000 */
.L_x_2239:
        /* <DEDUP_REMOVED lines=15> */
.L_x_2259:
[----:B------:R-:W2:Y:S02]  /*99c0*/  SYNCS.PHASECHK.TRANS64.TRYWAIT P0, [R3+URZ], R2 ;  /* 0x00000002030075a7 */ /* 0x000ea4000800017f */
[----:B--2---:R-:W-:Y:S05]  /*99d0*/  @!P0 BRA `(.L_x_2241) ;  /* 0x0000000400708947 */ /* 0x004fea0003800000 */
.L_x_2260:
[----:B------:R-:W-:Y:S05]  /*99e0*/  @!P2 BRA `(.L_x_2242) ;  /* 0x000000000004a947 */ /* 0x000fea0003800000 */
[----:B------:R-:W-:Y:S01]  /*99f0*/  BPT.TRAP 0x1 ;  /* 0x000000040000795c */ /* 0x000fe20000300000 */
.L_x_2242:
[----:B--2---:R-:W-:-:S04]  /*9a00*/  VIADD R3, R7, 0x26840 ;  /* 0x0002684007037836 */ /* 0x004fc80000000000 */
[----:B------:R-:W-:-:S04]  /*9a10*/  IMAD R0, R0, 0x8, R3 ;  /* 0x0000000800007824 */ /* 0x000fc800078e0203 */
[----:B------:R-:W2:Y:S02]  /*9a20*/  SYNCS.PHASECHK.TRANS64.TRYWAIT P0, [R0+URZ], R5 ;  /* 0x00000005000075a7 */ /* 0x000ea4000800017f */
[----:B--2---:R-:W-:Y:S05]  /*9a30*/  @!P0 BRA `(.L_x_2243) ;  /* 0x00000004006c8947 */ /* 0x004fea0003800000 */
.L_x_2261:
[----:B------:R-:W-:-:S07]  /*9a40*/  IMAD R3, R4, 0x8, R3 ;  /* 0x0000000804037824 */ /* 0x000fce00078e0203 */
.L_x_2244:
[----:B---3--:R3:W4:Y:S02]  /*9a50*/  SYNCS.PHASECHK.TRANS64.TRYWAIT P0, [R3+URZ], R2 ;  /* 0x00000002030075a7 */ /* 0x008724000800017f */
[----:B----4-:R-:W-:Y:S05]  /*9a60*/  @!P0 NANOSLEEP.SYNCS 0x989680 ;  /* 0x009896800000895d */ /* 0x010fea0003900000 */
[----:B------:R-:W4:Y:S02]  /*9a70*/  @!P0 SYNCS.PHASECHK.TRANS64 P0, [R3+URZ], R2 ;  /* 0x00000002030085a7 */ /* 0x000f24000800007f */
[----:B----4-:R-:W-:Y:S05]  /*9a80*/  @!P0 BRA `(.L_x_2244) ;  /* 0xfffffffc00f08947 */ /* 0x010fea000383ffff */
.L_x_2191:
[----:B------:R-:W-:Y:S05]  /*9a90*/  BSYNC B0 ;  /* 0x0000000000007941 */ /* 0x000fea0003800000 */
.L_x_2189:
[----:B------:R-:W-:Y:S05]  /*9aa0*/  EXIT ;  /* 0x000000000000794d */ /* 0x000fea0003800000 */
.L_x_2159:
[----:B------:R-:W-:Y:S02]  /*9ab0*/  IMAD.MOV.U32 R13, RZ, RZ, R17 ;  /* 0x000000ffff0d7224 */ /* 0x000fe400078e0011 */
[----:B------:R-:W-:Y:S02]  /*9ac0*/  IMAD.MOV.U32 R12, RZ, RZ, RZ ;  /* 0x000000ffff0c7224 */ /* 0x000fe400078e00ff */
[----:B------:R-:W-:Y:S02]  /*9ad0*/  IMAD.MOV.U32 R11, RZ, RZ, 0x1f ;  /* 0x0000001fff0b7424 */ /* 0x000fe400078e00ff */
[----:B------:R-:W-:-:S07]  /*9ae0*/  IMAD.MOV.U32 R15, RZ, RZ, -0x1 ;  /* 0xffffffffff0f7424 */ /* 0x000fce00078e00ff */
[----:B------:R-:W-:Y:S05]  /*9af0*/  WARPSYNC.COLLECTIVE R15, `(.L_x_2245) ;  /* 0x000000000f087348 */ /* 0x000fea0003c00000 */
[----:B------:R1:W2:Y:S02]  /*9b00*/  SHFL.IDX P6, R14, R13, R12, R11 ;  /* 0x0000000c0d0e7389 */ /* 0x0002a400000c000b */
[----:B-12---:R-:W-:Y:S01]  /*9b10*/  ENDCOLLECTIVE ;  /* 0x000000000000791b */ /* 0x006fe20003800000 */
.L_x_2245:
[----:B------:R-:W-:Y:S05]  /*9b20*/  BRA `(.L_x_2246) ;  /* 0xffffff7400c47947 */ /* 0x000fea000383ffff */
.L_x_2161:
[----:B--2---:R2:W3:Y:S02]  /*9b30*/  SYNCS.PHASECHK.TRANS64.TRYWAIT P0, [R235+URZ+0x26800], R4 ;  /* 0x02680004eb0075a7 */ /* 0x0044e4000800017f */
[----:B---3--:R-:W-:Y:S05]  /*9b40*/  @!P0 NANOSLEEP.SYNCS 0x989680 ;  /* 0x009896800000895d */ /* 0x008fea0003900000 */
[----:B------:R-:W3:Y:S02]  /*9b50*/  @!P0 SYNCS.PHASECHK.TRANS64 P0, [R235+URZ+0x26800], R4 ;  /* 0x02680004eb0085a7 */ /* 0x000ee4000800007f */
[----:B---3--:R-:W-:Y:S05]  /*9b60*/  @!P0 BRA `(.L_x_2161) ;  /* 0xfffffffc00f08947 */ /* 0x008fea000383ffff */
[----:B------:R-:W-:Y:S05]  /*9b70*/  BRA `(.L_x_2160) ;  /* 0xffffff7400ec7947 */ /* 0x000fea000383ffff */
.L_x_2166:
[----:B--2---:R-:W-:-:S04]  /*9b80*/  IMAD.U32 R5, RZ, RZ, UR9 ;  /* 0x00000009ff057e24 */ /* 0x004fc8000f8e00ff */
[----:B------:R2:W3:Y:S03]  /*9b90*/  SYNCS.PHASECHK.TRANS64.TRYWAIT P1, [R5+URZ+0x26810], R120 ;  /* 0x02681078050075a7 */ /* 0x0004e6000802017f */
[----:B---3--:R-:W-:Y:S05]  /*9ba0*/  @!P1 NANOSLEEP.SYNCS 0x989680 ;  /* 0x009896800000995d */ /* 0x008fea0003900000 */
[----:B------:R-:W3:Y:S02]  /*9bb0*/  @!P1 SYNCS.PHASECHK.TRANS64 P1, [R5+URZ+0x26810], R120 ;  /* 0x02681078050095a7 */ /* 0x000ee4000802007f */
[----:B---3--:R-:W-:Y:S05]  /*9bc0*/  @!P1 BRA `(.L_x_2166) ;  /* 0xfffffffc00ec9947 */ /* 0x008fea000383ffff */
[----:B------:R-:W-:Y:S05]  /*9bd0*/  BRA `(.L_x_2165) ;  /* 0xffffff8000487947 */ /* 0x000fea000383ffff */
.L_x_2170:
[----:B------:R-:W-:-:S04]  /*9be0*/  IMAD.U32 R121, RZ, RZ, UR9 ;  /* 0x00000009ff797e24 */ /* 0x000fc8000f8e00ff */
[----:B------:R1:W1:Y:S03]  /*9bf0*/  SYNCS.PHASECHK.TRANS64.TRYWAIT P1, [R121+URZ+0x26830], R120 ;  /* 0x02683078790075a7 */ /* 0x000266000802017f */
[----:B-1----:R-:W-:Y:S05]  /*9c00*/  @!P1 NANOSLEEP.SYNCS 0x989680 ;  /* 0x009896800000995d */ /* 0x002fea0003900000 */
[----:B------:R-:W1:Y:S02]  /*9c10*/  @!P1 SYNCS.PHASECHK.TRANS64 P1, [R121+URZ+0x26830], R120 ;  /* 0x02683078790095a7 */ /* 0x000e64000802007f */
[----:B-1----:R-:W-:Y:S05]  /*9c20*/  @!P1 BRA `(.L_x_2170) ;  /* 0xfffffffc00ec9947 */ /* 0x002fea000383ffff */
[----:B------:R-:W-:Y:S05]  /*9c30*/  BRA `(.L_x_2169) ;  /* 0xffffff88000c7947 */ /* 0x000fea000383ffff */
.L_x_2219:
[----:B-1----:R1:W2:Y:S02]  /*9c40*/  SYNCS.PHASECHK.TRANS64.TRYWAIT P0, [R16+URZ+0x26820], R3 ;  /* 0x02682003100075a7 */ /* 0x0022a4000800017f */
[----:B--2---:R-:W-:Y:S05]  /*9c50*/  @!P0 NANOSLEEP.SYNCS 0x989680 ;  /* 0x009896800000895d */ /* 0x004fea0003900000 */
[----:B------:R-:W2:Y:S02]  /*9c60*/  @!P0 SYNCS.PHASECHK.TRANS64 P0, [R16+URZ+0x26820], R3 ;  /* 0x02682003100085a7 */ /* 0x000ea4000800007f */
[----:B--2---:R-:W-:Y:S05]  /*9c70*/  @!P0 BRA `(.L_x_2219) ;  /* 0xfffffffc00f08947 */ /* 0x004fea000383ffff */
[----:B------:R-:W-:Y:S05]  /*9c80*/  BRA `(.L_x_2247) ;  /* 0xffffffdc00107947 */ /* 0x000fea000383ffff */
.L_x_2223:
[----:B-1----:R1:W3:Y:S02]  /*9c90*/  SYNCS.PHASECHK.TRANS64.TRYWAIT P1, [R16+URZ+0x26840], R21 ;  /* 0x02684015100075a7 */ /* 0x0022e4000802017f */
[----:B---3--:R-:W-:Y:S05]  /*9ca0*/  @!P1 NANOSLEEP.SYNCS 0x989680 ;  /* 0x009896800000995d */ /* 0x008fea0003900000 */
[----:B------:R-:W3:Y:S02]  /*9cb0*/  @!P1 SYNCS.PHASECHK.TRANS64 P1, [R16+URZ+0x26840], R21 ;  /* 0x02684015100095a7 */ /* 0x000ee4000802007f */
[----:B---3--:R-:W-:Y:S05]  /*9cc0*/  @!P1 BRA `(.L_x_2223) ;  /* 0xfffffffc00f09947 */ /* 0x008fea000383ffff */
[----:B------:R-:W-:Y:S05]  /*9cd0*/  BRA `(.L_x_2248) ;  /* 0xffffffe400407947 */ /* 0x000fea000383ffff */
.L_x_2225:
[----:B--2---:R2:W3:Y:S02]  /*9ce0*/  SYNCS.PHASECHK.TRANS64.TRYWAIT P1, [R16+URZ+0x26828], R21 ;  /* 0x02682815100075a7 */ /* 0x0044e4000802017f */
[----:B---3--:R-:W-:Y:S05]  /*9cf0*/  @!P1 NANOSLEEP.SYNCS 0x989680 ;  /* 0x009896800000995d */ /* 0x008fea0003900000 */
[----:B------:R-:W3:Y:S02]  /*9d00*/  @!P1 SYNCS.PHASECHK.TRANS64 P1, [R16+URZ+0x26828], R21 ;  /* 0x02682815100095a7 */ /* 0x000ee4000802007f */
[----:B---3--:R-:W-:Y:S05]  /*9d10*/  @!P1 BRA `(.L_x_2225) ;  /* 0xfffffffc00f09947 */ /* 0x008fea000383ffff */
[----:B------:R-:W-:Y:S05]  /*9d20*/  BRA `(.L_x_2249) ;  /* 0xffffffe400f07947 */ /* 0x000fea000383ffff */
.L_x_2227:
[----:B---3--:R3:W4:Y:S02]  /*9d30*/  SYNCS.PHASECHK.TRANS64.TRYWAIT P1, [R16+URZ+0x26848], R21 ;  /* 0x02684815100075a7 */ /* 0x008724000802017f */
[----:B----4-:R-:W-:Y:S05]  /*9d40*/  @!P1 NANOSLEEP.SYNCS 0x989680 ;  /* 0x009896800000995d */ /* 0x010fea0003900000 */
[----:B------:R-:W4:Y:S02]  /*9d50*/  @!P1 SYNCS.PHASECHK.TRANS64 P1, [R16+URZ+0x26848], R21 ;  /* 0x02684815100095a7 */ /* 0x000f24000802007f */
[----:B----4-:R-:W-:Y:S05]  /*9d60*/  @!P1 BRA `(.L_x_2227) ;  /* 0xfffffffc00f09947 */ /* 0x010fea000383ffff */
[----:B------:R-:W-:Y:S05]  /*9d70*/  BRA `(.L_x_2250) ;  /* 0xffffffe800a07947 */ /* 0x000fea000383ffff */
.L_x_2229:
[----:B------:R-:W-:-:S07]  /*9d80*/  SHF.L.U32 R5, R11, 0x1f, RZ ;  /* 0x0000001f0b057819 */ /* 0x000fce00000006ff */
.L_x_2251:
[----:B------:R1:W1:Y:S02]  /*9d90*/  SYNCS.PHASECHK.TRANS64.TRYWAIT P1, [R16+URZ+0x26820], R5 ;  /* 0x02682005100075a7 */ /* 0x000264000802017f */
[----:B-1----:R-:W-:Y:S05]  /*9da0*/  @!P1 NANOSLEEP.SYNCS 0x989680 ;  /* 0x009896800000995d */ /* 0x002fea0003900000 */
[----:B------:R-:W1:Y:S02]  /*9db0*/  @!P1 SYNCS.PHASECHK.TRANS64 P1, [R16+URZ+0x26820], R5 ;  /* 0x02682005100095a7 */ /* 0x000e64000802007f */
[----:B-1----:R-:W-:Y:S05]  /*9dc0*/  @!P1 BRA `(.L_x_2251) ;  /* 0xfffffffc00f09947 */ /* 0x002fea000383ffff */
[----:B------:R-:W-:Y:S05]  /*9dd0*/  BRA `(.L_x_2252) ;  /* 0xffffffec00387947 */ /* 0x000fea000383ffff */
.L_x_2232:
[----:B-1----:R1:W2:Y:S02]  /*9de0*/  SYNCS.PHASECHK.TRANS64.TRYWAIT P1, [R16+URZ+0x26840], R13 ;  /* 0x0268400d100075a7 */ /* 0x0022a4000802017f */
[----:B--2---:R-:W-:Y:S05]  /*9df0*/  @!P1 NANOSLEEP.SYNCS 0x989680 ;  /* 0x009896800000995d */ /* 0x004fea0003900000 */
[----:B------:R-:W2:Y:S02]  /*9e00*/  @!P1 SYNCS.PHASECHK.TRANS64 P1, [R16+URZ+0x26840], R13 ;  /* 0x0268400d100095a7 */ /* 0x000ea4000802007f */
[----:B--2---:R-:W-:Y:S05]  /*9e10*/  @!P1 BRA `(.L_x_2232) ;  /* 0xfffffffc00f09947 */ /* 0x004fea000383ffff */
[----:B------:R-:W-:Y:S05]  /*9e20*/  BRA `(.L_x_2253) ;  /* 0xfffffff0000c7947 */ /* 0x000fea000383ffff */
.L_x_2234:
[----:B--2---:R2:W1:Y:S02]  /*9e30*/  SYNCS.PHASECHK.TRANS64.TRYWAIT P1, [R16+URZ+0x26828], R13 ;  /* 0x0268280d100075a7 */ /* 0x004464000802017f */
[----:B-1----:R-:W-:Y:S05]  /*9e40*/  @!P1 NANOSLEEP.SYNCS 0x989680 ;  /* 0x009896800000995d */ /* 0x002fea0003900000 */
[----:B------:R-:W1:Y:S02]  /*9e50*/  @!P1 SYNCS.PHASECHK.TRANS64 P1, [R16+URZ+0x26828], R13 ;  /* 0x0268280d100095a7 */ /* 0x000e64000802007f */
[----:B-1----:R-:W-:Y:S05]  /*9e60*/  @!P1 BRA `(.L_x_2234) ;  /* 0xfffffffc00f09947 */ /* 0x002fea000383ffff */
[----:B------:R-:W-:Y:S05]  /*9e70*/  BRA `(.L_x_2254) ;  /* 0xfffffff000b07947 */ /* 0x000fea000383ffff */
.L_x_2236:
[----:B------:R1:W1:Y:S02]  /*9e80*/  SYNCS.PHASECHK.TRANS64.TRYWAIT P0, [R3+URZ+0x26840], R0 ;  /* 0x02684000030075a7 */ /* 0x000264000800017f */
[----:B-1----:R-:W-:Y:S05]  /*9e90*/  @!P0 NANOSLEEP.SYNCS 0x989680 ;  /* 0x009896800000895d */ /* 0x002fea0003900000 */
[----:B------:R-:W1:Y:S02]  /*9ea0*/  @!P0 SYNCS.PHASECHK.TRANS64 P0, [R3+URZ+0x26840], R0 ;  /* 0x02684000030085a7 */ /* 0x000e64000800007f */
[----:B-1----:R-:W-:Y:S05]  /*9eb0*/  @!P0 BRA `(.L_x_2236) ;  /* 0xfffffffc00f08947 */ /* 0x002fea000383ffff */
[----:B------:R-:W-:Y:S05]  /*9ec0*/  BRA `(.L_x_2255) ;  /* 0xfffffff400807947 */ /* 0x000fea000383ffff */
.L_x_2238:
[----:B------:R-:W-:Y:S01]  /*9ed0*/  BSSY B1, `(.L_x_2256) ;  /* 0x0000006000017945 */ /* 0x000fe20003800000 */
[----:B------:R-:W-:-:S07]  /*9ee0*/  IMAD.MOV.U32 R15, RZ, RZ, -0x1 ;  /* 0xffffffffff0f7424 */ /* 0x000fce00078e00ff */
[----:B------:R-:W-:Y:S05]  /*9ef0*/  WARPSYNC.COLLECTIVE R15, `(.L_x_2257) ;  /* 0x000000000f0c7348 */ /* 0x000fea0003c00000 */
[----:B------:R-:W-:Y:S02]  /*9f00*/  ELECT P6, UR62, PT ;  /* 0x00000000003e782f */ /* 0x000fe400038c0000 */
[----:B------:R-:W-:Y:S01]  /*9f10*/  MOV R14, UR62 ;  /* 0x0000003e000e7c02 */ /* 0x000fe20008000f00 */
[----:B------:R-:W-:Y:S10]  /*9f20*/  ENDCOLLECTIVE ;  /* 0x000000000000791b */ /* 0x000ff40003800000 */
.L_x_2257:
[----:B------:R-:W-:Y:S05]  /*9f30*/  BSYNC B1 ;  /* 0x0000000000017941 */ /* 0x000fea0003800000 */
.L_x_2256:
[----:B------:R-:W-:Y:S05]  /*9f40*/  BRA `(.L_x_2258) ;  /* 0xfffffff800487947 */ /* 0x000fea000383ffff */
.L_x_2240:
[----:B-1----:R1:W2:Y:S02]  /*9f50*/  SYNCS.PHASECHK.TRANS64.TRYWAIT P0, [R6+URZ], R5 ;  /* 0x00000005060075a7 */ /* 0x0022a4000800017f */
[----:B--2---:R-:W-:Y:S05]  /*9f60*/  @!P0 NANOSLEEP.SYNCS 0x989680 ;  /* 0x009896800000895d */ /* 0x004fea0003900000 */
[----:B------:R-:W2:Y:S02]  /*9f70*/  @!P0 SYNCS.PHASECHK.TRANS64 P0, [R6+URZ], R5 ;  /* 0x00000005060085a7 */ /* 0x000ea4000800007f */
[----:B--2---:R-:W-:Y:S05]  /*9f80*/  @!P0 BRA `(.L_x_2240) ;  /* 0xfffffffc00f08947 */ /* 0x004fea000383ffff */
[----:B------:R-:W-:Y:S05]  /*9f90*/  BRA `(.L_x_2259) ;  /* 0xfffffff800887947 */ /* 0x000fea000383ffff */
.L_x_2241:
[----:B--2---:R2:W3:Y:S02]  /*9fa0*/  SYNCS.PHASECHK.TRANS64.TRYWAIT P0, [R3+URZ], R2 ;  /* 0x00000002030075a7 */ /* 0x0044e4000800017f */
[----:B---3--:R-:W-:Y:S05]  /*9fb0*/  @!P0 NANOSLEEP.SYNCS 0x989680 ;  /* 0x009896800000895d */ /* 0x008fea0003900000 */
[----:B------:R-:W3:Y:S02]  /*9fc0*/  @!P0 SYNCS.PHASECHK.TRANS64 P0, [R3+URZ], R2 ;  /* 0x00000002030085a7 */ /* 0x000ee4000800007f */
[----:B---3--:R-:W-:Y:S05]  /*9fd0*/  @!P0 BRA `(.L_x_2241) ;  /* 0xfffffffc00f08947 */ /* 0x008fea000383ffff */
[----:B------:R-:W-:Y:S05]  /*9fe0*/  BRA `(.L_x_2260) ;  /* 0xfffffff8007c7947 */ /* 0x000fea000383ffff */
.L_x_2243:
[----:B--2---:R2:W3:Y:S02]  /*9ff0*/  SYNCS.PHASECHK.TRANS64.TRYWAIT P0, [R0+URZ], R5 ;  /* 0x00000005000075a7 */ /* 0x0044e4000800017f */
[----:B---3--:R-:W-:Y:S05]  /*a000*/  @!P0 NANOSLEEP.SYNCS 0x989680 ;  /* 0x009896800000895d */ /* 0x008fea0003900000 */
[----:B------:R-:W3:Y:S02]  /*a010*/  @!P0 SYNCS.PHASECHK.TRANS64 P0, [R0+URZ], R5 ;  /* 0x00000005000085a7 */ /* 0x000ee4000800007f */
[----:B---3--:R-:W-:Y:S05]  /*a020*/  @!P0 BRA `(.L_x_2243) ;  /* 0xfffffffc00f08947 */ /* 0x008fea000383ffff */
[----:B------:R-:W-:Y:S05]  /*a030*/  BRA `(.L_x_2261) ;  /* 0xfffffff800807947 */ /* 0x000fea000383ffff */
.L_x_2262:
        /* <DEDUP_REMOVED lines=12> */
.L_x_3311:


//--------------------- .text._ZN7cutlass13device_kernelIN5flash11enable_sm90INS1_16FlashAttnBwdSm90INS1_25CollectiveMainloopBwdSm90ILi2ELi2ELi2EN4cute5tupleIJNS5_1CILi1EEES8_S8_EEENS6_IJNS7_ILi64EEENS7_ILi128EEENS7_ILi96EEEEEENS_6half_tEfNS_4arch4Sm90ELb1ELb0ELb1ELb0ELb1ELb1ELb0ELb0ELi2ELi1ELi2ELi1ELb1EEENS1_21CollectiveEpilogueBwdISD_SE_SG_Li256ELb0ELb0ELi1EEENS1_25SingleTileBwdLPTSchedulerILb0ELi128ELb1EEEEEEEEEvNT_6ParamsE --------------------------
	.section	.text._ZN7cutlass13device_kernelIN5flash11enable_sm90INS1_16FlashAttnBwdSm90INS1_25CollectiveMainloopBwdSm90ILi2ELi2ELi2EN4cute5tupleIJNS5_1CILi1EEES8_S8_EEENS6_IJNS7_ILi64EEENS7_ILi128EEENS7_ILi96EEEEEENS_6half_tEfNS_4arch4Sm90ELb1ELb0ELb1ELb0ELb1ELb1ELb0ELb0ELi2ELi1ELi2ELi1ELb1EEENS1_21CollectiveEpilogueBwdISD_SE_SG_Li256ELb0ELb0ELi1EEENS1_25SingleTileBwdLPTSchedulerILb0ELi128ELb1EEEEEEEEEvNT_6ParamsE,"ax",@progbits
	.align	128
.text._ZN7cutlass13device_kernelIN5flash11enable_sm90INS1_16FlashAttnBwdSm90INS1_25CollectiveMainloopBwdSm90ILi2ELi2ELi2EN4cute5tupleIJNS5_1CILi1EEES8_S8_EEENS6_IJNS7_ILi64EEENS7_ILi128EEENS7_ILi96EEEEEENS_6half_tEfNS_4arch4Sm90ELb1ELb0ELb1ELb0ELb1ELb1ELb0ELb0ELi2ELi1ELi2ELi1ELb1EEENS1_21CollectiveEpilogueBwdISD_SE_SG_Li256ELb0ELb0ELi1EEENS1_25SingleTileBwdLPTSchedulerILb0ELi128ELb1EEEEEEEEEvNT_6ParamsE:
        .type           _ZN7cutlass13device_kernelIN5flash11enable_sm90INS1_16FlashAttnBwdSm90INS1_25CollectiveMainloopBwdSm90ILi2ELi2ELi2EN4cute5tupleIJNS5_1CILi1EEES8_S8_EEENS6_IJNS7_ILi64EEENS7_ILi128EEENS7_ILi96EEEEEENS_6half_tEfNS_4arch4Sm90ELb1ELb0ELb1ELb0ELb1ELb1ELb0ELb0ELi2ELi1ELi2ELi1ELb1EEENS1_21CollectiveEpilogueBwdISD_SE_SG_Li256ELb0ELb0ELi1EEENS1_25SingleTileBwdLPTSchedulerILb0ELi128ELb1EEEEEEEEEvNT_6ParamsE,@function
        .size           _ZN7cutlass13device_kernelIN5flash11enable_sm90INS1_16FlashAttnBwdSm90INS1_25CollectiveMainloopBwdSm90ILi2ELi2ELi2EN4cute5tupleIJNS5_1CILi1EEES8_S8_EEENS6_IJNS7_ILi64EEENS7_ILi128EEENS7_ILi96EEEEEENS_6half_tEfNS_4arch4Sm90ELb1ELb0ELb1ELb0ELb1ELb1ELb0ELb0ELi2ELi1ELi2ELi1ELb1EEENS1_21CollectiveEpilogueBwdISD_SE_SG_Li256ELb0ELb0ELi1EEENS1_25SingleTileBwdLPTSchedulerILb0ELi128ELb1EEEEEEEEEvNT_6ParamsE,(.L_x_3312 - _ZN7cutlass13device_kernelIN5flash11enable_sm90INS1_16FlashAttnBwdSm90INS1_25CollectiveMainloopBwdSm90ILi2ELi2ELi2EN4cute5tupleIJNS5_1CILi1EEES8_S8_EEENS6_IJNS7_ILi64EEENS7_ILi128EEENS7_ILi96EEEEEENS_6half_tEfNS_4arch4Sm90ELb1ELb0ELb1ELb0ELb1ELb1ELb0ELb0ELi2ELi1ELi2ELi1ELb1EEENS1_21CollectiveEpilogueBwdISD_SE_SG_Li256ELb0ELb0ELi1EEENS1_25SingleTileBwdLPTSchedulerILb0ELi128ELb1EEEEEEEEEvNT_6ParamsE)
        .other          _ZN7cutlass13device_kernelIN5flash11enable_sm90INS1_16FlashAttnBwdSm90INS1_25CollectiveMainloopBwdSm90ILi2ELi2ELi2EN4cute5tupleIJNS5_1CILi1EEES8_S8_EEENS6_IJNS7_ILi64EEENS7_ILi128EEENS7_ILi96EEEEEENS_6half_tEfNS_4arch4Sm90ELb1ELb0ELb1ELb0ELb1ELb1ELb0ELb0ELi2ELi1ELi2ELi1ELb1EEENS1_21CollectiveEpilogueBwdISD_SE_SG_Li256ELb0ELb0ELi1EEENS1_25SingleTileBwdLPTSchedulerILb0ELi128ELb1EEEEEEEEEvNT_6ParamsE,@"STO_CUDA_ENTRY STV_DEFAULT"
_ZN7cutlass13device_kernelIN5flash11enable_sm90INS1_16FlashAttnBwdSm90INS1_25CollectiveMainloopBwdSm90ILi2ELi2ELi2EN4cute5tupleIJNS5_1CILi1EEES8_S8_EEENS6_IJNS7_ILi64EEENS7_ILi128EEENS7_ILi96EEEEEENS_6half_tEfNS_4arch4Sm90ELb1ELb0ELb1ELb0ELb1ELb1ELb0ELb0ELi2ELi1ELi2ELi1ELb1EEENS1_21CollectiveEpilogueBwdISD_SE_SG_Li256ELb0ELb0ELi1EEENS1_25SingleTileBwdLPTSchedulerILb0ELi128ELb1EEEEEEEEEvNT_6ParamsE:
        /* <DEDUP_REMOVED lines=30> */
.L_x_2264:
[----:B------:R-:W-:Y:S05]  /*01e0*/  BSYNC B0 ;  /* 0x0000000000007941 */ /* 0x000fea0003800000 */
.L_x_2263:
        /* <DEDUP_REMOVED lines=37> */
.L_x_2265:
        /* <DEDUP_REMOVED lines=22> */
.L_x_2266:
[----:B------:R-:W-:Y:S01]  /*05a0*/  PLOP3.LUT P0, PT, PT, PT, UP0, 0x80, 0x0 ;  /* 0x000000000000781c */ /* 0x000fe20003f0f008 */
[----:B------:R-:W-:Y:S01]  /*05b0*/  NOP ;  /* 0x0000000000007918 */ /* 0x000fe20000000000 */
[----:B------:R-:W-:Y:S01]  /*05c0*/  ULDC.64 UR46, c[0x0][0x208] ;  /* 0x00008200002e7ab9 */ /* 0x000fe20000000a00 */
[----:B-12-4-:R-:W-:Y:S10]  /*05d0*/  BAR.SYNC.DEFER_BLOCKING 0x0 ;  /* 0x0000000000007b1d */ /* 0x016ff40000010000 */
[----:B------:R-:W-:Y:S05]  /*05e0*/  @!P0 BRA `(.L_x_2267) ;  /* 0x0000005c00a48947 */ /* 0x000fea0003800000 */
.L_x_2268:
        /* <DEDUP_REMOVED lines=32> */
.L_x_2269:
[----:B------:R-:W-:Y:S01]  /*07f0*/  ULDC UR7, c[0x0][0xb44] ;  /* 0x0002d10000077ab9 */ /* 0x000fe20000000800 */
[----:B------:R-:W-:Y:S01]  /*0800*/  UMOV UR37, UR10 ;  /* 0x0000000a00257c82 */ /* 0x000fe20008000000 */
[----:B------:R-:W-:-:S11]  /*0810*/  UISETP.NE.AND UP0, UPT, UR7, 0x1, UPT ;  /* 0x000000010700788c */ /* 0x000fd6000bf05270 */
[----:B------:R-:W-:Y:S02]  /*0820*/  @UP0 ULDC.64 UR8, c[0x0][0xb48] ;  /* 0x0002d20000080ab9 */ /* 0x000fe40000000a00 */
[----:B------:R-:W-:-:S04]  /*0830*/  UIMAD.WIDE.U32 UR4, UR10, UR8, URZ ;  /* 0x000000080a0472a5 */ /* 0x000fc8000f8e003f */
[----:B------:R-:W-:-:S04]  /*0840*/  @UP0 USHF.R.U32.HI UR37, URZ, UR9, UR5 ;  /* 0x000000093f250299 */ /* 0x000fc80008011605 */
[----:B------:R-:W-:-:S12]  /*0850*/  UIMAD UR4, UR37, UR7, URZ ;  /* 0x00000007250472a4 */ /* 0x000fd8000f8e023f */
.L_x_2270:
[----:B------:R-:W-:Y:S01]  /*0860*/  ULDC UR43, c[0x0][0xb38] ;  /* 0x0002ce00002b7ab9 */ /* 0x000fe20000000800 */
[----:B------:R-:W-:Y:S02]  /*0870*/  UIADD3 UR4, UR10, -UR4, URZ ;  /* 0x800000040a047290 */ /* 0x000fe4000fffe03f */
[----:B------:R-:W-:Y:S01]  /*0880*/  UISETP.NE.AND UP0, UPT, UR43, 0x1, UPT ;  /* 0x000000012b00788c */ /* 0x000fe2000bf05270 */
[----:B------:R-:W-:Y:S01]  /*0890*/  ULDC UR5, c[0x0][0xb44] ;  /* 0x0002d10000057ab9 */ /* 0x000fe20000000800 */
[----:B------:R-:W-:Y:S02]  /*08a0*/  ULOP3.LUT UR40, URZ, UR37, URZ, 0x33, !UPT ;  /* 0x000000253f287292 */ /* 0x000fe4000f8e333f */
[----:B------:R-:W-:-:S07]  /*08b0*/  UIMAD UR6, UR6, UR5, UR4 ;  /* 0x00000005060672a4 */ /* 0x000fce000f8e0204 */
[----:B------:R-:W-:Y:S01]  /*08c0*/  @UP0 ULDC UR4, c[0x0][0xb3c] ;  /* 0x0002cf0000040ab9 */ /* 0x000fe20000000800 */
[----:B------:R-:W-:Y:S01]  /*08d0*/  @UP0 ULDC UR7, c[0x0][0xb40] ;  /* 0x0002d00000070ab9 */ /* 0x000fe20000000800 */
[----:B------:R-:W-:Y:S02]  /*08e0*/  UIMAD.WIDE.U32 UR4, UR6, UR4, URZ ;  /* 0x00000004060472a5 */ /* 0x000fe4000f8e003f */
[----:B------:R-:W-:Y:S02]  /*08f0*/  UMOV UR44, UR6 ;  /* 0x00000006002c7c82 */ /* 0x000fe40008000000 */
[----:B------:R-:W-:-:S03]  /*0900*/  @UP0 USHF.R.U32.HI UR44, URZ, UR7, UR5 ;  /* 0x000000073f2c0299 */ /* 0x000fc60008011605 */
[----:B------:R-:W-:Y:S01]  /*0910*/  ULDC UR5, c[0x0][0xb2c] ;  /* 0x0002cb0000057ab9 */ /* 0x000fe20000000800 */
[----:B------:R-:W-:Y:S02]  /*0920*/  UIADD3 UR4, -UR44, URZ, URZ ;  /* 0x0000003f2c047290 */ /* 0x000fe4000fffe13f */
[----:B------:R-:W-:Y:S01]  /*0930*/  ISETP.LE.AND P0, PT, RZ, UR44, PT ;  /* 0x0000002cff007c0c */ /* 0x000fe2000bf03270 */
[----:B------:R-:W-:Y:S02]  /*0940*/  UIADD3 UR40, UR40, UR5, URZ ;  /* 0x0000000528287290 */ /* 0x000fe4000fffe03f */
[----:B------:R-:W-:-:S10]  /*0950*/  UIMAD UR43, UR43, UR4, UR6 ;  /* 0x000000042b2b72a4 */ /* 0x000fd4000f8e0206 */
        /* <DEDUP_REMOVED lines=88> */
.L_x_2273:
        /* <DEDUP_REMOVED lines=15> */
.L_x_2272:
        /* <DEDUP_REMOVED lines=22> */
.L_x_2275:
        /* <DEDUP_REMOVED lines=15> */
.L_x_2274:
[----:B------:R-:W-:Y:S01]  /*1220*/  SHF.R.S32.HI R19, RZ, 0x1f, R18 ;  /* 0x0000001fff137819 */ /* 0x000fe20000011412 */
[----:B------:R-:W-:-:S03]  /*1230*/  UMOV UR4, 0xffffffff ;  /* 0xffffffff00047882 */ /* 0x000fc60000000000 */
[----:B------:R-:W-:-:S04]  /*1240*/  LEA.HI R0, R19, R18, RZ, 0x7 ;  /* 0x0000001213007211 */ /* 0x000fc800078f38ff */
[----:B------:R-:W-:Y:S01]  /*1250*/  SHF.R.S32.HI R17, RZ, 0x7, R0 ;  /* 0x00000007ff117819 */ /* 0x000fe20000011400 */
[----:B------:R-:W-:Y:S06]  /*1260*/  BRA.DIV UR4, `(.L_x_2276) ;  /* 0x0000009204a87947 */ /* 0x000fec000b800000 */
[----:B------:R1:W2:Y:S02]  /*1270*/  SHFL.IDX PT, R14, R17, RZ, 0x1f ;  /* 0x00001fff110e7589 */ /* 0x0002a400000e0000 */
.L_x_2381:
        /* <DEDUP_REMOVED lines=15> */
.L_x_2277:
        /* <DEDUP_REMOVED lines=19> */
.L_x_2279:
        /* <DEDUP_REMOVED lines=124> */
.L_x_2290:
[----:B------:R-:W-:-:S06]  /*1c60*/  UISETP.NE.AND UP0, UPT, UR11, 0x3, UPT ;  /* 0x000000030b00788c */ /* 0x000fcc000bf05270 */
[----:B------:R-:W-:-:S13]  /*1c70*/  PLOP3.LUT P0, PT, PT, PT, UP0, 0x80, 0x0 ;  /* 0x000000000000781c */ /* 0x000fda0003f0f008 */
[----:B-1----:R-:W-:Y:S05]  /*1c80*/  @!P0 BRA `(.L_x_2280) ;  /* 0x0000000000048947 */ /* 0x002fea0003800000 */
[----:B------:R-:W-:Y:S01]  /*1c90*/  BPT.TRAP 0x1 ;  /* 0x000000040000795c */ /* 0x000fe20000300000 */
.L_x_2280:
[----:B------:R-:W-:Y:S01]  /*1ca0*/  R2UR UR8, R235 ;  /* 0x00000000eb0872ca */ /* 0x000fe200000e0000 */
[----:B------:R-:W-:-:S05]  /*1cb0*/  IMAD.U32 R120, RZ, RZ, UR10 ;  /* 0x0000000aff787e24 */ /* 0x000fca000f8e00ff */
[----:B------:R-:W-:-:S07]  /*1cc0*/  SHF.L.U32 R120, R120, 0x1f, RZ ;  /* 0x0000001f78787819 */ /* 0x000fce00000006ff */
[----:B------:R-:W-:-:S09]  /*1cd0*/  ULEA UR8, UR4, UR8, 0x3 ;  /* 0x0000000804087291 */ /* 0x000fd2000f8e183f */
[----:B------:R1:W2:Y:S01]  /*1ce0*/  SYNCS.PHASECHK.TRANS64.TRYWAIT P1, [UR8+0x26810], R120 ;  /* 0x02681078ff0075a7 */ /* 0x0002a20008020148 */
[----:B------:R-:W-:Y:S05]  /*1cf0*/  @!P0 BRA `(.L_x_2281) ;  /* 0x0000000000048947 */ /* 0x000fea0003800000 */
[----:B------:R-:W-:Y:S01]  /*1d00*/  BPT.TRAP 0x1 ;  /* 0x000000040000795c */ /* 0x000fe20000300000 */
.L_x_2281:
[----:B--2---:R-:W-:Y:S05]  /*1d10*/  @P1 BRA `(.L_x_2282) ;  /* 0x0000000000081947 */ /* 0x004fea0003800000 */
[----:B------:R-:W2:Y:S02]  /*1d20*/  SYNCS.PHASECHK.TRANS64.TRYWAIT P1, [UR8+0x26810], R120 ;  /* 0x02681078ff0075a7 */ /* 0x000ea40008020148 */
[----:B--2---:R-:W-:Y:S05]  /*1d30*/  @!P1 BRA `(.L_x_2283) ;  /* 0x0000008800289947 */ /* 0x004fea0003800000 */
.L_x_2282:
        /* <DEDUP_REMOVED lines=66> */
.L_x_2284:
[----:B------:R1:W1:Y:S01]  /*2160*/  SYNCS.PHASECHK.TRANS64.TRYWAIT P1, [UR8+0x26830], R120 ;  /* 0x02683078ff0075a7 */ /* 0x0002620008020148 */
[----:B------:R-:W-:Y:S05]  /*2170*/  @!P0 BRA `(.L_x_2285) ;  /* 0x0000000000048947 */ /* 0x000fea0003800000 */
[----:B------:R-:W-:Y:S01]  /*2180*/  BPT.TRAP 0x1 ;  /* 0x000000040000795c */ /* 0x000fe20000300000 */
.L_x_2285:
        /* <DEDUP_REMOVED lines=50> */
.L_x_2286:
        /* <DEDUP_REMOVED lines=555> */
.L_x_2288:
        /* <DEDUP_REMOVED lines=11> */
[----:B------:R-:W-:Y:S01]  /*4810*/  UIADD3 UR14, UR9, 0x40, URZ ;  /* 0x00000040090e7890 */ /* 0x000fe2000fffe03f */
[----:B------:R-:W-:Y:S01]  /*4820*/  UMOV UR15, 0x80000020 ;  /* 0x80000020000f7882 */ /* 0x000fe20000000000 */
[----:B-1----:R-:W-:-:S05]  /*4830*/  SHF.R.U32.HI R4, RZ, 0x7, R4 ;  /* 0x00000007ff047819 */ /* 0x002fca0000011604 */
[C---:B------:R-:W-:Y:S02]  /*4840*/  VIADD R5, R4.reuse, 0x9 ;  /* 0x0000000904057836 */ /* 0x040fe40000000000 */
[----:B------:R-:W-:Y:S01]  /*4850*/  VIADD R4, R4, 0xc ;  /* 0x0000000c04047836 */ /* 0x000fe20000000000 */
[----:B------:R-:W-:Y:S02]  /*4860*/  WARPGROUP.DEPBAR.LE gsb0, 0x0 ;  /* 0x00008000000079c5 */ /* 0x000fe40000010000 */
[----:B------:R-:W-:-:S06]  /*4870*/  WARPGROUP.ARRIVE ;  /* 0x00000000000079c5 */ /* 0x000fcc0000000000 */
[----:B------:R-:W-:Y:S01]  /*4880*/  HGMMA.64x96x16.F32 R24, R156, gdesc[UR12].tnspB, R24, gsb0 ;  /* 0x4160000c9c187df0 */ /* 0x000fe20008000818 */
[----:B------:R-:W-:Y:S01]  /*4890*/  UIADD3 UR14, UR9, 0x80, URZ ;  /* 0x00000080090e7890 */ /* 0x000fe2000fffe03f */
        /* <DEDUP_REMOVED lines=26> */
.L_x_2289:
        /* <DEDUP_REMOVED lines=62> */
.L_x_2271:
        /* <DEDUP_REMOVED lines=23> */
.L_x_2292:
        /* <DEDUP_REMOVED lines=20> */
.L_x_2293:
        /* <DEDUP_REMOVED lines=18> */
.L_x_2294:
        /* <DEDUP_REMOVED lines=18> */
.L_x_2295:
        /* <DEDUP_REMOVED lines=110> */
[----:B------:R-:W-:Y:S01]  /*59f0*/  ULOP3.LUT UR4, URZ, UR37, URZ, 0x33, !UPT ;  /* 0x000000253f047292 */ /* 0x000fe2000f8e333f */
[----:B------:R-:W-:Y:S01]  /*5a00*/  ULDC UR5, c[0x0][0xb2c] ;  /* 0x0002cb0000057ab9 */ /* 0x000fe20000000800 */
[----:B------:R-:W-:Y:S02]  /*5a10*/  ULDC.64 UR6, c[0x0][0x198] ;  /* 0x0000660000067ab9 */ /* 0x000fe40000000a00 */
[----:B------:R-:W-:Y:S02]  /*5a20*/  UIADD3 UR42, UR4, UR5, URZ ;  /* 0x00000005042a7290 */ /* 0x000fe4000fffe03f */
[----:B------:R-:W-:Y:S02]  /*5a30*/  UIADD3 UR4, UP0, UR6, 0x770, URZ ;  /* 0x0000077006047890 */ /* 0x000fe4000ff1e03f */
[----:B------:R-:W-:Y:S02]  /*5a40*/  UIADD3 UR40, UR39, 0x6000, URZ ;  /* 0x0000600027287890 */ /* 0x000fe4000fffe03f */
[----:B------:R-:W-:-:S02]  /*5a50*/  UIADD3.X UR5, URZ, UR7, URZ, UP0, !UPT ;  /* 0x000000073f057290 */ /* 0x000fc400087fe43f */
[----:B------:R-:W-:Y:S02]  /*5a60*/  UIADD3 UR6, UP0, UR6, 0x670, URZ ;  /* 0x0000067006067890 */ /* 0x000fe4000ff1e03f */
[----:B------:R-:W-:Y:S02]  /*5a70*/  USHF.L.U32 UR42, UR42, 0x7, URZ ;  /* 0x000000072a2a7899 */ /* 0x000fe4000800063f */
[----:B------:R-:W-:Y:S02]  /*5a80*/  UIADD3 UR32, UR39, 0x8000, URZ ;  /* 0x0000800027207890 */ /* 0x000fe4000fffe03f */
[----:B------:R-:W-:Y:S02]  /*5a90*/  UIADD3 UR24, UR39, 0xa000, URZ ;  /* 0x0000a00027187890 */ /* 0x000fe4000fffe03f */
[----:B------:R-:W-:Y:S02]  /*5aa0*/  UIADD3.X UR7, URZ, UR7, URZ, UP0, !UPT ;  /* 0x000000073f077290 */ /* 0x000fe400087fe43f */
[----:B------:R-:W-:-:S02]  /*5ab0*/  UIADD3 UR16, UR39, 0x2000, URZ ;  /* 0x0000200027107890 */ /* 0x000fc4000fffe03f */
        /* <DEDUP_REMOVED lines=9> */
[----:B------:R-:W-:Y:S01]  /*5b50*/  UMOV UR26, UR42 ;  /* 0x0000002a001a7c82 */ /* 0x000fe20008000000 */
[----:B------:R1:W-:Y:S01]  /*5b60*/  UTMASTG.4D [UR40], [UR4] ;  /* 0x00000028040073b5 */ /* 0x0003e20008018000 */
        /* <DEDUP_REMOVED lines=9> */
[----:B------:R3:W-:Y:S01]  /*5c00*/  UTMASTG.4D [UR24], [UR4] ;  /* 0x00000018040073b5 */ /* 0x0007e20008018000 */
[----:B-1----:R-:W-:-:S02]  /*5c10*/  UMOV UR40, UR39 ;  /* 0x0000002700287c82 */ /* 0x002fc40008000000 */
[----:B------:R3:W-:Y:S01]  /*5c20*/  UTMASTG.4D [UR40], [UR6] ;  /* 0x00000028060073b5 */ /* 0x0007e20008018000 */
[----:B------:R3:W-:Y:S01]  /*5c30*/  UTMASTG.4D [UR16], [UR6] ;  /* 0x00000010060073b5 */ /* 0x0007e20008018000 */
[----:B------:R3:W-:Y:S02]  /*5c40*/  UTMASTG.4D [UR8], [UR6] ;  /* 0x00000008060073b5 */ /* 0x0007e40008018000 */
[----:B---3--:R0:W-:Y:S02]  /*5c50*/  UTMACMDFLUSH ;  /* 0x00000000000079b7 */ /* 0x0081e40000000000 */
.L_x_2297:
[----:B------:R-:W-:Y:S05]  /*5c60*/  BSYNC B0 ;  /* 0x0000000000007941 */ /* 0x000fea0003800000 */
.L_x_2296:
[----:B------:R-:W-:-:S04]  /*5c70*/  DEPBAR.LE SB0, 0x0 ;  /* 0x000080000000791a */ /* 0x000fc80000000000 */
[----:B------:R-:W-:Y:S05]  /*5c80*/  EXIT ;  /* 0x000000000000794d */ /* 0x000fea0003800000 */
.L_x_2291:
[----:B-1----:R-:W1:Y:S01]  /*5c90*/  S2R R0, SR_TID.X ;  /* 0x0000000000007919 */ /* 0x002e620000002100 */
[----:B------:R-:W2:Y:S01]  /*5ca0*/  LDC.64 R4, c[0x0][0x820] ;  /* 0x00020800ff047b82 */ /* 0x000ea20000000a00 */
[----:B------:R-:W-:Y:S01]  /*5cb0*/  USHF.R.S32.HI UR5, URZ, 0x1f, UR43 ;  /* 0x0000001f3f057899 */ /* 0x000fe2000801142b */
[----:B------:R-:W-:Y:S01]  /*5cc0*/  BSSY B0, `(.L_x_2298) ;  /* 0x000003a000007945 */ /* 0x000fe20003800000 */
[----:B------:R-:W-:Y:S02]  /*5cd0*/  ULOP3.LUT UR37, URZ, UR37, URZ, 0x33, !UPT ;  /* 0x000000253f257292 */ /* 0x000fe4000f8e333f */
[----:B------:R-:W-:-:S03]  /*5ce0*/  USHF.R.S32.HI UR8, URZ, 0x1f, UR44 ;  /* 0x0000001f3f087899 */ /* 0x000fc6000801142c */
[----:B------:R-:W3:Y:S08]  /*5cf0*/  LDC.64 R10, c[0x0][0x850] ;  /* 0x00021400ff0a7b82 */ /* 0x000ef00000000a00 */
[----:B------:R-:W4:Y:S08]  /*5d00*/  LDC R9, c[0x0][0xb2c] ;  /* 0x0002cb00ff097b82 */ /* 0x000f300000000800 */
[----:B------:R-:W5:Y:S01]  /*5d10*/  LDC R8, c[0x0][0x808] ;  /* 0x00020200ff087b82 */ /* 0x000f620000000800 */
[----:B-1----:R-:W-:-:S07]  /*5d20*/  VIADD R3, R0, 0xffffff80 ;  /* 0xffffff8000037836 */ /* 0x002fce0000000000 */
[----:B------:R-:W1:Y:S01]  /*5d30*/  LDC.64 R14, c[0x0][0x858] ;  /* 0x00021600ff0e7b82 */ /* 0x000e620000000a00 */
[----:B------:R-:W-:-:S04]  /*5d40*/  SHF.R.S32.HI R2, RZ, 0x1f, R3 ;  /* 0x0000001fff027819 */ /* 0x000fc80000011403 */
[----:B------:R-:W-:-:S03]  /*5d50*/  LEA.HI R2, R2, R3, RZ, 0x2 ;  /* 0x0000000302027211 */ /* 0x000fc600078f10ff */
[----:B------:R-:W1:Y:S01]  /*5d60*/  LDC.64 R16, c[0x0][0x828] ;  /* 0x00020a00ff107b82 */ /* 0x000e620000000a00 */
[----:B----4-:R-:W-:Y:S01]  /*5d70*/  VIADD R19, R9, UR37 ;  /* 0x0000002509137c36 */ /* 0x010fe20008000000 */
[----:B------:R-:W-:Y:S02]  /*5d80*/  LOP3.LUT R0, R2, 0x1ffffffc, RZ, 0xc0, !PT ;  /* 0x1ffffffc02007812 */ /* 0x000fe400078ec0ff */
[----:B------:R-:W-:-:S03]  /*5d90*/  SHF.R.S32.HI R2, RZ, 0x2, R2 ;  /* 0x00000002ff027819 */ /* 0x000fc60000011402 */
[----:B------:R-:W-:-:S04]  /*5da0*/  IMAD.IADD R0, R3, 0x1, -R0 ;  /* 0x0000000103007824 */ /* 0x000fc800078e0a00 */
[----:B------:R-:W-:Y:S02]  /*5db0*/  IMAD.SHL.U32 R6, R0, 0x8, RZ ;  /* 0x0000000800067824 */ /* 0x000fe400078e00ff */
[----:B--2---:R-:W-:Y:S02]  /*5dc0*/  IMAD R0, R4, UR5, RZ ;  /* 0x0000000504007c24 */ /* 0x004fe4000f8e02ff */
[----:B------:R-:W-:Y:S01]  /*5dd0*/  VIADD R18, R6, 0x40 ;  /* 0x0000004006127836 */ /* 0x000fe20000000000 */
[----:B------:R-:W-:Y:S01]  /*5de0*/  SHF.R.S32.HI R7, RZ, 0x1f, R6 ;  /* 0x0000001fff077819 */ /* 0x000fe20000011406 */
[----:B------:R-:W-:Y:S02]  /*5df0*/  IMAD R3, R5, UR43, R0 ;  /* 0x0000002b05037c24 */ /* 0x000fe4000f8e0200 */
[----:B---3--:R-:W-:Y:S02]  /*5e00*/  IMAD R0, R10, UR5, RZ ;  /* 0x000000050a007c24 */ /* 0x008fe4000f8e02ff */
[----:B------:R-:W-:-:S04]  /*5e10*/  IMAD.WIDE.U32 R4, R4, UR43, R6 ;  /* 0x0000002b04047c25 */ /* 0x000fc8000f8e0006 */
[----:B------:R-:W-:Y:S02]  /*5e20*/  IMAD.IADD R5, R5, 0x1, R3 ;  /* 0x0000000105057824 */ /* 0x000fe400078e0203 */
[----:B------:R-:W-:Y:S02]  /*5e30*/  IMAD R3, R11, UR43, R0 ;  /* 0x0000002b0b037c24 */ /* 0x000fe4000f8e0200 */
[----:B-----5:R-:W-:Y:S02]  /*5e40*/  IMAD R11, R19, -0x80, R8 ;  /* 0xffffff80130b7824 */ /* 0x020fe400078e0208 */
[----:B------:R-:W-:Y:S02]  /*5e50*/  VIADD R0, R2, 0x40 ;  /* 0x0000004002007836 */ /* 0x000fe40000000000 */
[----:B------:R-:W-:Y:S01]  /*5e60*/  IMAD.WIDE.U32 R8, R10, UR43, R6 ;  /* 0x0000002b0a087c25 */ /* 0x000fe2000f8e0006 */
[-C--:B------:R-:W-:Y:S02]  /*5e70*/  ISETP.GE.AND P1, PT, R2, R11.reuse, PT ;  /* 0x0000000b0200720c */ /* 0x080fe40003f26270 */
[----:B------:R-:W-:Y:S01]  /*5e80*/  ISETP.GE.AND P0, PT, R0, R11, PT ;  /* 0x0000000b0000720c */ /* 0x000fe20003f06270 */
[----:B-1----:R-:W-:-:S02]  /*5e90*/  IMAD R0, R14, UR8, RZ ;  /* 0x000000080e007c24 */ /* 0x002fc4000f8e02ff */
[----:B------:R-:W-:Y:S01]  /*5ea0*/  IMAD.IADD R9, R9, 0x1, R3 ;  /* 0x0000000109097824 */ /* 0x000fe200078e0203 */
[----:B------:R-:W-:Y:S01]  /*5eb0*/  SHF.R.S32.HI R3, RZ, 0x1f, R2 ;  /* 0x0000001fff037819 */ /* 0x000fe20000011402 */
[C---:B------:R-:W-:Y:S02]  /*5ec0*/  IMAD R10, R16.reuse, UR8, RZ ;  /* 0x00000008100a7c24 */ /* 0x040fe4000f8e02ff */
[----:B------:R-:W-:-:S04]  /*5ed0*/  IMAD.WIDE.U32 R12, R16, UR44, R4 ;  /* 0x0000002c100c7c25 */ /* 0x000fc8000f8e0004 */
[----:B------:R-:W-:Y:S02]  /*5ee0*/  IMAD R5, R15, UR44, R0 ;  /* 0x0000002c0f057c24 */ /* 0x000fe4000f8e0200 */
[----:B------:R-:W-:-:S04]  /*5ef0*/  IMAD.WIDE.U32 R14, R14, UR44, R8 ;  /* 0x0000002c0e0e7c25 */ /* 0x000fc8000f8e0008 */
[----:B------:R-:W-:Y:S02]  /*5f00*/  IMAD R17, R17, UR44, R10 ;  /* 0x0000002c11117c24 */ /* 0x000fe4000f8e020a */
[----:B------:R-:W-:Y:S02]  /*5f10*/  IMAD.IADD R9, R15, 0x1, R5 ;  /* 0x000000010f097824 */ /* 0x000fe400078e0205 */
[----:B------:R-:W-:-:S04]  /*5f20*/  IMAD.WIDE R10, R19, 0x80, R2 ;  /* 0x00000080130a7825 */ /* 0x000fc800078e0202 */
[----:B------:R-:W-:Y:S02]  /*5f30*/  VIADD R16, R6, 0x20 ;  /* 0x0000002006107836 */ /* 0x000fe40000000000 */
        /* <DEDUP_REMOVED lines=18> */
.L_x_2299:
[----:B------:R-:W-:Y:S05]  /*6060*/  BSYNC B0 ;  /* 0x0000000000007941 */ /* 0x000fea0003800000 */
.L_x_2298:
        /* <DEDUP_REMOVED lines=21> */
.L_x_2301:
[----:B------:R-:W-:Y:S05]  /*61c0*/  BSYNC B0 ;  /* 0x0000000000007941 */ /* 0x000fea0003800000 */
.L_x_2300:
        /* <DEDUP_REMOVED lines=18> */
.L_x_2303:
[----:B------:R-:W-:Y:S05]  /*62f0*/  BSYNC B0 ;  /* 0x0000000000007941 */ /* 0x000fea0003800000 */
.L_x_2302:
        /* <DEDUP_REMOVED lines=22> */
.L_x_2305:
[----:B------:R-:W-:Y:S05]  /*6460*/  BSYNC B0 ;  /* 0x0000000000007941 */ /* 0x000fea0003800000 */
.L_x_2304:
[----:B------:R-:W-:Y:S05]  /*6470*/  EXIT ;  /* 0x000000000000794d */ /* 0x000fea0003800000 */
.L_x_2267:
        /* <DEDUP_REMOVED lines=30> */
.L_x_2309:
[----:B------:R-:W-:Y:S01]  /*6660*/  ULDC UR9, c[0x0][0xb44] ;  /* 0x0002d10000097ab9 */ /* 0x000fe20000000800 */
[----:B------:R-:W-:Y:S01]  /*6670*/  UMOV UR7, UR8 ;  /* 0x0000000800077c82 */ /* 0x000fe20008000000 */
[----:B------:R-:W-:-:S11]  /*6680*/  UISETP.NE.AND UP0, UPT, UR9, 0x1, UPT ;  /* 0x000000010900788c */ /* 0x000fd6000bf05270 */
[----:B------:R-:W-:Y:S02]  /*6690*/  @UP0 ULDC.64 UR10, c[0x0][0xb48] ;  /* 0x0002d200000a0ab9 */ /* 0x000fe40000000a00 */
[----:B------:R-:W-:-:S04]  /*66a0*/  UIMAD.WIDE.U32 UR4, UR8, UR10, URZ ;  /* 0x0000000a080472a5 */ /* 0x000fc8000f8e003f */
[----:B------:R-:W-:-:S04]  /*66b0*/  @UP0 USHF.R.U32.HI UR7, URZ, UR11, UR5 ;  /* 0x0000000b3f070299 */ /* 0x000fc80008011605 */
[----:B------:R-:W-:-:S12]  /*66c0*/  UIMAD UR4, UR7, UR9, URZ ;  /* 0x00000009070472a4 */ /* 0x000fd8000f8e023f */
.L_x_2310:
[----:B------:R-:W-:Y:S01]  /*66d0*/  ULDC UR17, c[0x0][0xb38] ;  /* 0x0002ce0000117ab9 */ /* 0x000fe20000000800 */
[----:B------:R-:W-:Y:S02]  /*66e0*/  UIADD3 UR4, UR8, -UR4, URZ ;  /* 0x8000000408047290 */ /* 0x000fe4000fffe03f */
[----:B------:R-:W-:Y:S01]  /*66f0*/  UISETP.NE.AND UP0, UPT, UR17, 0x1, UPT ;  /* 0x000000011100788c */ /* 0x000fe2000bf05270 */
[----:B------:R-:W-:Y:S01]  /*6700*/  ULDC UR5, c[0x0][0xb44] ;  /* 0x0002d10000057ab9 */ /* 0x000fe20000000800 */
[----:B------:R-:W-:Y:S02]  /*6710*/  ULOP3.LUT UR7, URZ, UR7, URZ, 0x33, !UPT ;  /* 0x000000073f077292 */ /* 0x000fe4000f8e333f */
[----:B------:R-:W-:Y:S01]  /*6720*/  UIMAD UR6, UR6, UR5, UR4 ;  /* 0x00000005060672a4 */ /* 0x000fe2000f8e0204 */
[----:B------:R-:W-:Y:S02]  /*6730*/  ULDC UR18, c[0x0][0xb2c] ;  /* 0x0002cb0000127ab9 */ /* 0x000fe40000000800 */
[----:B------:R-:W-:-:S04]  /*6740*/  UIADD3 UR18, UR7, UR18, URZ ;  /* 0x0000001207127290 */ /* 0x000fc8000fffe03f */
        /* <DEDUP_REMOVED lines=14> */
[----:B------:R-:W-:-:S04]  /*6830*/  UIADD3 UR4, -UR5, UR4, -UR16 ;  /* 0x0000000405047290 */ /* 0x000fc8000fffe910 */
        /* <DEDUP_REMOVED lines=8> */
[----:B------:R-:W-:-:S06]  /*68c0*/  UISETP.GT.AND UP0, UPT, UR5, UR8, UPT ;  /* 0x000000080500728c */ /* 0x000fcc000bf04270 */
[----:B------:R-:W-:-:S13]  /*68d0*/  PLOP3.LUT P0, PT, PT, PT, UP0, 0x80, 0x0 ;  /* 0x000000000000781c */ /* 0x000fda0003f0f008 */
[----:B------:R-:W-:Y:S05]  /*68e0*/  @!P0 BRA `(.L_x_2308) ;  /* 0x0000003c00008947 */ /* 0x000fea0003800000 */
[----:B------:R-:W-:Y:S01]  /*68f0*/  USHF.R.S32.HI UR19, URZ, 0x1f, UR17 ;  /* 0x0000001f3f137899 */ /* 0x000fe20008011411 */
[----:B------:R-:W1:Y:S01]  /*6900*/  S2R R0, SR_TID.X ;  /* 0x0000000000007919 */ /* 0x000e620000002100 */
[----:B------:R-:W-:Y:S01]  /*6910*/  ULDC.64 UR12, c[0x0][0x2d8] ;  /* 0x0000b600000c7ab9 */ /* 0x000fe20000000a00 */
[----:B------:R-:W-:Y:S01]  /*6920*/  USHF.R.S32.HI UR9, URZ, 0x1f, UR10 ;  /* 0x0000001f3f097899 */ /* 0x000fe2000801140a */
[----:B------:R-:W-:Y:S01]  /*6930*/  LOP3.LUT R8, RZ, UR18, RZ, 0x33, !PT ;  /* 0x00000012ff087c12 */ /* 0x000fe2000f8e33ff */
[----:B------:R-:W-:Y:S02]  /*6940*/  UIMAD UR4, UR19, UR12, URZ ;  /* 0x0000000c130472a4 */ /* 0x000fe4000f8e023f */
[----:B------:R-:W-:Y:S02]  /*6950*/  UIMAD.WIDE.U32 UR6, UR17, UR12, URZ ;  /* 0x0000000c110672a5 */ /* 0x000fe4000f8e003f */
[----:B------:R-:W-:Y:S02]  /*6960*/  UIMAD UR4, UR17, UR13, UR4 ;  /* 0x0000000d110472a4 */ /* 0x000fe4000f8e0204 */
[----:B------:R-:W-:-:S02]  /*6970*/  UIADD3 UR11, UR5, -UR8, URZ ;  /* 0x80000008050b7290 */ /* 0x000fc4000fffe03f */
[----:B------:R-:W-:Y:S01]  /*6980*/  UIADD3 UR7, UR7, UR4, URZ ;  /* 0x0000000407077290 */ /* 0x000fe2000fffe03f */
[----:B------:R-:W-:Y:S01]  /*6990*/  ULDC.64 UR12, c[0x0][0x2e0] ;  /* 0x0000b800000c7ab9 */ /* 0x000fe20000000a00 */
[----:B------:R-:W-:Y:S02]  /*69a0*/  UIADD3 UR4, UR16, 0x7f, URZ ;  /* 0x0000007f10047890 */ /* 0x000fe4000fffe03f */
[----:B------:R-:W-:Y:S02]  /*69b0*/  UIMAD UR9, UR9, UR12, URZ ;  /* 0x0000000c090972a4 */ /* 0x000fe4000f8e023f */
[----:B------:R-:W-:Y:S02]  /*69c0*/  UIMAD.WIDE.U32 UR6, UR10, UR12, UR6 ;  /* 0x0000000c0a0672a5 */ /* 0x000fe4000f8e0006 */
[----:B------:R-:W-:Y:S02]  /*69d0*/  UIADD3 UR12, UR16, 0xbf, -UR14 ;  /* 0x000000bf100c7890 */ /* 0x000fe4000fffe80e */
[----:B------:R-:W-:Y:S01]  /*69e0*/  ULOP3.LUT UR14, UR11, 0x1, URZ, 0xc0, !UPT ;  /* 0x000000010b0e7892 */ /* 0x000fe2000f8ec03f */
[----:B------:R-:W-:Y:S01]  /*69f0*/  ULDC UR15, c[0x0][0x288] ;  /* 0x0000a200000f7ab9 */ /* 0x000fe20000000800 */
[----:B------:R-:W-:-:S02]  /*6a00*/  UIMAD UR9, UR10, UR13, UR9 ;  /* 0x0000000d0a0972a4 */ /* 0x000fc4000f8e0209 */
[----:B------:R-:W-:Y:S02]  /*6a10*/  UISETP.NE.U32.AND UP0, UPT, UR14, 0x1, UPT ;  /* 0x000000010e00788c */ /* 0x000fe4000bf05070 */
[----:B------:R-:W-:Y:S02]  /*6a20*/  UIMAD UR10, UR10, UR15, URZ ;  /* 0x0000000f0a0a72a4 */ /* 0x000fe4000f8e023f */
[----:B------:R-:W-:Y:S01]  /*6a30*/  USHF.R.S32.HI UR11, URZ, 0x1f, UR4 ;  /* 0x0000001f3f0b7899 */ /* 0x000fe20008011404 */
[----:B-1----:R-:W-:Y:S01]  /*6a40*/  LOP3.LUT R0, R0, 0x1f, RZ, 0xc0, !PT ;  /* 0x0000001f00007812 */ /* 0x002fe200078ec0ff */
[----:B------:R-:W-:Y:S01]  /*6a50*/  UIADD3 UR13, UP1, UR17, UR10, URZ ;  /* 0x0000000a110d7290 */ /* 0x000fe2000ff3e03f */
[----:B------:R-:W-:Y:S01]  /*6a60*/  PLOP3.LUT P1, PT, PT, PT, UP0, 0x80, 0x0 ;  /* 0x000000000000781c */ /* 0x000fe20003f2f008 */
[----:B------:R-:W-:Y:S01]  /*6a70*/  ULEA.HI UR11, UR11, UR4, URZ, 0x7 ;  /* 0x000000040b0b7291 */ /* 0x000fe2000f8f383f */
[----:B------:R-:W-:Y:S01]  /*6a80*/  ULDC UR16, c[0x0][0x760] ;  /* 0x0001d80000107ab9 */ /* 0x000fe20000000800 */
[----:B------:R-:W-:Y:S01]  /*6a90*/  ELECT P0, URZ, PT ;  /* 0x00000000003f782f */ /* 0x000fe20003800000 */
[----:B------:R-:W-:-:S02]  /*6aa0*/  UIMAD UR14, UR15, UR16, URZ ;  /* 0x000000100f0e72a4 */ /* 0x000fc4000f8e023f */
[----:B------:R-:W-:Y:S02]  /*6ab0*/  ULEA.HI.X.SX32 UR15, UR10, UR19, 0x1, UP1 ;  /* 0x000000130a0f7291 */ /* 0x000fe400088f0e3f */
[----:B------:R-:W-:Y:S02]  /*6ac0*/  USHF.R.S32.HI UR16, URZ, 0x7, UR11 ;  /* 0x000000073f107899 */ /* 0x000fe4000801140b */
[----:B------:R-:W-:-:S03]  /*6ad0*/  UIADD3 UR25, UR7, UR9, URZ ;  /* 0x0000000907197290 */ /* 0x000fc6000fffe03f */
[----:B------:R-:W-:Y:S09]  /*6ae0*/  @P1 BRA `(.L_x_2311) ;  /* 0x0000000400881947 */ /* 0x000ff20003800000 */
        /* <DEDUP_REMOVED lines=11> */
[----:B------:R-:W-:-:S04]  /*6ba0*/  ULEA UR4, UR8, UR12, 0x6 ;  /* 0x0000000c08047291 */ /* 0x000fc8000f8e303f */
[----:B------:R-:W-:-:S04]  /*6bb0*/  USHF.R.S32.HI UR10, URZ, 0x1f, UR4 ;  /* 0x0000001f3f0a7899 */ /* 0x000fc80008011404 */
[----:B------:R-:W-:-:S04]  /*6bc0*/  ULEA.HI UR10, UR10, UR4, URZ, 0x7 ;  /* 0x000000040a0a7291 */ /* 0x000fc8000f8f383f */
[----:B------:R-:W-:-:S04]  /*6bd0*/  USHF.R.S32.HI UR10, URZ, 0x7, UR10 ;  /* 0x000000073f0a7899 */ /* 0x000fc8000801140a */
[----:B------:R-:W-:-:S04]  /*6be0*/  UISETP.LT.AND UP0, UPT, UR16, UR10, UPT ;  /* 0x0000000a1000728c */ /* 0x000fc8000bf01270 */
[----:B------:R-:W-:-:S06]  /*6bf0*/  USEL UR10, UR16, UR10, UP0 ;  /* 0x0000000a100a7287 */ /* 0x000fcc0008000000 */
[----:B------:R-:W-:-:S07]  /*6c00*/  VIADD R5, R8, UR10 ;  /* 0x0000000a08057c36 */ /* 0x000fce0008000000 */
.L_x_2314:
[----:B------:R-:W2:Y:S04]  /*6c10*/  LDG.E.STRONG.GPU R4, desc[UR46][R2.64] ;  /* 0x0000002e02047981 */ /* 0x000ea8000c1ef900 */
[----:B--2---:R-:W-:Y:S01]  /*6c20*/  CCTL.IVALL ;  /* 0x00000000ff00798f */ /* 0x004fe20002000000 */
[----:B------:R-:W-:Y:S05]  /*6c30*/  YIELD ;  /* 0x0000000000007946 */ /* 0x000fea0003800000 */
[----:B------:R-:W-:-:S13]  /*6c40*/  ISETP.NE.AND P1, PT, R4, R5, PT ;  /* 0x000000050400720c */ /* 0x000fda0003f25270 */
[----:B------:R-:W-:Y:S05]  /*6c50*/  @P1 BRA `(.L_x_2314) ;  /* 0xfffffffc00ec1947 */ /* 0x000fea000383ffff */
.L_x_2313:
[----:B------:R-:W-:Y:S05]  /*6c60*/  BSYNC B1 ;  /* 0x0000000000017941 */ /* 0x000fea0003800000 */
.L_x_2312:
[----:B------:R-:W-:-:S03]  /*6c70*/  UMOV UR4, 0xffffffff ;  /* 0xffffffff00047882 */ /* 0x000fc60000000000 */
[----:B------:R-:W-:Y:S05]  /*6c80*/  BRA.DIV UR4, `(.L_x_2315) ;  /* 0x0000003a04847947 */ /* 0x000fea000b800000 */
[----:B------:R-:W-:Y:S01]  /*6c90*/  NOP ;  /* 0x0000000000007918 */ /* 0x000fe20000000000 */
.L_x_2384:
[----:B------:R-:W-:Y:S01]  /*6ca0*/  IMAD.U32 R9, RZ, RZ, UR8 ;  /* 0x00000008ff097e24 */ /* 0x000fe2000f8e00ff */
[----:B------:R-:W-:Y:S05]  /*6cb0*/  WARPSYNC.ALL ;  /* 0x0000000000007948 */ /* 0x000fea0003800000 */
[----:B------:R-:W-:Y:S01]  /*6cc0*/  BAR.SYNC.DEFER_BLOCKING 0xd, 0xa0 ;  /* 0x0342800000007b1d */ /* 0x000fe20000010000 */
[----:B------:R-:W-:-:S05]  /*6cd0*/  IMAD R9, R9, 0x1800, RZ ;  /* 0x0000180009097824 */ /* 0x000fca00078e02ff */
[----:B------:R-:W-:Y:S04]  /*6ce0*/  BSSY B1, `(.L_x_2316) ;  /* 0x0000012000017945 */ /* 0x000fe80003800000 */
[----:B------:R-:W-:Y:S05]  /*6cf0*/  @!P0 BRA `(.L_x_2317) ;  /* 0x0000000000408947 */ /* 0x000fea0003800000 */
[----:B------:R-:W1:Y:S01]  /*6d00*/  LDC.64 R6, c[0x0][0x2c0] ;  /* 0x0000b000ff067b82 */ /* 0x000e620000000a00 */
[----:B------:R-:W-:Y:S01]  /*6d10*/  IADD3 R5, P1, R9, UR6, RZ ;  /* 0x0000000609057c10 */ /* 0x000fe2000ff3e0ff */
[----:B------:R-:W-:Y:S01]  /*6d20*/  UMOV UR4, 0x400 ;  /* 0x0000040000047882 */ /* 0x000fe20000000000 */
[----:B------:R-:W-:Y:S01]  /*6d30*/  UMOV UR20, 0x0 ;  /* 0x0000000000147882 */ /* 0x000fe20000000000 */
[----:B------:R-:W-:-:S04]  /*6d40*/  UMOV UR21, 0x14f00000 ;  /* 0x14f0000000157882 */ /* 0x000fc80000000000 */
[----:B------:R-:W2:Y:S01]  /*6d50*/  S2UR UR10, SR_CgaCtaId ;  /* 0x00000000000a79c3 */ /* 0x000ea20000008800 */
[----:B-1----:R-:W-:Y:S02]  /*6d60*/  LEA R4, P3, R5, R6, 0x2 ;  /* 0x0000000605047211 */ /* 0x002fe400078610ff */
[----:B------:R-:W-:Y:S02]  /*6d70*/  LEA.HI.X.SX32 R6, R9, UR25, 0x1, P1 ;  /* 0x0000001909067c11 */ /* 0x000fe400088f0eff */
[----:B------:R-:W-:Y:S02]  /*6d80*/  R2UR UR18, R4 ;  /* 0x00000000041272ca */ /* 0x000fe400000e0000 */
[----:B------:R-:W-:Y:S01]  /*6d90*/  LEA.HI.X R5, R5, R7, R6, 0x2, P3 ;  /* 0x0000000705057211 */ /* 0x000fe200018f1406 */
[----:B--2---:R-:W-:-:S03]  /*6da0*/  ULEA UR4, UR10, UR4, 0x18 ;  /* 0x000000040a047291 */ /* 0x004fc6000f8ec03f */
[----:B------:R-:W-:Y:S01]  /*6db0*/  R2UR UR19, R5 ;  /* 0x00000000051372ca */ /* 0x000fe200000e0000 */
[----:B------:R-:W-:Y:S01]  /*6dc0*/  UMOV UR10, 0x300 ;  /* 0x00000300000a7882 */ /* 0x000fe20000000000 */
[----:B------:R-:W-:-:S11]  /*6dd0*/  UIADD3 UR4, UR4, 0xc000, URZ ;  /* 0x0000c00004047890 */ /* 0x000fd6000fffe03f */
[----:B------:R1:W-:Y:S02]  /*6de0*/  UBLKRED.G.S.ADD.F32.RN [UR18], [UR4], UR10, desc[UR20] ;  /* 0x00001412040073bb */ /* 0x0003e400080a140a */
[----:B-1----:R0:W-:Y:S02]  /*6df0*/  UTMACMDFLUSH ;  /* 0x00000000000079b7 */ /* 0x0021e40000000000 */
.L_x_2317:
[----:B------:R-:W-:Y:S05]  /*6e00*/  BSYNC B1 ;  /* 0x0000000000017941 */ /* 0x000fea0003800000 */
.L_x_2316:
        /* <DEDUP_REMOVED lines=20> */
.L_x_2319:
[----:B------:R-:W-:Y:S05]  /*6f50*/  BSYNC B1 ;  /* 0x0000000000017941 */ /* 0x000fea0003800000 */
.L_x_2318:
[----:B------:R-:W-:Y:S06]  /*6f60*/  BAR.ARV 0xa, 0xa0 ;  /* 0x0282800000007b1d */ /* 0x000fec0000002000 */
[----:B------:R-:W-:Y:S04]  /*6f70*/  BSSY B1, `(.L_x_2320) ;  /* 0x0000003000017945 */ /* 0x000fe80003800000 */
[----:B------:R-:W-:Y:S05]  /*6f80*/  @!P0 BRA `(.L_x_2321) ;  /* 0x0000000000048947 */ /* 0x000fea0003800000 */
[----:B------:R-:W-:-:S04]  /*6f90*/  DEPBAR.LE SB0, 0x0 ;  /* 0x000080000000791a */ /* 0x000fc80000000000 */
.L_x_2321:
[----:B------:R-:W-:Y:S05]  /*6fa0*/  BSYNC B1 ;  /* 0x0000000000017941 */ /* 0x000fea0003800000 */
.L_x_2320:
        /* <DEDUP_REMOVED lines=19> */
.L_x_2323:
[----:B------:R-:W-:Y:S05]  /*70e0*/  BSYNC B1 ;  /* 0x0000000000017941 */ /* 0x000fea0003800000 */
.L_x_2322:
[----:B------:R-:W-:Y:S01]  /*70f0*/  UIADD3 UR17, UR8, 0x1, URZ ;  /* 0x0000000108117890 */ /* 0x000fe2000fffe03f */
[----:B------:R-:W-:Y:S11]  /*7100*/  BRA `(.L_x_2324) ;  /* 0x0000000000047947 */ /* 0x000ff60003800000 */
.L_x_2311:
[----:B------:R-:W-:-:S05]  /*7110*/  UMOV UR17, UR8 ;  /* 0x0000000800117c82 */ /* 0x000fca0008000000 */
.L_x_2324:
[----:B------:R-:W-:-:S04]  /*7120*/  UIADD3 UR4, UR8, 0x1, URZ ;  /* 0x0000000108047890 */ /* 0x000fc8000fffe03f */
[----:B------:R-:W-:-:S06]  /*7130*/  UISETP.NE.AND UP0, UPT, UR5, UR4, UPT ;  /* 0x000000040500728c */ /* 0x000fcc000bf05270 */
[----:B------:R-:W-:-:S13]  /*7140*/  PLOP3.LUT P1, PT, PT, PT, UP0, 0x80, 0x0 ;  /* 0x000000000000781c */ /* 0x000fda0003f2f008 */
[----:B------:R-:W-:Y:S05]  /*7150*/  @!P1 BRA `(.L_x_2308) ;  /* 0x0000003000e49947 */ /* 0x000fea0003800000 */
[----:B------:R-:W-:Y:S01]  /*7160*/  ULDC.64 UR10, c[0x0][0x2c0] ;  /* 0x0000b000000a7ab9 */ /* 0x000fe20000000a00 */
[----:B------:R-:W-:Y:S02]  /*7170*/  UIADD3 UR21, UR9, UR7, URZ ;  /* 0x0000000709157290 */ /* 0x000fe4000fffe03f */
[----:B------:R-:W-:Y:S01]  /*7180*/  ULEA UR20, UP0, UR6, UR10, 0x2 ;  /* 0x0000000a06147291 */ /* 0x000fe2000f80103f */
[----:B------:R-:W-:Y:S01]  /*7190*/  UMOV UR22, UR17 ;  /* 0x0000001100167c82 */ /* 0x000fe20008000000 */
[----:B------:R-:W-:Y:S02]  /*71a0*/  UMOV UR4, URZ ;  /* 0x0000003f00047c82 */ /* 0x000fe40008000000 */
[----:B------:R-:W-:Y:S02]  /*71b0*/  ULEA.HI.X UR21, UR6, UR11, UR21, 0x2, UP0 ;  /* 0x0000000b06157291 */ /* 0x000fe400080f1415 */
[----:B------:R-:W-:-:S04]  /*71c0*/  UIADD3 UR20, UP0, UR20, 0x3000, URZ ;  /* 0x0000300014147890 */ /* 0x000fc8000ff1e03f */
[----:B------:R-:W-:-:S12]  /*71d0*/  UIADD3.X UR21, URZ, UR21, URZ, UP0, !UPT ;  /* 0x000000153f157290 */ /* 0x000fd800087fe43f */
.L_x_2349:
[----:B------:R-:W-:Y:S01]  /*71e0*/  UIMAD UR23, UR14, UR17, URZ ;  /* 0x000000110e1772a4 */ /* 0x000fe2000f8e023f */
[----:B------:R-:W-:Y:S01]  /*71f0*/  ISETP.NE.AND P2, PT, R0, RZ, PT ;  /* 0x000000ff0000720c */ /* 0x000fe20003f45270 */
[----:B------:R-:W-:Y:S01]  /*7200*/  ULDC.64 UR10, c[0x0][0x768] ;  /* 0x0001da00000a7ab9 */ /* 0x000fe20000000a00 */
[----:B------:R-:W-:Y:S01]  /*7210*/  ULEA UR28, UR17, UR12, 0x6 ;  /* 0x0000000c111c7291 */ /* 0x000fe2000f8e303f */
        /* <DEDUP_REMOVED lines=8> */
[----:B------:R-:W-:-:S04]  /*72a0*/  USHF.R.S32.HI UR18, URZ, 0x1f, UR28 ;  /* 0x0000001f3f127899 */ /* 0x000fc8000801141c */
[----:B------:R-:W-:-:S04]  /*72b0*/  ULEA.HI UR18, UR18, UR28, URZ, 0x7 ;  /* 0x0000001c12127291 */ /* 0x000fc8000f8f383f */
[----:B------:R-:W-:-:S04]  /*72c0*/  USHF.R.S32.HI UR18, URZ, 0x7, UR18 ;  /* 0x000000073f127899 */ /* 0x000fc80008011412 */
[----:B------:R-:W-:-:S04]  /*72d0*/  UISETP.LT.AND UP0, UPT, UR16, UR18, UPT ;  /* 0x000000121000728c */ /* 0x000fc8000bf01270 */
[----:B------:R-:W-:-:S06]  /*72e0*/  USEL UR18, UR16, UR18, UP0 ;  /* 0x0000001210127287 */ /* 0x000fcc0008000000 */
[----:B------:R-:W-:-:S07]  /*72f0*/  VIADD R5, R8, UR18 ;  /* 0x0000001208057c36 */ /* 0x000fce0008000000 */
.L_x_2327:
[----:B------:R-:W2:Y:S04]  /*7300*/  LDG.E.STRONG.GPU R4, desc[UR46][R2.64] ;  /* 0x0000002e02047981 */ /* 0x000ea8000c1ef900 */
[----:B--2---:R-:W-:Y:S01]  /*7310*/  CCTL.IVALL ;  /* 0x00000000ff00798f */ /* 0x004fe20002000000 */
[----:B------:R-:W-:Y:S05]  /*7320*/  YIELD ;  /* 0x0000000000007946 */ /* 0x000fea0003800000 */
[----:B------:R-:W-:-:S13]  /*7330*/  ISETP.NE.AND P1, PT, R4, R5, PT ;  /* 0x000000050400720c */ /* 0x000fda0003f25270 */
[----:B------:R-:W-:Y:S05]  /*7340*/  @P1 BRA `(.L_x_2327) ;  /* 0xfffffffc00ec1947 */ /* 0x000fea000383ffff */
.L_x_2326:
[----:B------:R-:W-:Y:S05]  /*7350*/  BSYNC B1 ;  /* 0x0000000000017941 */ /* 0x000fea0003800000 */
.L_x_2325:
[----:B------:R-:W-:-:S03]  /*7360*/  UMOV UR18, 0xffffffff ;  /* 0xffffffff00127882 */ /* 0x000fc60000000000 */
[----:B------:R-:W-:Y:S05]  /*7370*/  BRA.DIV UR18, `(.L_x_2328) ;  /* 0x0000003212e47947 */ /* 0x000fea000b800000 */
[----:B------:R-:W-:Y:S01]  /*7380*/  NOP ;  /* 0x0000000000007918 */ /* 0x000fe20000000000 */
.L_x_2387:
        /* <DEDUP_REMOVED lines=10> */
[----:B------:R-:W-:Y:S01]  /*7430*/  UMOV UR31, 0x14f00000 ;  /* 0x14f00000001f7882 */ /* 0x000fe20000000000 */
[----:B-1----:R-:W-:Y:S02]  /*7440*/  ULEA UR24, UR24, UR19, 0x18 ;  /* 0x0000001318187291 */ /* 0x002fe4000f8ec03f */
[----:B------:R-:W-:-:S02]  /*7450*/  ULEA.HI.X.SX32 UR19, UR18, UR25, 0x1, UP0 ;  /* 0x0000001912137291 */ /* 0x000fc400080f0e3f */
[----:B------:R-:W-:Y:S02]  /*7460*/  ULEA UR18, UP0, UR29, UR26, 0x2 ;  /* 0x0000001a1d127291 */ /* 0x000fe4000f80103f */
[----:B------:R-:W-:Y:S02]  /*7470*/  UIADD3 UR24, UR24, 0xc000, URZ ;  /* 0x0000c00018187890 */ /* 0x000fe4000fffe03f */
[----:B------:R-:W-:Y:S01]  /*7480*/  ULEA.HI.X UR19, UR29, UR27, UR19, 0x2, UP0 ;  /* 0x0000001b1d137291 */ /* 0x000fe200080f1413 */
[----:B------:R-:W-:-:S08]  /*7490*/  UMOV UR26, 0x300 ;  /* 0x00000300001a7882 */ /* 0x000fd00000000000 */
[----:B------:R1:W-:Y:S02]  /*74a0*/  UBLKRED.G.S.ADD.F32.RN [UR18], [UR24], UR26, desc[UR30] ;  /* 0x00001e12180073bb */ /* 0x0003e400080a141a */
[----:B-1----:R0:W-:Y:S02]  /*74b0*/  UTMACMDFLUSH ;  /* 0x00000000000079b7 */ /* 0x0021e40000000000 */
.L_x_2330:
[----:B------:R-:W-:Y:S05]  /*74c0*/  BSYNC B1 ;  /* 0x0000000000017941 */ /* 0x000fea0003800000 */
.L_x_2329:
        /* <DEDUP_REMOVED lines=15> */
.L_x_2332:
[----:B------:R-:W-:Y:S05]  /*75c0*/  BSYNC B1 ;  /* 0x0000000000017941 */ /* 0x000fea0003800000 */
.L_x_2331:
[----:B------:R-:W-:Y:S06]  /*75d0*/  BAR.ARV 0xa, 0xa0 ;  /* 0x0282800000007b1d */ /* 0x000fec0000002000 */
[----:B------:R-:W-:Y:S04]  /*75e0*/  BSSY B1, `(.L_x_2333) ;  /* 0x0000003000017945 */ /* 0x000fe80003800000 */
[----:B------:R-:W-:Y:S05]  /*75f0*/  @!P0 BRA `(.L_x_2334) ;  /* 0x0000000000048947 */ /* 0x000fea0003800000 */
[----:B------:R-:W-:-:S04]  /*7600*/  DEPBAR.LE SB0, 0x0 ;  /* 0x000080000000791a */ /* 0x000fc80000000000 */
.L_x_2334:
[----:B------:R-:W-:Y:S05]  /*7610*/  BSYNC B1 ;  /* 0x0000000000017941 */ /* 0x000fea0003800000 */
.L_x_2333:
        /* <DEDUP_REMOVED lines=19> */
.L_x_2336:
[----:B------:R-:W-:Y:S05]  /*7750*/  BSYNC B1 ;  /* 0x0000000000017941 */ /* 0x000fea0003800000 */
.L_x_2335:
        /* <DEDUP_REMOVED lines=9> */
[----:B------:R-:W-:-:S04]  /*77f0*/  UIADD3 UR10, UR28, 0x40, URZ ;  /* 0x000000401c0a7890 */ /* 0x000fc8000fffe03f */
[----:B------:R-:W-:-:S04]  /*7800*/  USHF.R.S32.HI UR11, URZ, 0x1f, UR10 ;  /* 0x0000001f3f0b7899 */ /* 0x000fc8000801140a */
[----:B------:R-:W-:-:S04]  /*7810*/  ULEA.HI UR11, UR11, UR10, URZ, 0x7 ;  /* 0x0000000a0b0b7291 */ /* 0x000fc8000f8f383f */
[----:B------:R-:W-:-:S04]  /*7820*/  USHF.R.S32.HI UR11, URZ, 0x7, UR11 ;  /* 0x000000073f0b7899 */ /* 0x000fc8000801140b */
[----:B------:R-:W-:-:S04]  /*7830*/  UISETP.LT.AND UP0, UPT, UR16, UR11, UPT ;  /* 0x0000000b1000728c */ /* 0x000fc8000bf01270 */
[----:B------:R-:W-:-:S06]  /*7840*/  USEL UR11, UR16, UR11, UP0 ;  /* 0x0000000b100b7287 */ /* 0x000fcc0008000000 */
[----:B------:R-:W-:-:S07]  /*7850*/  VIADD R5, R8, UR11 ;  /* 0x0000000b08057c36 */ /* 0x000fce0008000000 */
.L_x_2339:
[----:B------:R-:W2:Y:S04]  /*7860*/  LDG.E.STRONG.GPU R4, desc[UR46][R2.64] ;  /* 0x0000002e02047981 */ /* 0x000ea8000c1ef900 */
[----:B--2---:R-:W-:Y:S01]  /*7870*/  CCTL.IVALL ;  /* 0x00000000ff00798f */ /* 0x004fe20002000000 */
[----:B------:R-:W-:Y:S05]  /*7880*/  YIELD ;  /* 0x0000000000007946 */ /* 0x000fea0003800000 */
[----:B------:R-:W-:-:S13]  /*7890*/  ISETP.NE.AND P1, PT, R4, R5, PT ;  /* 0x000000050400720c */ /* 0x000fda0003f25270 */
[----:B------:R-:W-:Y:S05]  /*78a0*/  @P1 BRA `(.L_x_2339) ;  /* 0xfffffffc00ec1947 */ /* 0x000fea000383ffff */
.L_x_2338:
[----:B------:R-:W-:Y:S05]  /*78b0*/  BSYNC B1 ;  /* 0x0000000000017941 */ /* 0x000fea0003800000 */
.L_x_2337:
[----:B------:R-:W-:-:S03]  /*78c0*/  UMOV UR10, 0xffffffff ;  /* 0xffffffff000a7882 */ /* 0x000fc60000000000 */
[----:B------:R-:W-:Y:S05]  /*78d0*/  BRA.DIV UR10, `(.L_x_2340) ;  /* 0x0000002e0aa87947 */ /* 0x000fea000b800000 */
[----:B------:R-:W-:Y:S01]  /*78e0*/  NOP ;  /* 0x0000000000007918 */ /* 0x000fe20000000000 */
.L_x_2390:
        /* <DEDUP_REMOVED lines=15> */
.L_x_2342:
[----:B------:R-:W-:Y:S05]  /*79e0*/  BSYNC B1 ;  /* 0x0000000000017941 */ /* 0x000fea0003800000 */
.L_x_2341:
        /* <DEDUP_REMOVED lines=15> */
.L_x_2344:
[----:B------:R-:W-:Y:S05]  /*7ae0*/  BSYNC B1 ;  /* 0x0000000000017941 */ /* 0x000fea0003800000 */
.L_x_2343:
[----:B------:R-:W-:Y:S06]  /*7af0*/  BAR.ARV 0xa, 0xa0 ;  /* 0x0282800000007b1d */ /* 0x000fec0000002000 */
[----:B------:R-:W-:Y:S04]  /*7b00*/  BSSY B1, `(.L_x_2345) ;  /* 0x0000003000017945 */ /* 0x000fe80003800000 */
[----:B------:R-:W-:Y:S05]  /*7b10*/  @!P0 BRA `(.L_x_2346) ;  /* 0x0000000000048947 */ /* 0x000fea0003800000 */
[----:B------:R-:W-:-:S04]  /*7b20*/  DEPBAR.LE SB0, 0x0 ;  /* 0x000080000000791a */ /* 0x000fc80000000000 */
.L_x_2346:
[----:B------:R-:W-:Y:S05]  /*7b30*/  BSYNC B1 ;  /* 0x0000000000017941 */ /* 0x000fea0003800000 */
.L_x_2345:
        /* <DEDUP_REMOVED lines=19> */
.L_x_2348:
[----:B------:R-:W-:Y:S05]  /*7c70*/  BSYNC B1 ;  /* 0x0000000000017941 */ /* 0x000fea0003800000 */
.L_x_2347:
[----:B------:R-:W-:Y:S02]  /*7c80*/  UIADD3 UR17, UR17, 0x2, URZ ;  /* 0x0000000211117890 */ /* 0x000fe4000fffe03f */
[----:B------:R-:W-:Y:S02]  /*7c90*/  UIADD3 UR4, UR4, 0x3000, URZ ;  /* 0x0000300004047890 */ /* 0x000fe4000fffe03f */
[----:B------:R-:W-:-:S06]  /*7ca0*/  UISETP.GE.AND UP0, UPT, UR17, UR5, UPT ;  /* 0x000000051100728c */ /* 0x000fcc000bf06270 */
[----:B------:R-:W-:-:S13]  /*7cb0*/  PLOP3.LUT P1, PT, PT, PT, UP0, 0x80, 0x0 ;  /* 0x000000000000781c */ /* 0x000fda0003f2f008 */
[----:B------:R-:W-:Y:S05]  /*7cc0*/  @!P1 BRA `(.L_x_2349) ;  /* 0xfffffff400449947 */ /* 0x000fea000383ffff */
[----:B------:R-:W-:Y:S05]  /*7cd0*/  BRA `(.L_x_2308) ;  /* 0x0000002800047947 */ /* 0x000fea0003800000 */
.L_x_2307:
        /* <DEDUP_REMOVED lines=21> */
.L_x_2350:
[----:B------:R-:W-:Y:S01]  /*7e30*/  ULDC UR9, c[0x0][0xb44] ;  /* 0x0002d10000097ab9 */ /* 0x000fe20000000800 */
[----:B------:R-:W-:Y:S01]  /*7e40*/  UMOV UR7, UR8 ;  /* 0x0000000800077c82 */ /* 0x000fe20008000000 */
[----:B------:R-:W-:-:S11]  /*7e50*/  UISETP.NE.AND UP0, UPT, UR9, 0x1, UPT ;  /* 0x000000010900788c */ /* 0x000fd6000bf05270 */
[----:B------:R-:W-:Y:S02]  /*7e60*/  @UP0 ULDC.64 UR10, c[0x0][0xb48] ;  /* 0x0002d200000a0ab9 */ /* 0x000fe40000000a00 */
[----:B------:R-:W-:-:S04]  /*7e70*/  UIMAD.WIDE.U32 UR4, UR8, UR10, URZ ;  /* 0x0000000a080472a5 */ /* 0x000fc8000f8e003f */
[----:B------:R-:W-:-:S04]  /*7e80*/  @UP0 USHF.R.U32.HI UR7, URZ, UR11, UR5 ;  /* 0x0000000b3f070299 */ /* 0x000fc80008011605 */
[----:B------:R-:W-:-:S12]  /*7e90*/  UIMAD UR4, UR7, UR9, URZ ;  /* 0x00000009070472a4 */ /* 0x000fd8000f8e023f */
.L_x_2351:
        /* <DEDUP_REMOVED lines=16> */
[----:B------:R-:W-:Y:S01]  /*7fa0*/  ULOP3.LUT UR7, URZ, UR7, URZ, 0x33, !UPT ;  /* 0x000000073f077292 */ /* 0x000fe2000f8e333f */
[----:B------:R-:W-:Y:S01]  /*7fb0*/  ULDC UR4, c[0x0][0xb2c] ;  /* 0x0002cb0000047ab9 */ /* 0x000fe20000000800 */
[----:B------:R-:W-:Y:S02]  /*7fc0*/  ULDC UR5, c[0x0][0x280] ;  /* 0x0000a00000057ab9 */ /* 0x000fe40000000800 */
[----:B------:R-:W-:Y:S01]  /*7fd0*/  UIADD3 UR7, UR7, UR4, URZ ;  /* 0x0000000407077290 */ /* 0x000fe2000fffe03f */
[----:B------:R-:W-:Y:S02]  /*7fe0*/  ULDC UR6, c[0x0][0x74c] ;  /* 0x0001d30000067ab9 */ /* 0x000fe40000000800 */
[----:B------:R-:W-:Y:S01]  /*7ff0*/  ULDC UR4, c[0x0][0x290] ;  /* 0x0000a40000047ab9 */ /* 0x000fe20000000800 */
[----:B------:R-:W-:-:S04]  /*8000*/  USHF.L.U32 UR11, UR7, 0x7, URZ ;  /* 0x00000007070b7899 */ /* 0x000fc8000800063f */
        /* <DEDUP_REMOVED lines=50> */
.L_x_2391:
        /* <DEDUP_REMOVED lines=15> */
.L_x_2355:
        /* <DEDUP_REMOVED lines=67> */
[----:B------:R-:W-:Y:S01]  /*8850*/  ISETP.GE.AND P1, PT, R4, R6, PT ;  /* 0x000000060400720c */ /* 0x000fe20003f26270 */
[----:B------:R1:W-:Y:S01]  /*8860*/  UTMALDG.4D [UR16], [UR48], desc[UR50] ;  /* 0x00003210300075b4 */ /* 0x0003e20008019000 */
[----:B------:R2:W-:Y:S01]  /*8870*/  UTMALDG.4D [UR40], [UR48], desc[UR50] ;  /* 0x00003228300075b4 */ /* 0x0005e20008019000 */
[----:B------:R-:W-:Y:S01]  /*8880*/  UTMALDG.4D [UR24], [UR48], desc[UR50] ;  /* 0x00003218300075b4 */ /* 0x000fe20008019000 */
[----:B------:R3:W-:Y:S01]  /*8890*/  UBLKCP.S.G [UR56], [UR32], UR7 ;  /* 0x00000038200073ba */ /* 0x0007e20008000207 */
[----:B------:R4:W-:Y:S01]  /*88a0*/  SYNCS.ARRIVE.TRANS64 RZ, [R16+URZ+0x26800], R5 ;  /* 0x0268000510ff79a7 */ /* 0x0009e2000800003f */
[----:B-1----:R-:W-:Y:S01]  /*88b0*/  UMOV UR16, 0x0 ;  /* 0x0000000000107882 */ /* 0x002fe20000000000 */
[----:B------:R-:W-:-:S02]  /*88c0*/  UMOV UR17, 0x10000000 ;  /* 0x1000000000117882 */ /* 0x000fc40000000000 */
[----:B------:R1:W-:Y:S01]  /*88d0*/  UTMALDG.4D [UR8], [UR54], desc[UR16] ;  /* 0x00001008360075b4 */ /* 0x0003e20008019000 */
[----:B--2---:R-:W-:Y:S01]  /*88e0*/  UIADD3 UR40, UR8, 0x4000, URZ ;  /* 0x0000400008287890 */ /* 0x004fe2000fffe03f */
[----:B------:R-:W-:Y:S01]  /*88f0*/  UMOV UR42, 0x40 ;  /* 0x00000040002a7882 */ /* 0x000fe20000000000 */
[----:B------:R-:W-:Y:S01]  /*8900*/  UMOV UR43, UR11 ;  /* 0x0000000b002b7c82 */ /* 0x000fe20008000000 */
[----:B------:R-:W-:Y:S01]  /*8910*/  UMOV UR44, UR12 ;  /* 0x0000000c002c7c82 */ /* 0x000fe20008000000 */
[----:B------:R-:W-:Y:S01]  /*8920*/  UMOV UR41, UR9 ;  /* 0x0000000900297c82 */ /* 0x000fe20008000000 */
[----:B---3--:R-:W-:Y:S02]  /*8930*/  UIADD3 UR32, UR8, 0x1000, URZ ;  /* 0x0000100008207890 */ /* 0x008fe4000fffe03f */
        /* <DEDUP_REMOVED lines=13> */
[----:B-1----:R-:W-:Y:S01]  /*8a10*/  UMOV UR10, 0x40 ;  /* 0x00000040000a7882 */ /* 0x002fe20000000000 */
[----:B------:R-:W-:Y:S01]  /*8a20*/  UTMALDG.4D [UR48], [UR54], desc[UR16] ;  /* 0x00001030360075b4 */ /* 0x000fe20008019000 */
[----:B------:R1:W-:Y:S01]  /*8a30*/  UTMALDG.4D [UR24], [UR54], desc[UR16] ;  /* 0x00001018360075b4 */ /* 0x0003e20008019000 */
[----:B------:R4:W-:Y:S01]  /*8a40*/  UTMALDG.4D [UR40], [UR54], desc[UR16] ;  /* 0x00001028360075b4 */ /* 0x0009e20008019000 */
[----:B--2---:R-:W-:Y:S01]  /*8a50*/  UIADD3 UR32, UR8, 0x6000, URZ ;  /* 0x0000600008207890 */ /* 0x004fe2000fffe03f */
[----:B------:R-:W-:-:S02]  /*8a60*/  UMOV UR34, UR18 ;  /* 0x0000001200227c82 */ /* 0x000fc40008000000 */
[----:B------:R4:W-:Y:S06]  /*8a70*/  UTMALDG.4D [UR56], [UR54], desc[UR16] ;  /* 0x00001038360075b4 */ /* 0x0009ec0008019000 */
[----:B------:R4:W-:Y:S01]  /*8a80*/  UTMALDG.4D [UR32], [UR30], desc[UR16] ;  /* 0x000010201e0075b4 */ /* 0x0009e20008019000 */
[----:B-1----:R-:W-:Y:S02]  /*8a90*/  UIADD3 UR24, UR8, 0x8000, URZ ;  /* 0x0000800008187890 */ /* 0x002fe4000fffe03f */
[----:B------:R-:W-:Y:S01]  /*8aa0*/  UIADD3 UR8, UR8, 0xa000, URZ ;  /* 0x0000a00008087890 */ /* 0x000fe2000fffe03f */
[----:B------:R-:W-:-:S06]  /*8ab0*/  UMOV UR26, 0x20 ;  /* 0x00000020001a7882 */ /* 0x000fcc0000000000 */
[----:B------:R4:W-:Y:S02]  /*8ac0*/  UTMALDG.4D [UR24], [UR30], desc[UR16] ;  /* 0x000010181e0075b4 */ /* 0x0009e40008019000 */
[----:B------:R4:W-:Y:S02]  /*8ad0*/  UTMALDG.4D [UR8], [UR30], desc[UR16] ;  /* 0x000010081e0075b4 */ /* 0x0009e40008019000 */
[----:B----4-:R-:W-:Y:S05]  /*8ae0*/  @P1 BRA `(.L_x_2356) ;  /* 0x0000001000f41947 */ /* 0x010fea0003800000 */
        /* <DEDUP_REMOVED lines=18> */
.L_x_2366:
[----:B--234-:R-:W-:-:S04]  /*8c10*/  SHF.L.U32 R21, R11, 0x1f, RZ ;  /* 0x0000001f0b157819 */ /* 0x01cfc800000006ff */
[----:B------:R-:W1:Y:S02]  /*8c20*/  SYNCS.PHASECHK.TRANS64.TRYWAIT P1, [R16+URZ+0x26840], R21 ;  /* 0x02684015100075a7 */ /* 0x000e64000802017f */
[----:B-1----:R-:W-:Y:S05]  /*8c30*/  @!P1 BRA `(.L_x_2358) ;  /* 0x0000001c00009947 */ /* 0x002fea0003800000 */
.L_x_2392:
[----:B------:R-:W-:Y:S05]  /*8c40*/  @P0 BRA `(.L_x_2359) ;  /* 0x0000000000140947 */ /* 0x000fea0003800000 */
[----:B------:R-:W-:Y:S01]  /*8c50*/  ISETP.NE.AND P1, PT, R6, RZ, PT ;  /* 0x000000ff0600720c */ /* 0x000fe20003f25270 */
[----:B------:R-:W-:-:S04]  /*8c60*/  IMAD.MOV.U32 R3, RZ, RZ, 0x3100 ;  /* 0x00003100ff037424 */ /* 0x000fc800078e00ff */
[----:B------:R3:W-:Y:S08]  /*8c70*/  SYNCS.ARRIVE.TRANS64 RZ, [R16+URZ+0x26830], R3 ;  /* 0x0268300310ff79a7 */ /* 0x0007f0000800003f */
[----:B------:R-:W-:Y:S05]  /*8c80*/  @!P1 BRA `(.L_x_2359) ;  /* 0x0000000000049947 */ /* 0x000fea0003800000 */
[----:B------:R-:W-:Y:S01]  /*8c90*/  BPT.TRAP 0x1 ;  /* 0x000000040000795c */ /* 0x000fe20000300000 */
.L_x_2359:
        /* <DEDUP_REMOVED lines=43> */
.L_x_2393:
[----:B------:R-:W-:Y:S05]  /*8f50*/  @P0 BRA `(.L_x_2361) ;  /* 0x0000000000140947 */ /* 0x000fea0003800000 */
[----:B------:R-:W-:Y:S01]  /*8f60*/  ISETP.NE.AND P1, PT, R6, RZ, PT ;  /* 0x000000ff0600720c */ /* 0x000fe20003f25270 */
[----:B------:R-:W-:-:S04]  /*8f70*/  IMAD.MOV.U32 R2, RZ, RZ, 0x3100 ;  /* 0x00003100ff027424 */ /* 0x000fc800078e00ff */
[----:B------:R3:W-:Y:S08]  /*8f80*/  SYNCS.ARRIVE.TRANS64 RZ, [R16+URZ+0x26818], R2 ;  /* 0x0268180210ff79a7 */ /* 0x0007f0000800003f */
[----:B------:R-:W-:Y:S05]  /*8f90*/  @!P1 BRA `(.L_x_2361) ;  /* 0x0000000000049947 */ /* 0x000fea0003800000 */
[----:B------:R-:W-:Y:S01]  /*8fa0*/  BPT.TRAP 0x1 ;  /* 0x000000040000795c */ /* 0x000fe20000300000 */
.L_x_2361:
        /* <DEDUP_REMOVED lines=43> */
.L_x_2394:
[----:B------:R-:W-:Y:S05]  /*9260*/  @P0 BRA `(.L_x_2363) ;  /* 0x0000000000140947 */ /* 0x000fea0003800000 */
[----:B------:R-:W-:Y:S01]  /*9270*/  ISETP.NE.AND P1, PT, R6, RZ, PT ;  /* 0x000000ff0600720c */ /* 0x000fe20003f25270 */
[----:B-123--:R-:W-:-:S04]  /*9280*/  IMAD.MOV.U32 R21, RZ, RZ, 0x3100 ;  /* 0x00003100ff157424 */ /* 0x00efc800078e00ff */
[----:B------:R4:W-:Y:S08]  /*9290*/  SYNCS.ARRIVE.TRANS64 RZ, [R16+URZ+0x26838], R21 ;  /* 0x0268381510ff79a7 */ /* 0x0009f0000800003f */
[----:B------:R-:W-:Y:S05]  /*92a0*/  @!P1 BRA `(.L_x_2363) ;  /* 0x0000000000049947 */ /* 0x000fea0003800000 */
[----:B------:R-:W-:Y:S01]  /*92b0*/  BPT.TRAP 0x1 ;  /* 0x000000040000795c */ /* 0x000fe20000300000 */
.L_x_2363:
        /* <DEDUP_REMOVED lines=38> */
.L_x_2396:
[----:B------:R-:W-:Y:S05]  /*9520*/  @P0 BRA `(.L_x_2365) ;  /* 0x0000000000140947 */ /* 0x000fea0003800000 */
[----:B------:R-:W-:Y:S01]  /*9530*/  ISETP.NE.AND P1, PT, R6, RZ, PT ;  /* 0x000000ff0600720c */ /* 0x000fe20003f25270 */
[----:B------:R-:W-:-:S04]  /*9540*/  IMAD.MOV.U32 R5, RZ, RZ, 0x3100 ;  /* 0x00003100ff057424 */ /* 0x000fc800078e00ff */
[----:B------:R1:W-:Y:S08]  /*9550*/  SYNCS.ARRIVE.TRANS64 RZ, [R16+URZ+0x26810], R5 ;  /* 0x0268100510ff79a7 */ /* 0x0003f0000800003f */
[----:B------:R-:W-:Y:S05]  /*9560*/  @!P1 BRA `(.L_x_2365) ;  /* 0x0000000000049947 */ /* 0x000fea0003800000 */
[----:B------:R-:W-:Y:S01]  /*9570*/  BPT.TRAP 0x1 ;  /* 0x000000040000795c */ /* 0x000fe20000300000 */
.L_x_2365:
        /* <DEDUP_REMOVED lines=44> */
.L_x_2357:
        /* <DEDUP_REMOVED lines=8> */
.L_x_2397:
[----:B------:R-:W-:Y:S05]  /*98c0*/  @P0 BRA `(.L_x_2368) ;  /* 0x0000000000140947 */ /* 0x000fea0003800000 */
[----:B------:R-:W-:Y:S01]  /*98d0*/  ISETP.NE.AND P1, PT, R6, RZ, PT ;  /* 0x000000ff0600720c */ /* 0x000fe20003f25270 */
[----:B------:R-:W-:-:S04]  /*98e0*/  IMAD.MOV.U32 R5, RZ, RZ, 0x3100 ;  /* 0x00003100ff057424 */ /* 0x000fc800078e00ff */
[----:B------:R2:W-:Y:S08]  /*98f0*/  SYNCS.ARRIVE.TRANS64 RZ, [R16+URZ+0x26830], R5 ;  /* 0x0268300510ff79a7 */ /* 0x0005f0000800003f */
[----:B------:R-:W-:Y:S05]  /*9900*/  @!P1 BRA `(.L_x_2368) ;  /* 0x0000000000049947 */ /* 0x000fea0003800000 */
[----:B------:R-:W-:Y:S01]  /*9910*/  BPT.TRAP 0x1 ;  /* 0x000000040000795c */ /* 0x000fe20000300000 */
.L_x_2368:
        /* <DEDUP_REMOVED lines=40> */
.L_x_2398:
[----:B------:R-:W-:Y:S05]  /*9ba0*/  @P0 BRA `(.L_x_2370) ;  /* 0x0000000000140947 */ /* 0x000fea0003800000 */
[----:B------:R-:W-:Y:S01]  /*9bb0*/  ISETP.NE.AND P0, PT, R6, RZ, PT ;  /* 0x000000ff0600720c */ /* 0x000fe20003f05270 */
[----:B------:R-:W-:-:S04]  /*9bc0*/  IMAD.MOV.U32 R5, RZ, RZ, 0x3100 ;  /* 0x00003100ff057424 */ /* 0x000fc800078e00ff */
[----:B------:R1:W-:Y:S08]  /*9bd0*/  SYNCS.ARRIVE.TRANS64 RZ, [R16+URZ+0x26818], R5 ;  /* 0x0268180510ff79a7 */ /* 0x0003f0000800003f */
[----:B------:R-:W-:Y:S05]  /*9be0*/  @!P0 BRA `(.L_x_2370) ;  /* 0x0000000000048947 */ /* 0x000fea0003800000 */
[----:B------:R-:W-:Y:S01]  /*9bf0*/  BPT.TRAP 0x1 ;  /* 0x000000040000795c */ /* 0x000fe20000300000 */
.L_x_2370:
        /* <DEDUP_REMOVED lines=44> */
.L_x_2356:
[----:B------:R-:W1:Y:S01]  /*9ec0*/  S2R R0, SR_TID.X ;  /* 0x0000000000007919 */ /* 0x000e620000002100 */
[----:B------:R-:W-:Y:S01]  /*9ed0*/  IMAD R3, R19, 0x8, R16 ;  /* 0x0000000813037824 */ /* 0x000fe200078e0210 */
[----:B-1----:R-:W-:Y:S02]  /*9ee0*/  LOP3.LUT R2, R0, 0x7f, RZ, 0xc0, !PT ;  /* 0x0000007f00027812 */ /* 0x002fe400078ec0ff */
[----:B------:R-:W-:Y:S02]  /*9ef0*/  SHF.L.U32 R0, R11, 0x1f, RZ ;  /* 0x0000001f0b007819 */ /* 0x000fe400000006ff */
[----:B------:R-:W-:Y:S02]  /*9f00*/  ISETP.NE.AND P1, PT, R2, RZ, PT ;  /* 0x000000ff0200720c */ /* 0x000fe40003f25270 */
[----:B------:R-:W1:Y:S02]  /*9f10*/  SYNCS.PHASECHK.TRANS64.TRYWAIT P0, [R3+URZ+0x26840], R0 ;  /* 0x02684000030075a7 */ /* 0x000e64000800017f */
[----:B-1----:R-:W-:Y:S09]  /*9f20*/  @!P0 BRA `(.L_x_2371) ;  /* 0x0000000800c08947 */ /* 0x002ff20003800000 */
.L_x_2399:
[----:B------:R-:W-:Y:S05]  /*9f30*/  @P1 BRA `(.L_x_2372) ;  /* 0x0000000000181947 */ /* 0x000fea0003800000 */
[----:B------:R-:W1:Y:S01]  /*9f40*/  S2R R2, SR_TID.X ;  /* 0x0000000000027919 */ /* 0x000e620000002100 */
[----:B------:R-:W-:-:S04]  /*9f50*/  IMAD.MOV.U32 R0, RZ, RZ, 0x3100 ;  /* 0x00003100ff007424 */ /* 0x000fc800078e00ff */
[----:B------:R1:W-:Y:S02]  /*9f60*/  SYNCS.ARRIVE.TRANS64 RZ, [R3+URZ+0x26830], R0 ;  /* 0x0268300003ff79a7 */ /* 0x0003e4000800003f */
[----:B-1----:R-:W-:-:S13]  /*9f70*/  LOP3.LUT P0, RZ, R2, 0x1f, RZ, 0xc0, !PT ;  /* 0x0000001f02ff7812 */ /* 0x002fda000780c0ff */
[----:B------:R-:W-:Y:S05]  /*9f80*/  @!P0 BRA `(.L_x_2372) ;  /* 0x0000000000048947 */ /* 0x000fea0003800000 */
[----:B------:R-:W-:Y:S01]  /*9f90*/  BPT.TRAP 0x1 ;  /* 0x000000040000795c */ /* 0x000fe20000300000 */
.L_x_2372:
        /* <DEDUP_REMOVED lines=47> */
.L_x_2353:
[----:B------:R-:W-:Y:S05]  /*a290*/  BSYNC B1 ;  /* 0x0000000000017941 */ /* 0x000fea0003800000 */
.L_x_2352:
[----:B------:R-:W-:-:S03]  /*a2a0*/  UMOV UR7, 0xffffffff ;  /* 0xffffffff00077882 */ /* 0x000fc60000000000 */
[----:B------:R-:W-:Y:S05]  /*a2b0*/  BRA.DIV UR7, `(.L_x_2373) ;  /* 0x0000000607f07947 */ /* 0x000fea000b800000 */
[----:B------:R-:W-:-:S13]  /*a2c0*/  ELECT P6, URZ, PT ;  /* 0x00000000003f782f */ /* 0x000fda00038c0000 */
.L_x_2402:
[----:B------:R-:W-:Y:S05]  /*a2d0*/  @!P6 BRA `(.L_x_2308) ;  /* 0x000000000084e947 */ /* 0x000fea0003800000 */
[----:B------:R-:W-:-:S06]  /*a2e0*/  ULOP3.LUT UR7, UR38, 0x2, URZ, 0xfc, !UPT ;  /* 0x0000000226077892 */ /* 0x000fcc000f8efc3f */
[----:B------:R-:W-:-:S05]  /*a2f0*/  IMAD.U32 R2, RZ, RZ, UR7 ;  /* 0x00000007ff027e24 */ /* 0x000fca000f8e00ff */
[----:B------:R-:W-:-:S13]  /*a300*/  ISETP.NE.AND P2, PT, R2, 0x3, PT ;  /* 0x000000030200780c */ /* 0x000fda0003f45270 */
[----:B------:R-:W-:Y:S05]  /*a310*/  @!P2 BRA `(.L_x_2374) ;  /* 0x000000000004a947 */ /* 0x000fea0003800000 */
[----:B------:R-:W-:Y:S01]  /*a320*/  BPT.TRAP 0x1 ;  /* 0x000000040000795c */ /* 0x000fe20000300000 */
.L_x_2374:
        /* <DEDUP_REMOVED lines=15> */
.L_x_2403:
[----:B------:R-:W2:Y:S02]  /*a420*/  SYNCS.PHASECHK.TRANS64.TRYWAIT P0, [R3+URZ], R2 ;  /* 0x00000002030075a7 */ /* 0x000ea4000800017f */
[----:B--2---:R-:W-:Y:S05]  /*a430*/  @!P0 BRA `(.L_x_2376) ;  /* 0x0000000400c48947 */ /* 0x004fea0003800000 */
.L_x_2404:
[----:B------:R-:W-:Y:S05]  /*a440*/  @!P2 BRA `(.L_x_2377) ;  /* 0x000000000004a947 */ /* 0x000fea0003800000 */
[----:B------:R-:W-:Y:S01]  /*a450*/  BPT.TRAP 0x1 ;  /* 0x000000040000795c */ /* 0x000fe20000300000 */
.L_x_2377:
[----:B--2---:R-:W-:-:S04]  /*a460*/  VIADD R3, R7, 0x26840 ;  /* 0x0002684007037836 */ /* 0x004fc80000000000 */
[----:B------:R-:W-:-:S04]  /*a470*/  IMAD R0, R0, 0x8, R3 ;  /* 0x0000000800007824 */ /* 0x000fc800078e0203 */
[----:B------:R-:W2:Y:S02]  /*a480*/  SYNCS.PHASECHK.TRANS64.TRYWAIT P0, [R0+URZ], R5 ;  /* 0x00000005000075a7 */ /* 0x000ea4000800017f */
[----:B--2---:R-:W-:Y:S05]  /*a490*/  @!P0 BRA `(.L_x_2378) ;  /* 0x0000000400c08947 */ /* 0x004fea0003800000 */
.L_x_2405:
[----:B------:R-:W-:-:S07]  /*a4a0*/  IMAD R3, R4, 0x8, R3 ;  /* 0x0000000804037824 */ /* 0x000fce00078e0203 */
.L_x_2379:
[----:B---3--:R3:W4:Y:S02]  /*a4b0*/  SYNCS.PHASECHK.TRANS64.TRYWAIT P0, [R3+URZ], R2 ;  /* 0x00000002030075a7 */ /* 0x008724000800017f */
[----:B----4-:R-:W-:Y:S05]  /*a4c0*/  @!P0 NANOSLEEP.SYNCS 0x989680 ;  /* 0x009896800000895d */ /* 0x010fea0003900000 */
[----:B------:R-:W4:Y:S02]  /*a4d0*/  @!P0 SYNCS.PHASECHK.TRANS64 P0, [R3+URZ], R2 ;  /* 0x00000002030085a7 */ /* 0x000f24000800007f */
[----:B----4-:R-:W-:Y:S05]  /*a4e0*/  @!P0 BRA `(.L_x_2379) ;  /* 0xfffffffc00f08947 */ /* 0x010fea000383ffff */
.L_x_2308:
[----:B------:R-:W-:Y:S05]  /*a4f0*/  BSYNC B0 ;  /* 0x0000000000007941 */ /* 0x000fea0003800000 */
.L_x_2306:
[----:B------:R-:W-:Y:S05]  /*a500*/  EXIT ;  /* 0x000000000000794d */ /* 0x000fea0003800000 */
.L_x_2276:
[----:B------:R-:W-:Y:S02]  /*a510*/  IMAD.MOV.U32 R13, RZ, RZ, R17 ;  /* 0x000000ffff0d7224 */ /* 0x000fe400078e0011 */
[----:B------:R-:W-:Y:S02]  /*a520*/  IMAD.MOV.U32 R12, RZ, RZ, RZ ;  /* 0x000000ffff0c7224 */ /* 0x000fe400078e00ff */
[----:B------:R-:W-:Y:S02]  /*a530*/  IMAD.MOV.U32 R11, RZ, RZ, 0x1f ;  /* 0x0000001fff0b7424 */ /* 0x000fe400078e00ff */
[----:B------:R-:W-:-:S07]  /*a540*/  IMAD.MOV.U32 R15, RZ, RZ, -0x1 ;  /* 0xffffffffff0f7424 */ /* 0x000fce00078e00ff */
[----:B------:R-:W-:Y:S05]  /*a550*/  WARPSYNC.COLLECTIVE R15, `(.L_x_2380) ;  /* 0x000000000f087348 */ /* 0x000fea0003c00000 */
[----:B------:R1:W2:Y:S02]  /*a560*/  SHFL.IDX P6, R14, R13, R12, R11 ;  /* 0x0000000c0d0e7389 */ /* 0x0002a400000c000b */
[----:B-12---:R-:W-:Y:S01]  /*a570*/  ENDCOLLECTIVE ;  /* 0x000000000000791b */ /* 0x006fe20003800000 */
.L_x_2380:
[----:B------:R-:W-:Y:S05]  /*a580*/  BRA `(.L_x_2381) ;  /* 0xffffff6c003c7947 */ /* 0x000fea000383ffff */
.L_x_2278:
[----:B--2---:R2:W3:Y:S02]  /*a590*/  SYNCS.PHASECHK.TRANS64.TRYWAIT P0, [R235+URZ+0x26800], R4 ;  /* 0x02680004eb0075a7 */ /* 0x0044e4000800017f */
[----:B---3--:R-:W-:Y:S05]  /*a5a0*/  @!P0 NANOSLEEP.SYNCS 0x989680 ;  /* 0x009896800000895d */ /* 0x008fea0003900000 */
[----:B------:R-:W3:Y:S02]  /*a5b0*/  @!P0 SYNCS.PHASECHK.TRANS64 P0, [R235+URZ+0x26800], R4 ;  /* 0x02680004eb0085a7 */ /* 0x000ee4000800007f */
[----:B---3--:R-:W-:Y:S05]  /*a5c0*/  @!P0 BRA `(.L_x_2278) ;  /* 0xfffffffc00f08947 */ /* 0x008fea000383ffff */
[----:B------:R-:W-:Y:S05]  /*a5d0*/  BRA `(.L_x_2277) ;  /* 0xffffff6c00647947 */ /* 0x000fea000383ffff */
.L_x_2283:
[----:B--2---:R-:W-:-:S04]  /*a5e0*/  IMAD.U32 R5, RZ, RZ, UR8 ;  /* 0x00000008ff057e24 */ /* 0x004fc8000f8e00ff */
[----:B------:R2:W3:Y:S03]  /*a5f0*/  SYNCS.PHASECHK.TRANS64.TRYWAIT P1, [R5+URZ+0x26810], R120 ;  /* 0x02681078050075a7 */ /* 0x0004e6000802017f */
[----:B---3--:R-:W-:Y:S05]  /*a600*/  @!P1 NANOSLEEP.SYNCS 0x989680 ;  /* 0x009896800000995d */ /* 0x008fea0003900000 */
[----:B------:R-:W3:Y:S02]  /*a610*/  @!P1 SYNCS.PHASECHK.TRANS64 P1, [R5+URZ+0x26810], R120 ;  /* 0x02681078050095a7 */ /* 0x000ee4000802007f */
[----:B---3--:R-:W-:Y:S05]  /*a620*/  @!P1 BRA `(.L_x_2283) ;  /* 0xfffffffc00ec9947 */ /* 0x008fea000383ffff */
[----:B------:R-:W-:Y:S05]  /*a630*/  BRA `(.L_x_2282) ;  /* 0xffffff7400c07947 */ /* 0x000fea000383ffff */
.L_x_2287:
[----:B------:R-:W-:-:S04]  /*a640*/  IMAD.U32 R121, RZ, RZ, UR8 ;  /* 0x00000008ff797e24 */ /* 0x000fc8000f8e00ff */
[----:B------:R1:W1:Y:S03]  /*a650*/  SYNCS.PHASECHK.TRANS64.TRYWAIT P1, [R121+URZ+0x26830], R120 ;  /* 0x02683078790075a7 */ /* 0x000266000802017f */
[----:B-1----:R-:W-:Y:S05]  /*a660*/  @!P1 NANOSLEEP.SYNCS 0x989680 ;  /* 0x009896800000995d */ /* 0x002fea0003900000 */
[----:B------:R-:W1:Y:S02]  /*a670*/  @!P1 SYNCS.PHASECHK.TRANS64 P1, [R121+URZ+0x26830], R120 ;  /* 0x02683078790095a7 */ /* 0x000e64000802007f */
[----:B-1----:R-:W-:Y:S05]  /*a680*/  @!P1 BRA `(.L_x_2287) ;  /* 0xfffffffc00ec9947 */ /* 0x002fea000383ffff */
[----:B------:R-:W-:Y:S05]  /*a690*/  BRA `(.L_x_2286) ;  /* 0xffffff7c00847947 */ /* 0x000fea000383ffff */
.L_x_2315:
[----:B------:R-:W-:Y:S01]  /*a6a0*/  BSSY B1, `(.L_x_2382) ;  /* 0x0000005000017945 */ /* 0x000fe20003800000 */
[----:B------:R-:W-:-:S07]  /*a6b0*/  IMAD.MOV.U32 R15, RZ, RZ, -0x1 ;  /* 0xffffffffff0f7424 */ /* 0x000fce00078e00ff */
[----:B------:R-:W-:Y:S05]  /*a6c0*/  WARPSYNC.COLLECTIVE R15, `(.L_x_2383) ;  /* 0x000000000f087348 */ /* 0x000fea0003c00000 */
[----:B------:R-:W-:Y:S01]  /*a6d0*/  NOP ;  /* 0x0000000000007918 */ /* 0x000fe20000000000 */
[----:B------:R-:W-:Y:S01]  /*a6e0*/  ENDCOLLECTIVE ;  /* 0x000000000000791b */ /* 0x000fe20003800000 */
.L_x_2383:
[----:B------:R-:W-:Y:S05]  /*a6f0*/  BSYNC B1 ;  /* 0x0000000000017941 */ /* 0x000fea0003800000 */
.L_x_2382:
[----:B------:R-:W-:Y:S05]  /*a700*/  BRA `(.L_x_2384) ;  /* 0xffffffc400647947 */ /* 0x000fea000383ffff */
.L_x_2328:
[----:B------:R-:W-:Y:S01]  /*a710*/  BSSY B1, `(.L_x_2385) ;  /* 0x0000005000017945 */ /* 0x000fe20003800000 */
[----:B------:R-:W-:-:S07]  /*a720*/  IMAD.MOV.U32 R15, RZ, RZ, -0x1 ;  /* 0xffffffffff0f7424 */ /* 0x000fce00078e00ff */
[----:B------:R-:W-:Y:S05]  /*a730*/  WARPSYNC.COLLECTIVE R15, `(.L_x_2386) ;  /* 0x000000000f087348 */ /* 0x000fea0003c00000 */
[----:B------:R-:W-:Y:S01]  /*a740*/  NOP ;  /* 0x0000000000007918 */ /* 0x000fe20000000000 */
[----:B------:R-:W-:Y:S01]  /*a750*/  ENDCOLLECTIVE ;  /* 0x000000000000791b */ /* 0x000fe20003800000 */
.L_x_2386:
[----:B------:R-:W-:Y:S05]  /*a760*/  BSYNC B1 ;  /* 0x0000000000017941 */ /* 0x000fea0003800000 */
.L_x_2385:
[----:B------:R-:W-:Y:S05]  /*a770*/  BRA `(.L_x_2387) ;  /* 0xffffffcc00047947 */ /* 0x000fea000383ffff */
.L_x_2340:
[----:B------:R-:W-:Y:S01]  /*a780*/  BSSY B1, `(.L_x_2388) ;  /* 0x0000005000017945 */ /* 0x000fe20003800000 */
[----:B------:R-:W-:-:S07]  /*a790*/  IMAD.MOV.U32 R15, RZ, RZ, -0x1 ;  /* 0xffffffffff0f7424 */ /* 0x000fce00078e00ff */
[----:B------:R-:W-:Y:S05]  /*a7a0*/  WARPSYNC.COLLECTIVE R15, `(.L_x_2389) ;  /* 0x000000000f087348 */ /* 0x000fea0003c00000 */
[----:B------:R-:W-:Y:S01]  /*a7b0*/  NOP ;  /* 0x0000000000007918 */ /* 0x000fe20000000000 */
[----:B------:R-:W-:Y:S01]  /*a7c0*/  ENDCOLLECTIVE ;  /* 0x000000000000791b */ /* 0x000fe20003800000 */
.L_x_2389:
[----:B------:R-:W-:Y:S05]  /*a7d0*/  BSYNC B1 ;  /* 0x0000000000017941 */ /* 0x000fea0003800000 */
.L_x_2388:
[----:B------:R-:W-:Y:S05]  /*a7e0*/  BRA `(.L_x_2390) ;  /* 0xffffffd000407947 */ /* 0x000fea000383ffff */
.L_x_2354:
[----:B-1----:R1:W2:Y:S02]  /*a7f0*/  SYNCS.PHASECHK.TRANS64.TRYWAIT P0, [R16+URZ+0x26820], R3 ;  /* 0x02682003100075a7 */ /* 0x0022a4000800017f */
[----:B--2---:R-:W-:Y:S05]  /*a800*/  @!P0 NANOSLEEP.SYNCS 0x989680 ;  /* 0x009896800000895d */ /* 0x004fea0003900000 */
[----:B------:R-:W2:Y:S02]  /*a810*/  @!P0 SYNCS.PHASECHK.TRANS64 P0, [R16+URZ+0x26820], R3 ;  /* 0x02682003100085a7 */ /* 0x000ea4000800007f */
[----:B--2---:R-:W-:Y:S05]  /*a820*/  @!P0 BRA `(.L_x_2354) ;  /* 0xfffffffc00f08947 */ /* 0x004fea000383ffff */
[----:B------:R-:W-:Y:S05]  /*a830*/  BRA `(.L_x_2391) ;  /* 0xffffffd800bc7947 */ /* 0x000fea000383ffff */
.L_x_2358:
[----:B-1----:R1:W3:Y:S02]  /*a840*/  SYNCS.PHASECHK.TRANS64.TRYWAIT P1, [R16+URZ+0x26840], R21 ;  /* 0x02684015100075a7 */ /* 0x0022e4000802017f */
[----:B---3--:R-:W-:Y:S05]  /*a850*/  @!P1 NANOSLEEP.SYNCS 0x989680 ;  /* 0x009896800000995d */ /* 0x008fea0003900000 */
[----:B------:R-:W3:Y:S02]  /*a860*/  @!P1 SYNCS.PHASECHK.TRANS64 P1, [R16+URZ+0x26840], R21 ;  /* 0x02684015100095a7 */ /* 0x000ee4000802007f */
[----:B---3--:R-:W-:Y:S05]  /*a870*/  @!P1 BRA `(.L_x_2358) ;  /* 0xfffffffc00f09947 */ /* 0x008fea000383ffff */
[----:B------:R-:W-:Y:S05]  /*a880*/  BRA `(.L_x_2392) ;  /* 0xffffffe000ec7947 */ /* 0x000fea000383ffff */
.L_x_2360:
[----:B--2---:R2:W3:Y:S02]  /*a890*/  SYNCS.PHASECHK.TRANS64.TRYWAIT P1, [R16+URZ+0x26828], R21 ;  /* 0x02682815100075a7 */ /* 0x0044e4000802017f */
[----:B---3--:R-:W-:Y:S05]  /*a8a0*/  @!P1 NANOSLEEP.SYNCS 0x989680 ;  /* 0x009896800000995d */ /* 0x008fea0003900000 */
[----:B------:R-:W3:Y:S02]  /*a8b0*/  @!P1 SYNCS.PHASECHK.TRANS64 P1, [R16+URZ+0x26828], R21 ;  /* 0x02682815100095a7 */ /* 0x000ee4000802007f */
[----:B---3--:R-:W-:Y:S05]  /*a8c0*/  @!P1 BRA `(.L_x_2360) ;  /* 0xfffffffc00f09947 */ /* 0x008fea000383ffff */
[----:B------:R-:W-:Y:S05]  /*a8d0*/  BRA `(.L_x_2393) ;  /* 0xffffffe4009c7947 */ /* 0x000fea000383ffff */
.L_x_2362:
[----:B---3--:R3:W4:Y:S02]  /*a8e0*/  SYNCS.PHASECHK.TRANS64.TRYWAIT P1, [R16+URZ+0x26848], R21 ;  /* 0x02684815100075a7 */ /* 0x008724000802017f */
[----:B----4-:R-:W-:Y:S05]  /*a8f0*/  @!P1 NANOSLEEP.SYNCS 0x989680 ;  /* 0x009896800000995d */ /* 0x010fea0003900000 */
[----:B------:R-:W4:Y:S02]  /*a900*/  @!P1 SYNCS.PHASECHK.TRANS64 P1, [R16+URZ+0x26848], R21 ;  /* 0x02684815100095a7 */ /* 0x000f24000802007f */
[----:B----4-:R-:W-:Y:S05]  /*a910*/  @!P1 BRA `(.L_x_2362) ;  /* 0xfffffffc00f09947 */ /* 0x010fea000383ffff */
[----:B------:R-:W-:Y:S05]  /*a920*/  BRA `(.L_x_2394) ;  /* 0xffffffe8004c7947 */ /* 0x000fea000383ffff */
.L_x_2364:
[----:B------:R-:W-:-:S07]  /*a930*/  SHF.L.U32 R5, R11, 0x1f, RZ ;  /* 0x0000001f0b057819 */ /* 0x000fce00000006ff */
.L_x_2395:
[----:B------:R1:W1:Y:S02]  /*a940*/  SYNCS.PHASECHK.TRANS64.TRYWAIT P1, [R16+URZ+0x26820], R5 ;  /* 0x02682005100075a7 */ /* 0x000264000802017f */
[----:B-1----:R-:W-:Y:S05]  /*a950*/  @!P1 NANOSLEEP.SYNCS 0x989680 ;  /* 0x009896800000995d */ /* 0x002fea0003900000 */
[----:B------:R-:W1:Y:S02]  /*a960*/  @!P1 SYNCS.PHASECHK.TRANS64 P1, [R16+URZ+0x26820], R5 ;  /* 0x02682005100095a7 */ /* 0x000e64000802007f */
[----:B-1----:R-:W-:Y:S05]  /*a970*/  @!P1 BRA `(.L_x_2395) ;  /* 0xfffffffc00f09947 */ /* 0x002fea000383ffff */
[----:B------:R-:W-:Y:S05]  /*a980*/  BRA `(.L_x_2396) ;  /* 0xffffffe800e47947 */ /* 0x000fea000383ffff */
.L_x_2367:
[----:B-1----:R1:W2:Y:S02]  /*a990*/  SYNCS.PHASECHK.TRANS64.TRYWAIT P1, [R16+URZ+0x26840], R13 ;  /* 0x0268400d100075a7 */ /* 0x0022a4000802017f */
[----:B--2---:R-:W-:Y:S05]  /*a9a0*/  @!P1 NANOSLEEP.SYNCS 0x989680 ;  /* 0x009896800000995d */ /* 0x004fea0003900000 */
[----:B------:R-:W2:Y:S02]  /*a9b0*/  @!P1 SYNCS.PHASECHK.TRANS64 P1, [R16+URZ+0x26840], R13 ;  /* 0x0268400d100095a7 */ /* 0x000ea4000802007f */
[----:B--2---:R-:W-:Y:S05]  /*a9c0*/  @!P1 BRA `(.L_x_2367) ;  /* 0xfffffffc00f09947 */ /* 0x004fea000383ffff */
[----:B------:R-:W-:Y:S05]  /*a9d0*/  BRA `(.L_x_2397) ;  /* 0xffffffec00b87947 */ /* 0x000fea000383ffff */
.L_x_2369:
[----:B--2---:R2:W1:Y:S02]  /*a9e0*/  SYNCS.PHASECHK.TRANS64.TRYWAIT P1, [R16+URZ+0x26828], R13 ;  /* 0x0268280d100075a7 */ /* 0x004464000802017f */
[----:B-1----:R-:W-:Y:S05]  /*a9f0*/  @!P1 NANOSLEEP.SYNCS 0x989680 ;  /* 0x009896800000995d */ /* 0x002fea0003900000 */
[----:B------:R-:W1:Y:S02]  /*aa00*/  @!P1 SYNCS.PHASECHK.TRANS64 P1, [R16+URZ+0x26828], R13 ;  /* 0x0268280d100095a7 */ /* 0x000e64000802007f */
[----:B-1----:R-:W-:Y:S05]  /*aa10*/  @!P1 BRA `(.L_x_2369) ;  /* 0xfffffffc00f09947 */ /* 0x002fea000383ffff */
[----:B------:R-:W-:Y:S05]  /*aa20*/  BRA `(.L_x_2398) ;  /* 0xfffffff0005c7947 */ /* 0x000fea000383ffff */
.L_x_2371:
[----:B------:R1:W1:Y:S02]  /*aa30*/  SYNCS.PHASECHK.TRANS64.TRYWAIT P0, [R3+URZ+0x26840], R0 ;  /* 0x02684000030075a7 */ /* 0x000264000800017f */
[----:B-1----:R-:W-:Y:S05]  /*aa40*/  @!P0 NANOSLEEP.SYNCS 0x989680 ;  /* 0x009896800000895d */ /* 0x002fea0003900000 */
[----:B------:R-:W1:Y:S02]  /*aa50*/  @!P0 SYNCS.PHASECHK.TRANS64 P0, [R3+URZ+0x26840], R0 ;  /* 0x02684000030085a7 */ /* 0x000e64000800007f */
[----:B-1----:R-:W-:Y:S05]  /*aa60*/  @!P0 BRA `(.L_x_2371) ;  /* 0xfffffffc00f08947 */ /* 0x002fea000383ffff */
[----:B------:R-:W-:Y:S05]  /*aa70*/  BRA `(.L_x_2399) ;  /* 0xfffffff4002c7947 */ /* 0x000fea000383ffff */
.L_x_2373:
[----:B------:R-:W-:Y:S01]  /*aa80*/  BSSY B1, `(.L_x_2400) ;  /* 0x0000006000017945 */ /* 0x000fe20003800000 */
[----:B------:R-:W-:-:S07]  /*aa90*/  IMAD.MOV.U32 R15, RZ, RZ, -0x1 ;  /* 0xffffffffff0f7424 */ /* 0x000fce00078e00ff */
[----:B------:R-:W-:Y:S05]  /*aaa0*/  WARPSYNC.COLLECTIVE R15, `(.L_x_2401) ;  /* 0x000000000f0c7348 */ /* 0x000fea0003c00000 */
[----:B------:R-:W-:Y:S02]  /*aab0*/  ELECT P6, UR62, PT ;  /* 0x00000000003e782f */ /* 0x000fe400038c0000 */
[----:B------:R-:W-:Y:S01]  /*aac0*/  MOV R14, UR62 ;  /* 0x0000003e000e7c02 */ /* 0x000fe20008000f00 */
[----:B------:R-:W-:Y:S10]  /*aad0*/  ENDCOLLECTIVE ;  /* 0x000000000000791b */ /* 0x000ff40003800000 */
.L_x_2401:
[----:B------:R-:W-:Y:S05]  /*aae0*/  BSYNC B1 ;  /* 0x0000000000017941 */ /* 0x000fea0003800000 */
.L_x_2400:
[----:B------:R-:W-:Y:S05]  /*aaf0*/  BRA `(.L_x_2402) ;  /* 0xfffffff400f47947 */ /* 0x000fea000383ffff */
.L_x_2375:
[----:B-1----:R1:W2:Y:S02]  /*ab00*/  SYNCS.PHASECHK.TRANS64.TRYWAIT P0, [R6+URZ], R5 ;  /* 0x00000005060075a7 */ /* 0x0022a4000800017f */
[----:B--2---:R-:W-:Y:S05]  /*ab10*/  @!P0 NANOSLEEP.SYNCS 0x989680 ;  /* 0x009896800000895d */ /* 0x004fea0003900000 */
[----:B------:R-:W2:Y:S02]  /*ab20*/  @!P0 SYNCS.PHASECHK.TRANS64 P0, [R6+URZ], R5 ;  /* 0x00000005060085a7 */ /* 0x000ea4000800007f */
[----:B--2---:R-:W-:Y:S05]  /*ab30*/  @!P0 BRA `(.L_x_2375) ;  /* 0xfffffffc00f08947 */ /* 0x004fea000383ffff */
[----:B------:R-:W-:Y:S05]  /*ab40*/  BRA `(.L_x_2403) ;  /* 0xfffffff800347947 */ /* 0x000fea000383ffff */
.L_x_2376:
[----:B--2---:R2:W3:Y:S02]  /*ab50*/  SYNCS.PHASECHK.TRANS64.TRYWAIT P0, [R3+URZ], R2 ;  /* 0x00000002030075a7 */ /* 0x0044e4000800017f */
[----:B---3--:R-:W-:Y:S05]  /*ab60*/  @!P0 NANOSLEEP.SYNCS 0x989680 ;  /* 0x009896800000895d */ /* 0x008fea0003900000 */
[----:B------:R-:W3:Y:S02]  /*ab70*/  @!P0 SYNCS.PHASECHK.TRANS64 P0, [R3+URZ], R2 ;  /* 0x00000002030085a7 */ /* 0x000ee4000800007f */
[----:B---3--:R-:W-:Y:S05]  /*ab80*/  @!P0 BRA `(.L_x_2376) ;  /* 0xfffffffc00f08947 */ /* 0x008fea000383ffff */
[----:B------:R-:W-:Y:S05]  /*ab90*/  BRA `(.L_x_2404) ;  /* 0xfffffff800287947 */ /* 0x000fea000383ffff */
.L_x_2378:
[----:B--2---:R2:W3:Y:S02]  /*aba0*/  SYNCS.PHASECHK.TRANS64.TRYWAIT P0, [R0+URZ], R5 ;  /* 0x00000005000075a7 */ /* 0x0044e4000800017f */
[----:B---3--:R-:W-:Y:S05]  /*abb0*/  @!P0 NANOSLEEP.SYNCS 0x989680 ;  /* 0x009896800000895d */ /* 0x008fea0003900000 */
[----:B------:R-:W3:Y:S02]  /*abc0*/  @!P0 SYNCS.PHASECHK.TRANS64 P0, [R0+URZ], R5 ;  /* 0x00000005000085a7 */ /* 0x000ee4000800007f */
[----:B---3--:R-:W-:Y:S05]  /*abd0*/  @!P0 BRA `(.L_x_2378) ;  /* 0xfffffffc00f08947 */ /* 0x008fea000383ffff */
[----:B------:R-:W-:Y:S05]  /*abe0*/  BRA `(.L_x_2405) ;  /* 0xfffffff8002c7947 */ /* 0x000fea000383ffff */
.L_x_2406:
        /* <DEDUP_REMOVED lines=9> */
.L_x_3312:


//--------------------- .text._ZN7cutlass13device_kernelIN5flash11enable_sm90INS1_16FlashAttnBwdSm90INS1_25CollectiveMainloopBwdSm90ILi2ELi2ELi2EN4cute5tupleIJNS5_1CILi1EEES8_S8_EEENS6_IJNS7_ILi64EEENS7_ILi128EEENS7_ILi96EEEEEENS_6half_tEfNS_4arch4Sm90ELb1ELb0ELb1ELb0ELb0ELb1ELb0ELb0ELi2ELi1ELi2ELi1ELb1EEENS1_24CollectiveEpilogueBwdGQAISD_fSG_Li256ELb0ELb0EEENS1_25SingleTileBwdLPTSchedulerILb0ELi128ELb0EEEEEEEEEvNT_6ParamsE --------------------------
	.section	.text._ZN7cutlass13device_kernelIN5flash11enable_sm90INS1_16FlashAttnBwdSm90INS1_25CollectiveMainloopBwdSm90ILi2ELi2ELi2EN4cute5tupleIJNS5_1CILi1EEES8_S8_EEENS6_IJNS7_ILi64EEENS7_ILi128EEENS7_ILi96EEEEEENS_6half_tEfNS_4arch4Sm90ELb1ELb0ELb1ELb0ELb0ELb1ELb0ELb0ELi2ELi1ELi2ELi1ELb1EEENS1_24CollectiveEpilogueBwdGQAISD_fSG_Li256ELb0ELb0EEENS1_25SingleTileBwdLPTSchedulerILb0ELi128ELb0EEEEEEEEEvNT_6ParamsE,"ax",@progbits
	.align	128
.text._ZN7cutlass13device_kernelIN5flash11enable_sm90INS1_16FlashAttnBwdSm90INS1_25CollectiveMainloopBwdSm90ILi2ELi2ELi2EN4cute5tupleIJNS5_1CILi1EEES8_S8_EEENS6_IJNS7_ILi64EEENS7_ILi128EEENS7_ILi96EEEEEENS_6half_tEfNS_4arch4Sm90ELb1ELb0ELb1ELb0ELb0ELb1ELb0ELb0ELi2ELi1ELi2ELi1ELb1EEENS1_24CollectiveEpilogueBwdGQAISD_fSG_Li256ELb0ELb0EEENS1_25SingleTileBwdLPTSchedulerILb0ELi128ELb0EEEEEEEEEvNT_6ParamsE:
        .type           _ZN7cutlass13device_kernelIN5flash11enable_sm90INS1_16FlashAttnBwdSm90INS1_25CollectiveMainloopBwdSm90ILi2ELi2ELi2EN4cute5tupleIJNS5_1CILi1EEES8_S8_EEENS6_IJNS7_ILi64EEENS7_ILi128EEENS7_ILi96EEEEEENS_6half_tEfNS_4arch4Sm90ELb1ELb0ELb1ELb0ELb0ELb1ELb0ELb0ELi2ELi1ELi2ELi1ELb1EEENS1_24CollectiveEpilogueBwdGQAISD_fSG_Li256ELb0ELb0EEENS1_25SingleTileBwdLPTSchedulerILb0ELi128ELb0EEEEEEEEEvNT_6ParamsE,@function
        .size           _ZN7cutlass13device_kernelIN5flash11enable_sm90INS1_16FlashAttnBwdSm90INS1_25CollectiveMainloopBwdSm90ILi2ELi2ELi2EN4cute5tupleIJNS5_1CILi1EEES8_S8_EEENS6_IJNS7_ILi64EEENS7_ILi128EEENS7_ILi96EEEEEENS_6half_tEfNS_4arch4Sm90ELb1ELb0ELb1ELb0ELb0ELb1ELb0ELb0ELi2ELi1ELi2ELi1ELb1EEENS1_24CollectiveEpilogueBwdGQAISD_fSG_Li256ELb0ELb0EEENS1_25SingleTileBwdLPTSchedulerILb0ELi128ELb0EEEEEEEEEvNT_6ParamsE,(.L_x_3313 - _ZN7cutlass13device_kernelIN5flash11enable_sm90INS1_16FlashAttnBwdSm90INS1_25CollectiveMainloopBwdSm90ILi2ELi2ELi2EN4cute5tupleIJNS5_1CILi1EEES8_S8_EEENS6_IJNS7_ILi64EEENS7_ILi128EEENS7_ILi96EEEEEENS_6half_tEfNS_4arch4Sm90ELb1ELb0ELb1ELb0ELb0ELb1ELb0ELb0ELi2ELi1ELi2ELi1ELb1EEENS1_24CollectiveEpilogueBwdGQAISD_fSG_Li256ELb0ELb0EEENS1_25SingleTileBwdLPTSchedulerILb0ELi128ELb0EEEEEEEEEvNT_6ParamsE)
        .other          _ZN7cutlass13device_kernelIN5flash11enable_sm90INS1_16FlashAttnBwdSm90INS1_25CollectiveMainloopBwdSm90ILi2ELi2ELi2EN4cute5tupleIJNS5_1CILi1EEES8_S8_EEENS6_IJNS7_ILi64EEENS7_ILi128EEENS7_ILi96EEEEEENS_6half_tEfNS_4arch4Sm90ELb1ELb0ELb1ELb0ELb0ELb1ELb0ELb0ELi2ELi1ELi2ELi1ELb1EEENS1_24CollectiveEpilogueBwdGQAISD_fSG_Li256ELb0ELb0EEENS1_25SingleTileBwdLPTSchedulerILb0ELi128ELb0EEEEEEEEEvNT_6ParamsE,@"STO_CUDA_ENTRY STV_DEFAULT"
_ZN7cutlass13device_kernelIN5flash11enable_sm90INS1_16FlashAttnBwdSm90INS1_25CollectiveMainloopBwdSm90ILi2ELi2ELi2EN4cute5tupleIJNS5_1CILi1EEES8_S8_EEENS6_IJNS7_ILi64EEENS7_ILi128EEENS7_ILi96EEEEEENS_6half_tEfNS_4arch4Sm90ELb1ELb0ELb1ELb0ELb0ELb1ELb0ELb0ELi2ELi1ELi2ELi1ELb1EEENS1_24CollectiveEpilogueBwdGQAISD_fSG_Li256ELb0ELb0EEENS1_25SingleTileBwdLPTSchedulerILb0ELi128ELb0EEEEEEEEEvNT_6ParamsE:
        /* <DEDUP_REMOVED lines=24> */
.L_x_2408:
[----:B------:R-:W-:Y:S05]  /*0180*/  BSYNC B0 ;  /* 0x0000000000007941 */ /* 0x000fea0003800000 */
.L_x_2407:
        /* <DEDUP_REMOVED lines=37> */
.L_x_2409:
        /* <DEDUP_REMOVED lines=22> */
.L_x_2410:
[----:B------:R-:W-:Y:S01]  /*0540*/  PLOP3.LUT P0, PT, PT, PT, UP0, 0x80, 0x0 ;  /* 0x000000000000781c */ /* 0x000fe20003f0f008 */
[----:B------:R-:W-:Y:S01]  /*0550*/  NOP ;  /* 0x0000000000007918 */ /* 0x000fe20000000000 */
[----:B------:R-:W-:Y:S01]  /*0560*/  BSSY B6, `(.L_x_2411) ;  /* 0x0000862000067945 */ /* 0x000fe20003800000 */
[----:B-12-4-:R-:W-:Y:S10]  /*0570*/  BAR.SYNC.DEFER_BLOCKING 0x0 ;  /* 0x0000000000007b1d */ /* 0x016ff40000010000 */
[----:B------:R-:W-:Y:S05]  /*0580*/  @!P0 BRA `(.L_x_2412) ;  /* 0x0000004c00e88947 */ /* 0x000fea0003800000 */
.L_x_2413:
        /* <DEDUP_REMOVED lines=32> */
.L_x_2414:
[----:B------:R-:W-:Y:S01]  /*0790*/  ULDC UR7, c[0x0][0x8cc] ;  /* 0x0002330000077ab9 */ /* 0x000fe20000000800 */
[----:B------:R-:W-:Y:S01]  /*07a0*/  UMOV UR36, UR10 ;  /* 0x0000000a00247c82 */ /* 0x000fe20008000000 */
[----:B------:R-:W-:-:S11]  /*07b0*/  UISETP.NE.AND UP0, UPT, UR7, 0x1, UPT ;  /* 0x000000010700788c */ /* 0x000fd6000bf05270 */
[----:B------:R-:W-:Y:S02]  /*07c0*/  @UP0 ULDC.64 UR8, c[0x0][0x8d0] ;  /* 0x0002340000080ab9 */ /* 0x000fe40000000a00 */
[----:B------:R-:W-:-:S04]  /*07d0*/  UIMAD.WIDE.U32 UR4, UR10, UR8, URZ ;  /* 0x000000080a0472a5 */ /* 0x000fc8000f8e003f */
[----:B------:R-:W-:-:S04]  /*07e0*/  @UP0 USHF.R.U32.HI UR36, URZ, UR9, UR5 ;  /* 0x000000093f240299 */ /* 0x000fc80008011605 */
[----:B------:R-:W-:-:S12]  /*07f0*/  UIMAD UR4, UR36, UR7, URZ ;  /* 0x00000007240472a4 */ /* 0x000fd8000f8e023f */
.L_x_2415:
        /* <DEDUP_REMOVED lines=101> */
.L_x_2419:
        /* <DEDUP_REMOVED lines=15> */
.L_x_2418:
        /* <DEDUP_REMOVED lines=22> */
.L_x_2421:
        /* <DEDUP_REMOVED lines=15> */
.L_x_2420:
[----:B------:R-:W-:Y:S01]  /*1190*/  SHF.R.S32.HI R19, RZ, 0x1f, R18 ;  /* 0x0000001fff137819 */ /* 0x000fe20000011412 */
[----:B------:R-:W-:-:S03]  /*11a0*/  UMOV UR4, 0xffffffff ;  /* 0xffffffff00047882 */ /* 0x000fc60000000000 */
[----:B------:R-:W-:-:S04]  /*11b0*/  LEA.HI R0, R19, R18, RZ, 0x7 ;  /* 0x0000001213007211 */ /* 0x000fc800078f38ff */
[----:B------:R-:W-:Y:S01]  /*11c0*/  SHF.R.S32.HI R17, RZ, 0x7, R0 ;  /* 0x00000007ff117819 */ /* 0x000fe20000011400 */
[----:B------:R-:W-:Y:S06]  /*11d0*/  BRA.DIV UR4, `(.L_x_2422) ;  /* 0x0000007a04707947 */ /* 0x000fec000b800000 */
[----:B------:R1:W2:Y:S02]  /*11e0*/  SHFL.IDX PT, R14, R17, RZ, 0x1f ;  /* 0x00001fff110e7589 */ /* 0x0002a400000e0000 */
.L_x_2496:
        /* <DEDUP_REMOVED lines=15> */
.L_x_2423:
        /* <DEDUP_REMOVED lines=19> */
.L_x_2425:
        /* <DEDUP_REMOVED lines=124> */
.L_x_2436:
[----:B------:R-:W-:-:S06]  /*1bd0*/  UISETP.NE.AND UP0, UPT, UR11, 0x3, UPT ;  /* 0x000000030b00788c */ /* 0x000fcc000bf05270 */
[----:B------:R-:W-:-:S13]  /*1be0*/  PLOP3.LUT P0, PT, PT, PT, UP0, 0x80, 0x0 ;  /* 0x000000000000781c */ /* 0x000fda0003f0f008 */
[----:B-1----:R-:W-:Y:S05]  /*1bf0*/  @!P0 BRA `(.L_x_2426) ;  /* 0x0000000000048947 */ /* 0x002fea0003800000 */
[----:B------:R-:W-:Y:S01]  /*1c00*/  BPT.TRAP 0x1 ;  /* 0x000000040000795c */ /* 0x000fe20000300000 */
.L_x_2426:
[----:B------:R-:W-:Y:S01]  /*1c10*/  R2UR UR9, R235 ;  /* 0x00000000eb0972ca */ /* 0x000fe200000e0000 */
[----:B------:R-:W-:-:S05]  /*1c20*/  IMAD.U32 R120, RZ, RZ, UR4 ;  /* 0x00000004ff787e24 */ /* 0x000fca000f8e00ff */
[----:B------:R-:W-:-:S07]  /*1c30*/  SHF.L.U32 R120, R120, 0x1f, RZ ;  /* 0x0000001f78787819 */ /* 0x000fce00000006ff */
[----:B------:R-:W-:-:S09]  /*1c40*/  ULEA UR9, UR5, UR9, 0x3 ;  /* 0x0000000905097291 */ /* 0x000fd2000f8e183f */
[----:B------:R1:W2:Y:S01]  /*1c50*/  SYNCS.PHASECHK.TRANS64.TRYWAIT P1, [UR9+0x26810], R120 ;  /* 0x02681078ff0075a7 */ /* 0x0002a20008020149 */
[----:B------:R-:W-:Y:S05]  /*1c60*/  @!P0 BRA `(.L_x_2427) ;  /* 0x0000000000048947 */ /* 0x000fea0003800000 */
[----:B------:R-:W-:Y:S01]  /*1c70*/  BPT.TRAP 0x1 ;  /* 0x000000040000795c */ /* 0x000fe20000300000 */
.L_x_2427:
[----:B--2---:R-:W-:Y:S05]  /*1c80*/  @P1 BRA `(.L_x_2428) ;  /* 0x0000000000081947 */ /* 0x004fea0003800000 */
[----:B------:R-:W2:Y:S02]  /*1c90*/  SYNCS.PHASECHK.TRANS64.TRYWAIT P1, [UR9+0x26810], R120 ;  /* 0x02681078ff0075a7 */ /* 0x000ea40008020149 */
[----:B--2---:R-:W-:Y:S05]  /*1ca0*/  @!P1 BRA `(.L_x_2429) ;  /* 0x0000006c00f09947 */ /* 0x004fea0003800000 */
.L_x_2428:
        /* <DEDUP_REMOVED lines=66> */
.L_x_2430:
[----:B------:R1:W1:Y:S01]  /*20d0*/  SYNCS.PHASECHK.TRANS64.TRYWAIT P1, [UR9+0x26830], R120 ;  /* 0x02683078ff0075a7 */ /* 0x0002620008020149 */
[----:B------:R-:W-:Y:S05]  /*20e0*/  @!P0 BRA `(.L_x_2431) ;  /* 0x0000000000048947 */ /* 0x000fea0003800000 */
[----:B------:R-:W-:Y:S01]  /*20f0*/  BPT.TRAP 0x1 ;  /* 0x000000040000795c */ /* 0x000fe20000300000 */
.L_x_2431:
        /* <DEDUP_REMOVED lines=50> */
.L_x_2432:
        /* <DEDUP_REMOVED lines=38> */
[----:B------:R-:W-:Y:S01]  /*2680*/  FFMA.FTZ R227, R227, UR8, -R199 ;  /* 0x00000008e3e37c23 */ /* 0x000fe200080108c7 */
[----:B------:R-:W-:Y:S01]  /*2690*/  FSEL R125, R7, -INF , !P5 ;  /* 0xff800000077d7808 */ /* 0x000fe20006800000 */
[----:B------:R-:W-:Y:S01]  /*26a0*/  UMOV UR14, UR13 ;  /* 0x0000000d000e7c82 */ /* 0x000fe20008000000 */
[----:B------:R-:W-:Y:S01]  /*26b0*/  FSEL R224, R8, -INF , !P6 ;  /* 0xff80000008e07808 */ /* 0x000fe20007000000 */
[----:B------:R-:W-:Y:S01]  /*26c0*/  FFMA.FTZ R9, -R9, R9, 1 ;  /* 0x3f80000009097423 */ /* 0x000fe20000010109 */
[----:B------:R-:W-:Y:S01]  /*26d0*/  FSEL R228, R11, -INF , !P1 ;  /* 0xff8000000be47808 */ /* 0x000fe20004800000 */
[----:B------:R-:W-:Y:S01]  /*26e0*/  FFMA.FTZ R198, R125, UR8, -R198 ;  /* 0x000000087dc67c23 */ /* 0x000fe200080108c6 */
[----:B------:R-:W-:Y:S01]  /*26f0*/  FSEL R232, R10, -INF , !P2 ;  /* 0xff8000000ae87808 */ /* 0x000fe20005000000 */
[----:B------:R-:W4:Y:S01]  /*2700*/  MUFU.EX2 R227, R227 ;  /* 0x000000e300e37308 */ /* 0x000f220000000800 */
[----:B------:R-:W-:Y:S01]  /*2710*/  FSEL R217, R12, -INF , !P3 ;  /* 0xff8000000cd97808 */ /* 0x000fe20005800000 */
[----:B------:R-:W-:Y:S01]  /*2720*/  FFMA.FTZ R228, R228, UR8, -R196 ;  /* 0x00000008e4e47c23 */ /* 0x000fe200080108c4 */
[C---:B------:R-:W-:Y:S01]  /*2730*/  ISETP.GT.AND P4, PT, R121.reuse, 0x10, PT ;  /* 0x000000107900780c */ /* 0x040fe20003f84270 */
[----:B---3--:R-:W-:Y:S01]  /*2740*/  FFMA.FTZ R161, R232, UR8, -R197 ;  /* 0x00000008e8a17c23 */ /* 0x008fe200080108c5 */
[C---:B------:R-:W-:Y:S01]  /*2750*/  ISETP.GT.AND P5, PT, R121.reuse, 0x11, PT ;  /* 0x000000117900780c */ /* 0x040fe20003fa4270 */
[----:B------:R-:W-:Y:S01]  /*2760*/  FFMA.FTZ R199, R224, UR8, -R199 ;  /* 0x00000008e0c77c23 */ /* 0x000fe200080108c7 */
[C---:B------:R-:W-:Y:S01]  /*2770*/  ISETP.GT.AND P6, PT, R121.reuse, 0x18, PT ;  /* 0x000000187900780c */ /* 0x040fe20003fc4270 */
[----:B------:R-:W-:Y:S01]  /*2780*/  FMUL.FTZ R224, R162, UR7 ;  /* 0x00000007a2e07c20 */ /* 0x000fe20008410000 */
[----:B------:R-:W-:Y:S01]  /*2790*/  ISETP.GT.AND P1, PT, R121, 0x19, PT ;  /* 0x000000197900780c */ /* 0x000fe20003f24270 */
[----:B------:R-:W-:Y:S01]  /*27a0*/  MUFU.EX2 R155, R155 ;  /* 0x0000009b009b7308 */ /* 0x000fe20000000800 */
[----:B------:R-:W-:Y:S01]  /*27b0*/  ISETP.GT.AND P2, PT, R120, 0x10, PT ;  /* 0x000000107800780c */ /* 0x000fe20003f44270 */
[----:B------:R-:W-:Y:S01]  /*27c0*/  FFMA.FTZ R217, R217, UR8, -R197 ;  /* 0x00000008d9d97c23 */ /* 0x000fe200080108c5 */
[----:B------:R-:W-:Y:S01]  /*27d0*/  ISETP.GT.AND P3, PT, R121, 0x20, PT ;  /* 0x000000207900780c */ /* 0x000fe20003f64270 */
[----:B------:R-:W-:Y:S01]  /*27e0*/  FFMA.FTZ R12, -R12, R12, 1 ;  /* 0x3f8000000c0c7423 */ /* 0x000fe2000001010c */
[----:B------:R-:W-:Y:S01]  /*27f0*/  FSEL R231, R13, -INF , !P4 ;  /* 0xff8000000de77808 */ /* 0x000fe20006000000 */
[----:B------:R-:W-:Y:S01]  /*2800*/  ULOP3.LUT UR12, UR12, 0x1000000, URZ, 0xfc, !UPT ;  /* 0x010000000c0c7892 */ /* 0x000fe2000f8efc3f */
[----:B------:R-:W-:Y:S01]  /*2810*/  FSEL R214, R15, -INF , !P2 ;  /* 0xff8000000fd67808 */ /* 0x000fe20005000000 */
[----:B------:R-:W-:Y:S01]  /*2820*/  MUFU.TANH R215, R215 ;  /* 0x000000d700d77308 */ /* 0x000fe20000002400 */
[----:B------:R-:W-:Y:S01]  /*2830*/  FSEL R230, R14, -INF , !P5 ;  /* 0xff8000000ee67808 */ /* 0x000fe20006800000 */
[--C-:B------:R-:W-:Y:S01]  /*2840*/  FFMA.FTZ R162, R231, UR8, -R194.reuse ;  /* 0x00000008e7a27c23 */ /* 0x100fe200080108c2 */
[----:B------:R-:W-:Y:S01]  /*2850*/  FSEL R229, R18, -INF , !P6 ;  /* 0xff80000012e57808 */ /* 0x000fe20007000000 */
[----:B------:R-:W-:Y:S01]  /*2860*/  FFMA.FTZ R214, R214, UR8, -R194 ;  /* 0x00000008d6d67c23 */ /* 0x000fe200080108c2 */
[----:B------:R-:W-:Y:S01]  /*2870*/  FSEL R222, R19, -INF , !P1 ;  /* 0xff80000013de7808 */ /* 0x000fe20004800000 */
[----:B------:R-:W-:Y:S01]  /*2880*/  FFMA.FTZ R163, R230, UR8, -R195 ;  /* 0x00000008e6a37c23 */ /* 0x000fe200080108c3 */
[----:B------:R-:W-:Y:S01]  /*2890*/  FSEL R220, R202, -INF , !P3 ;  /* 0xff800000cadc7808 */ /* 0x000fe20005800000 */
[----:B------:R-:W-:Y:S01]  /*28a0*/  FFMA.FTZ R196, R229, UR8, -R192 ;  /* 0x00000008e5c47c23 */ /* 0x000fe200080108c0 */
[----:B------:R-:W-:Y:S01]  /*28b0*/  ISETP.GT.AND P4, PT, R120, 0x11, PT ;  /* 0x000000117800780c */ /* 0x000fe20003f84270 */
[----:B------:R-:W-:Y:S01]  /*28c0*/  MUFU.TANH R219, R219 ;  /* 0x000000db00db7308 */ /* 0x000fe20000002400 */
[----:B------:R-:W-:Y:S01]  /*28d0*/  ISETP.GT.AND P2, PT, R121, 0x21, PT ;  /* 0x000000217900780c */ /* 0x000fe20003f44270 */
[----:B------:R-:W-:Y:S01]  /*28e0*/  FFMA.FTZ R14, -R14, R14, 1 ;  /* 0x3f8000000e0e7423 */ /* 0x000fe2000001010e */
[C---:B------:R-:W-:Y:S01]  /*28f0*/  ISETP.GT.AND P5, PT, R120.reuse, 0x18, PT ;  /* 0x000000187800780c */ /* 0x040fe20003fa4270 */
[----:B------:R-:W-:Y:S01]  /*2900*/  UIMAD UR12, UR5, 0x300, UR12 ;  /* 0x00000300050c78a4 */ /* 0x000fe2000f8e020c */
[----:B------:R-:W-:-:S02]  /*2910*/  ISETP.GT.AND P6, PT, R120, 0x19, PT ;  /* 0x000000197800780c */ /* 0x000fc40003fc4270 */
[C---:B------:R-:W-:Y:S01]  /*2920*/  ISETP.GT.AND P1, PT, R120.reuse, 0x20, PT ;  /* 0x000000207800780c */ /* 0x040fe20003f24270 */
[----:B------:R-:W-:Y:S01]  /*2930*/  MUFU.EX2 R162, R162 ;  /* 0x000000a200a27308 */ /* 0x000fe20000000800 */
[----:B------:R-:W-:Y:S02]  /*2940*/  ISETP.GT.AND P3, PT, R120, 0x21, PT ;  /* 0x000000217800780c */ /* 0x000fe40003f64270 */
[----:B------:R-:W-:Y:S02]  /*2950*/  FSEL R213, R17, -INF , !P4 ;  /* 0xff80000011d57808 */ /* 0x000fe40006000000 */
[----:B------:R-:W-:Y:S02]  /*2960*/  FSEL R212, R200, -INF , !P5 ;  /* 0xff800000c8d47808 */ /* 0x000fe40006800000 */
[----:B------:R-:W-:Y:S01]  /*2970*/  FSEL R211, R201, -INF , !P6 ;  /* 0xff800000c9d37808 */ /* 0x000fe20007000000 */
[----:B------:R-:W-:Y:S01]  /*2980*/  MUFU.TANH R224, R224 ;  /* 0x000000e000e07308 */ /* 0x000fe20000002400 */
        /* <DEDUP_REMOVED lines=19> */
[----:B------:R-:W-:Y:S01]  /*2ac0*/  MUFU.EX2 R163, R163 ;  /* 0x000000a300a37308 */ /* 0x000fe20000000800 */
[----:B-1----:R-:W-:Y:S01]  /*2ad0*/  FSEL R160, R156, -INF , !P6 ;  /* 0xff8000009ca07808 */ /* 0x002fe20007000000 */
[----:B------:R-:W-:Y:S01]  /*2ae0*/  FFMA.FTZ R208, R208, UR8, -R188 ;  /* 0x00000008d0d07c23 */ /* 0x000fe200080108bc */
[C---:B-----5:R-:W-:Y:S01]  /*2af0*/  FSEL R157, R234.reuse, -INF , !P1 ;  /* 0xff800000ea9d7808 */ /* 0x060fe20004800000 */
[----:B------:R-:W-:Y:S01]  /*2b00*/  FFMA.FTZ R234, -R234, R234, 1 ;  /* 0x3f800000eaea7423 */ /* 0x000fe200000101ea */
[----:B------:R-:W-:Y:S01]  /*2b10*/  FSEL R206, R233, -INF , !P2 ;  /* 0xff800000e9ce7808 */ /* 0x000fe20005000000 */
[----:B------:R-:W-:Y:S01]  /*2b20*/  FFMA.FTZ R160, R160, UR8, -R22 ;  /* 0x00000008a0a07c23 */ /* 0x000fe20008010816 */
[----:B------:R-:W-:Y:S01]  /*2b30*/  ISETP.GT.AND P4, PT, R121, 0x39, PT ;  /* 0x000000397900780c */ /* 0x000fe20003f84270 */
[----:B------:R-:W-:Y:S01]  /*2b40*/  MUFU.EX2 R192, R214 ;  /* 0x000000d600c07308 */ /* 0x000fe20000000800 */
[----:B------:R-:W-:Y:S01]  /*2b50*/  ISETP.GT.AND P3, PT, R120, 0x29, PT ;  /* 0x000000297800780c */ /* 0x000fe20003f64270 */
[----:B------:R-:W-:Y:S01]  /*2b60*/  FFMA.FTZ R156, -R156, R156, 1 ;  /* 0x3f8000009c9c7423 */ /* 0x000fe2000001019c */
[C---:B------:R-:W-:Y:S01]  /*2b70*/  ISETP.GT.AND P5, PT, R120.reuse, 0x30, PT ;  /* 0x000000307800780c */ /* 0x040fe20003fa4270 */
[----:B------:R-:W-:Y:S01]  /*2b80*/  FFMA.FTZ R233, -R233, R233, 1 ;  /* 0x3f800000e9e97423 */ /* 0x000fe200000101e9 */
[----:B------:R-:W-:-:S02]  /*2b90*/  ISETP.GT.AND P6, PT, R120, 0x31, PT ;  /* 0x000000317800780c */ /* 0x000fc40003fc4270 */
[C---:B------:R-:W-:Y:S01]  /*2ba0*/  ISETP.GT.AND P1, PT, R120.reuse, 0x38, PT ;  /* 0x000000387800780c */ /* 0x040fe20003f24270 */
[----:B------:R-:W1:Y:S01]  /*2bb0*/  MUFU.EX2 R226, R226 ;  /* 0x000000e200e27308 */ /* 0x000e620000000800 */
[----:B------:R-:W-:Y:S02]  /*2bc0*/  ISETP.GT.AND P2, PT, R120, 0x39, PT ;  /* 0x000000397800780c */ /* 0x000fe40003f44270 */
[----:B------:R-:W-:-:S05]  /*2bd0*/  WARPGROUP.ARRIVE ;  /* 0x00000000000079c5 */ /* 0x000fca0000000000 */
[----:B------:R-:W-:Y:S01]  /*2be0*/  MUFU.EX2 R196, R196 ;  /* 0x000000c400c47308 */ /* 0x000fe20000000800 */
[----:B------:R-:W-:Y:S01]  /*2bf0*/  HGMMA.64x64x16.F32 R120, R164, gdesc[UR12], RZ, !UPT, gsb0 ;  /* 0x00e0000ca4787df0 */ /* 0x000fe2000c0008ff */
[----:B------:R-:W-:Y:S01]  /*2c00*/  UIADD3 UR14, UR13, 0x2, URZ ;  /* 0x000000020d0e7890 */ /* 0x000fe2000fffe03f */
[----:B------:R-:W-:-:S05]  /*2c10*/  UMOV UR15, 0x80000020 ;  /* 0x80000020000f7882 */ /* 0x000fca0000000000 */
[----:B------:R-:W-:Y:S08]  /*2c20*/  MUFU.EX2 R161, R161 ;  /* 0x000000a100a17308 */ /* 0x000ff00000000800 */
[----:B------:R-:W-:Y:S01]  /*2c30*/  MUFU.EX2 R160, R160 ;  /* 0x000000a000a07308 */ /* 0x000fe20000000800 */
        /* <DEDUP_REMOVED lines=35> */
[----:B------:R-:W-:Y:S01]  /*2e70*/  FADD.FTZ R232, R123, -R159 ;  /* 0x8000009f7be87221 */ /* 0x000fe20000010000 */
[----:B------:R-:W2:Y:S01]  /*2e80*/  LDS.64 R120, [R4+0x1e220] ;  /* 0x01e2200004787984 */ /* 0x000ea20000000a00 */
[----:B------:R-:W3:Y:S01]  /*2e90*/  MUFU.EX2 R123, R198 ;  /* 0x000000c6007b7308 */ /* 0x000ee20000000800 */
[----:B------:R-:W-:Y:S01]  /*2ea0*/  FADD.FTZ R231, R122, -R158 ;  /* 0x8000009e7ae77221 */ /* 0x000fe20000010000 */
[----:B------:R-:W-:Y:S01]  /*2eb0*/  FFMA.FTZ R159, -R7, R7, 1 ;  /* 0x3f800000079f7423 */ /* 0x000fe20000010107 */
[----:B------:R-:W-:Y:S01]  /*2ec0*/  FFMA.FTZ R7, R220, UR8, -R190 ;  /* 0x00000008dc077c23 */ /* 0x000fe200080108be */
[----:B----4-:R-:W-:Y:S01]  /*2ed0*/  FMUL.FTZ R229, R227, R229 ;  /* 0x000000e5e3e57220 */ /* 0x010fe20000410000 */
[----:B------:R-:W-:Y:S01]  /*2ee0*/  FFMA.FTZ R122, R222, UR8, -R193 ;  /* 0x00000008de7a7c23 */ /* 0x000fe200080108c1 */
[----:B------:R-:W-:Y:S01]  /*2ef0*/  FFMA.FTZ R222, R218, UR8, -R191 ;  /* 0x00000008dade7c23 */ /* 0x000fe200080108bf */
[----:B------:R-:W-:Y:S01]  /*2f00*/  FFMA.FTZ R158, -R5, R5, 1 ;  /* 0x3f800000059e7423 */ /* 0x000fe20000010105 */
[----:B------:R4:W-:Y:S01]  /*2f10*/  MUFU.EX2 R198, R7 ;  /* 0x0000000700c67308 */ /* 0x0009e20000000800 */
[----:B-1----:R-:W-:Y:S01]  /*2f20*/  FMUL.FTZ R5, R226, R230 ;  /* 0x000000e6e2057220 */ /* 0x002fe20000410000 */
[----:B------:R-:W-:-:S03]  /*2f30*/  FFMA.FTZ R218, -R8, R8, 1 ;  /* 0x3f80000008da7423 */ /* 0x000fc60000010108 */
[----:B------:R-:W-:-:S03]  /*2f40*/  FMUL.FTZ R158, R158, R5 ;  /* 0x000000059e9e7220 */ /* 0x000fc60000410000 */
[----:B------:R-:W-:Y:S01]  /*2f50*/  MUFU.EX2 R122, R122 ;  /* 0x0000007a007a7308 */ /* 0x000fe20000000800 */
[----:B---3--:R-:W-:-:S04]  /*2f60*/  FMUL.FTZ R220, R123, R231 ;  /* 0x000000e77bdc7220 */ /* 0x008fc80000410000 */
[----:B------:R-:W-:Y:S01]  /*2f70*/  FMUL.FTZ R159, R159, R220 ;  /* 0x000000dc9f9f7220 */ /* 0x000fe20000410000 */
[----:B------:R-:W-:Y:S02]  /*2f80*/  FFMA.FTZ R220, -R6, R6, 1 ;  /* 0x3f80000006dc7423 */ /* 0x000fe40000010106 */
[----:B----4-:R-:W1:Y:S01]  /*2f90*/  LDS.64 R6, [R4+0x1e240] ;  /* 0x01e2400004067984 */ /* 0x010e620000000a00 */
[----:B------:R-:W3:Y:S01]  /*2fa0*/  MUFU.EX2 R5, R199 ;  /* 0x000000c700057308 */ /* 0x000ee20000000800 */
[----:B------:R-:W-:-:S07]  /*2fb0*/  FMUL.FTZ R220, R220, R229 ;  /* 0x000000e5dcdc7220 */ /* 0x000fce0000410000 */
[----:B------:R-:W-:Y:S01]  /*2fc0*/  MUFU.EX2 R199, R222 ;  /* 0x000000de00c77308 */ /* 0x000fe20000000800 */
[--C-:B--2---:R-:W-:Y:S01]  /*2fd0*/  FADD.FTZ R124, R124, -R120.reuse ;  /* 0x800000787c7c7221 */ /* 0x104fe20000010000 */
        /* <DEDUP_REMOVED lines=9> */
[----:B------:R-:W2:Y:S01]  /*3070*/  MUFU.EX2 R9, R217 ;  /* 0x000000d900097308 */ /* 0x000ea20000000800 */
[----:B------:R-:W-:Y:S01]  /*3080*/  FFMA.FTZ R121, R207, UR8, -R189 ;  /* 0x00000008cf797c23 */ /* 0x000fe200080108bd */
[----:B---3--:R-:W-:Y:S01]  /*3090*/  FMUL.FTZ R231, R5, R232 ;  /* 0x000000e805e77220 */ /* 0x008fe20000410000 */
[----:B------:R-:W-:-:S03]  /*30a0*/  FMUL.FTZ R216, R161, R216 ;  /* 0x000000d8a1d87220 */ /* 0x000fc60000410000 */
[----:B------:R-:W-:Y:S01]  /*30b0*/  FMUL.FTZ R218, R218, R231 ;  /* 0x000000e7dada7220 */ /* 0x000fe20000410000 */
[----:B------:R-:W-:Y:S01]  /*30c0*/  FMUL.FTZ R127, R127, R216 ;  /* 0x000000d87f7f7220 */ /* 0x000fe20000410000 */
[----:B------:R-:W-:Y:S01]  /*30d0*/  MUFU.EX2 R121, R121 ;  /* 0x0000007900797308 */ /* 0x000fe20000000800 */
[--C-:B-1----:R-:W-:Y:S01]  /*30e0*/  FADD.FTZ R191, R128, -R6.reuse ;  /* 0x8000000680bf7221 */ /* 0x102fe20000010000 */
[----:B------:R-:W-:Y:S01]  /*30f0*/  FADD.FTZ R193, R130, -R6 ;  /* 0x8000000682c17221 */ /* 0x000fe20000010000 */
[----:B--2---:R-:W-:Y:S01]  /*3100*/  FMUL.FTZ R11, R9, R124 ;  /* 0x0000007c090b7220 */ /* 0x004fe20000410000 */
[----:B------:R-:W-:Y:S01]  /*3110*/  FSEL R6, R215, -INF , !P3 ;  /* 0xff800000d7067808 */ /* 0x000fe20005800000 */
[--C-:B------:R-:W-:Y:S01]  /*3120*/  FADD.FTZ R194, R131, -R7.reuse ;  /* 0x8000000783c27221 */ /* 0x100fe20000010000 */
[----:B------:R-:W-:Y:S01]  /*3130*/  FFMA.FTZ R131, -R13, R13, 1 ;  /* 0x3f8000000d837423 */ /* 0x000fe2000001010d */
[----:B------:R-:W-:Y:S01]  /*3140*/  FMUL.FTZ R157, R12, R11 ;  /* 0x0000000b0c9d7220 */ /* 0x000fe20000410000 */
[----:B------:R-:W-:Y:S01]  /*3150*/  FADD.FTZ R190, R129, -R7 ;  /* 0x8000000781be7221 */ /* 0x000fe20000010000 */
[----:B------:R1:W-:Y:S01]  /*3160*/  MUFU.EX2 R12, R10 ;  /* 0x0000000a000c7308 */ /* 0x0003e20000000800 */
[----:B------:R-:W-:Y:S01]  /*3170*/  FFMA.FTZ R189, R6, UR8, -R189 ;  /* 0x0000000806bd7c23 */ /* 0x000fe200080108bd */
[----:B------:R-:W-:Y:S01]  /*3180*/  FSEL R6, R223, -INF , !P4 ;  /* 0xff800000df067808 */ /* 0x000fe20006000000 */
[----:B------:R-:W-:Y:S01]  /*3190*/  FFMA.FTZ R130, -R15, R15, 1 ;  /* 0x3f8000000f827423 */ /* 0x000fe2000001010f */
[----:B------:R-:W-:Y:S01]  /*31a0*/  FMUL.FTZ R124, R162, R191 ;  /* 0x000000bfa27c7220 */ /* 0x000fe20000410000 */
[----:B------:R-:W-:Y:S01]  /*31b0*/  FSEL R15, R219, -INF , !P5 ;  /* 0xff800000db0f7808 */ /* 0x000fe20006800000 */
[----:B------:R-:W-:Y:S01]  /*31c0*/  FFMA.FTZ R128, R206, UR8, -R20 ;  /* 0x00000008ce807c23 */ /* 0x000fe20008010814 */
[----:B------:R-:W-:Y:S01]  /*31d0*/  FFMA.FTZ R13, R6, UR8, -R21 ;  /* 0x00000008060d7c23 */ /* 0x000fe20008010815 */
[----:B------:R-:W2:Y:S01]  /*31e0*/  MUFU.EX2 R129, R213 ;  /* 0x000000d500817308 */ /* 0x000ea20000000800 */
[----:B-1----:R-:W1:Y:S01]  /*31f0*/  LDS.64 R10, [R4+0x1e260] ;  /* 0x01e26000040a7984 */ /* 0x002e620000000a00 */
[----:B------:R-:W-:Y:S01]  /*3200*/  FMUL.FTZ R131, R131, R124 ;  /* 0x0000007c83837220 */ /* 0x000fe20000410000 */
[----:B------:R-:W-:Y:S01]  /*3210*/  FFMA.FTZ R124, R15, UR8, -R22 ;  /* 0x000000080f7c7c23 */ /* 0x000fe20008010816 */
[----:B------:R-:W-:Y:S01]  /*3220*/  FSEL R15, R224, -INF , !P1 ;  /* 0xff800000e00f7808 */ /* 0x000fe20004800000 */
[----:B------:R-:W3:Y:S01]  /*3230*/  LDS.64 R6, [R4+0x1e280] ;  /* 0x01e2800004067984 */ /* 0x000ee20000000a00 */
[----:B------:R-:W-:Y:S01]  /*3240*/  FSEL R22, R221, -INF , !P6 ;  /* 0xff800000dd167808 */ /* 0x000fe20007000000 */
[----:B------:R-:W-:Y:S01]  /*3250*/  FMUL.FTZ R191, R163, R190 ;  /* 0x000000bea3bf7220 */ /* 0x000fe20000410000 */
[----:B------:R-:W-:Y:S01]  /*3260*/  FMUL.FTZ R193, R192, R193 ;  /* 0x000000c1c0c17220 */ /* 0x000fe20000410000 */
[----:B------:R-:W-:Y:S01]  /*3270*/  FFMA.FTZ R188, R15, UR8, -R20 ;  /* 0x000000080fbc7c23 */ /* 0x000fe20008010814 */
[----:B------:R-:W-:Y:S01]  /*3280*/  FSEL R20, R225, -INF , !P2 ;  /* 0xff800000e1147808 */ /* 0x000fe20005000000 */
[----:B------:R-:W-:Y:S01]  /*3290*/  FFMA.FTZ R15, -R17, R17, 1 ;  /* 0x3f800000110f7423 */ /* 0x000fe20000010111 */
[----:B------:R-:W-:Y:S01]  /*32a0*/  FFMA.FTZ R23, R22, UR8, -R23 ;  /* 0x0000000816177c23 */ /* 0x000fe20008010817 */
[----:B------:R-:W-:Y:S01]  /*32b0*/  FMUL.FTZ R130, R130, R193 ;  /* 0x000000c182827220 */ /* 0x000fe20000410000 */
[----:B------:R-:W4:Y:S01]  /*32c0*/  MUFU.EX2 R22, R212 ;  /* 0x000000d400167308 */ /* 0x000f220000000800 */
[----:B------:R-:W-:Y:S01]  /*32d0*/  FFMA.FTZ R190, R20, UR8, -R21 ;  /* 0x0000000814be7c23 */ /* 0x000fe20008010815 */
[----:B------:R-:W-:Y:S01]  /*32e0*/  FFMA.FTZ R221, -R221, R221, 1 ;  /* 0x3f800000dddd7423 */ /* 0x000fe200000101dd */
[----:B--2---:R-:W-:Y:S01]  /*32f0*/  FMUL.FTZ R206, R129, R194 ;  /* 0x000000c281ce7220 */ /* 0x004fe20000410000 */
[----:B------:R-:W-:Y:S01]  /*3300*/  FMUL.FTZ R194, R14, R191 ;  /* 0x000000bf0ec27220 */ /* 0x000fe20000410000 */
[----:B------:R-:W-:Y:S01]  /*3310*/  FFMA.FTZ R219, -R219, R219, 1 ;  /* 0x3f800000dbdb7423 */ /* 0x000fe200000101db */
[----:B------:R-:W-:Y:S01]  /*3320*/  FFMA.FTZ R224, -R224, R224, 1 ;  /* 0x3f800000e0e07423 */ /* 0x000fe200000101e0 */
[----:B------:R-:W-:Y:S01]  /*3330*/  FMUL.FTZ R21, R15, R206 ;  /* 0x000000ce0f157220 */ /* 0x000fe20000410000 */
[----:B------:R-:W2:Y:S01]  /*3340*/  MUFU.EX2 R17, R211 ;  /* 0x000000d300117308 */ /* 0x000ea20000000800 */
[----:B------:R-:W5:Y:S01]  /*3350*/  LDS.64 R14, [R4+0x1e2a0] ;  /* 0x01e2a000040e7984 */ /* 0x000f620000000a00 */
[----:B------:R-:W-:Y:S01]  /*3360*/  FFMA.FTZ R223, -R223, R223, 1 ;  /* 0x3f800000dfdf7423 */ /* 0x000fe200000101df */
[----:B------:R-:W-:-:S05]  /*3370*/  FFMA.FTZ R225, -R225, R225, 1 ;  /* 0x3f800000e1e17423 */ /* 0x000fca00000101e1 */
[----:B------:R-:W-:Y:S08]  /*3380*/  MUFU.EX2 R23, R23 ;  /* 0x0000001700177308 */ /* 0x000ff00000000800 */
[----:B------:R-:W-:Y:S01]  /*3390*/  MUFU.EX2 R8, R228 ;  /* 0x000000e400087308 */ /* 0x000fe20000000800 */
[--C-:B-1----:R-:W-:Y:S01]  /*33a0*/  FADD.FTZ R191, R132, -R10.reuse ;  /* 0x8000000a84bf7221 */ /* 0x102fe20000010000 */
[----:B------:R-:W-:Y:S01]  /*33b0*/  FADD.FTZ R193, R134, -R10 ;  /* 0x8000000a86c17221 */ /* 0x000fe20000010000 */
[----:B------:R-:W-:Y:S01]  /*33c0*/  FFMA.FTZ R10, -R18, R18, 1 ;  /* 0x3f800000120a7423 */ /* 0x000fe20000010112 */
[--C-:B------:R-:W-:Y:S01]  /*33d0*/  FADD.FTZ R133, R133, -R11.reuse ;  /* 0x8000000b85857221 */ /* 0x100fe20000010000 */
[----:B------:R-:W-:Y:S01]  /*33e0*/  FMUL.FTZ R191, R196, R191 ;  /* 0x000000bfc4bf7220 */ /* 0x000fe20000410000 */
[----:B------:R-:W-:Y:S01]  /*33f0*/  FADD.FTZ R20, R135, -R11 ;  /* 0x8000000b87147221 */ /* 0x000fe20000010000 */
[----:B------:R-:W-:Y:S01]  /*3400*/  FFMA.FTZ R134, -R200, R200, 1 ;  /* 0x3f800000c8867423 */ /* 0x000fe200000101c8 */
[----:B------:R-:W-:Y:S01]  /*3410*/  FFMA.FTZ R200, -R19, R19, 1 ;  /* 0x3f80000013c87423 */ /* 0x000fe20000010113 */
[----:B------:R-:W-:Y:S01]  /*3420*/  FMUL.FTZ R135, R10, R191 ;  /* 0x000000bf0a877220 */ /* 0x000fe20000410000 */
[----:B------:R-:W-:Y:S01]  /*3430*/  FMUL.FTZ R133, R122, R133 ;  /* 0x000000857a857220 */ /* 0x000fe20000410000 */
[----:B------:R-:W1:Y:S01]  /*3440*/  LDS.64 R10, [R4+0x1e2c0] ;  /* 0x01e2c000040a7984 */ /* 0x000e620000000a00 */
[--C-:B---3--:R-:W-:Y:S01]  /*3450*/  FADD.FTZ R191, R138, -R6.reuse ;  /* 0x800000068abf7221 */ /* 0x108fe20000010000 */
[----:B----4-:R-:W-:Y:S01]  /*3460*/  FMUL.FTZ R193, R22, R193 ;  /* 0x000000c116c17220 */ /* 0x010fe20000410000 */
[----:B------:R-:W-:Y:S01]  /*3470*/  FMUL.FTZ R200, R200, R133 ;  /* 0x00000085c8c87220 */ /* 0x000fe20000410000 */
[----:B------:R-:W-:Y:S01]  /*3480*/  FADD.FTZ R133, R136, -R6 ;  /* 0x8000000688857221 */ /* 0x000fe20000010000 */
[--C-:B------:R-:W-:Y:S01]  /*3490*/  FADD.FTZ R6, R137, -R7.reuse ;  /* 0x8000000789067221 */ /* 0x100fe20000010000 */
[----:B------:R-:W-:Y:S01]  /*34a0*/  FMUL.FTZ R134, R134, R193 ;  /* 0x000000c186867220 */ /* 0x000fe20000410000 */
[----:B--2---:R-:W-:Y:S01]  /*34b0*/  FMUL.FTZ R20, R17, R20 ;  /* 0x0000001411147220 */ /* 0x004fe20000410000 */
[----:B------:R-:W-:Y:S01]  /*34c0*/  FFMA.FTZ R136, -R202, R202, 1 ;  /* 0x3f800000ca887423 */ /* 0x000fe200000101ca */
[----:B------:R-:W2:Y:S01]  /*34d0*/  MUFU.EX2 R18, R210 ;  /* 0x000000d200127308 */ /* 0x000ea20000000800 */
[----:B------:R-:W-:Y:S01]  /*34e0*/  FFMA.FTZ R193, -R201, R201, 1 ;  /* 0x3f800000c9c17423 */ /* 0x000fe200000101c9 */
[----:B------:R-:W-:Y:S01]  /*34f0*/  FADD.FTZ R206, R139, -R7 ;  /* 0x800000078bce7221 */ /* 0x000fe20000010000 */
[----:B------:R-:W-:Y:S01]  /*3500*/  FMUL.FTZ R202, R199, R6 ;  /* 0x00000006c7ca7220 */ /* 0x000fe20000410000 */
[----:B------:R-:W-:Y:S01]  /*3510*/  FMUL.FTZ R133, R198, R133 ;  /* 0x00000085c6857220 */ /* 0x000fe20000410000 */
[----:B------:R3:W4:Y:S01]  /*3520*/  LDS.64 R6, [R4+0x1e2e0] ;  /* 0x01e2e00004067984 */ /* 0x0007220000000a00 */
[----:B------:R-:W-:Y:S01]  /*3530*/  FMUL.FTZ R193, R193, R20 ;  /* 0x00000014c1c17220 */ /* 0x000fe20000410000 */
[----:B------:R-:W-:Y:S01]  /*3540*/  FFMA.FTZ R139, -R203, R203, 1 ;  /* 0x3f800000cb8b7423 */ /* 0x000fe200000101cb */
[----:B------:R-:W3:Y:S01]  /*3550*/  MUFU.EX2 R20, R208 ;  /* 0x000000d000147308 */ /* 0x000ee20000000800 */
[----:B------:R-:W-:Y:S01]  /*3560*/  FMUL.FTZ R136, R136, R133 ;  /* 0x0000008588887220 */ /* 0x000fe20000410000 */
[----:B------:R-:W-:Y:S01]  /*3570*/  FFMA.FTZ R137, -R204, R204, 1 ;  /* 0x3f800000cc897423 */ /* 0x000fe200000101cc */
[----:B-----5:R-:W-:Y:S01]  /*3580*/  FADD.FTZ R195, R142, -R14 ;  /* 0x8000000e8ec37221 */ /* 0x020fe20000010000 */
[----:B------:R-:W-:Y:S01]  /*3590*/  FMUL.FTZ R139, R139, R202 ;  /* 0x000000ca8b8b7220 */ /* 0x000fe20000410000 */
[--C-:B------:R-:W-:Y:S01]  /*35a0*/  FADD.FTZ R142, R141, -R15.reuse ;  /* 0x8000000f8d8e7221 */ /* 0x100fe20000010000 */
[----:B------:R-:W-:Y:S01]  /*35b0*/  FADD.FTZ R202, R143, -R15 ;  /* 0x8000000f8fca7221 */ /* 0x000fe20000010000 */
[----:B------:R-:W-:Y:S01]  /*35c0*/  FFMA.FTZ R15, -R154, R154, 1 ;  /* 0x3f8000009a0f7423 */ /* 0x000fe2000001019a */
[----:B------:R-:W5:Y:S01]  /*35d0*/  MUFU.EX2 R19, R209 ;  /* 0x000000d100137308 */ /* 0x000f620000000800 */
[----:B--2---:R-:W-:Y:S01]  /*35e0*/  FMUL.FTZ R132, R18, R191 ;  /* 0x000000bf12847220 */ /* 0x004fe20000410000 */
[----:B------:R-:W-:Y:S01]  /*35f0*/  FFMA.FTZ R138, -R205, R205, 1 ;  /* 0x3f800000cd8a7423 */ /* 0x000fe200000101cd */
[----:B------:R-:W-:Y:S01]  /*3600*/  FFMA.FTZ R141, -R153, R153, 1 ;  /* 0x3f800000998d7423 */ /* 0x000fe20000010199 */
[----:B------:R-:W-:Y:S01]  /*3610*/  FMUL.FTZ R142, R121, R142 ;  /* 0x0000008e798e7220 */ /* 0x000fe20000410000 */
[----:B------:R-:W-:Y:S01]  /*3620*/  FMUL.FTZ R137, R137, R132 ;  /* 0x0000008489897220 */ /* 0x000fe20000410000 */
[----:B------:R-:W-:-:S02]  /*3630*/  FMUL.FTZ R229, R8, R229 ;  /* 0x000000e508e57220 */ /* 0x000fc40000410000 */
[----:B------:R2:W4:Y:S01]  /*3640*/  MUFU.EX2 R133, R189 ;  /* 0x000000bd00857308 */ /* 0x0005220000000800 */
[----:B---3--:R-:W-:Y:S01]  /*3650*/  FMUL.FTZ R4, R20, R195 ;  /* 0x000000c314047220 */ /* 0x008fe20000410000 */
[----:B------:R-:W-:Y:S01]  /*3660*/  FMUL.FTZ R141, R141, R142 ;  /* 0x0000008e8d8d7220 */ /* 0x000fe20000410000 */
[----:B------:R-:W-:Y:S02]  /*3670*/  FMUL.FTZ R126, R126, R229 ;  /* 0x000000e57e7e7220 */ /* 0x000fe40000410000 */
[----:B------:R-:W-:Y:S01]  /*3680*/  FMUL.FTZ R15, R15, R4 ;  /* 0x000000040f0f7220 */ /* 0x000fe20000410000 */
[--C-:B-1----:R-:W-:Y:S02]  /*3690*/  FADD.FTZ R145, R145, -R11.reuse ;  /* 0x8000000b91917221 */ /* 0x102fe40000010000 */
[----:B------:R1:W3:Y:S01]  /*36a0*/  MUFU.EX2 R132, R124 ;  /* 0x0000007c00847308 */ /* 0x0002e20000000800 */
[----:B-----5:R-:W-:Y:S01]  /*36b0*/  FMUL.FTZ R191, R19, R206 ;  /* 0x000000ce13bf7220 */ /* 0x020fe20000410000 */
[----:B------:R-:W-:Y:S01]  /*36c0*/  FADD.FTZ R153, R146, -R10 ;  /* 0x8000000a92997221 */ /* 0x000fe20000010000 */
[----:B------:R-:W-:Y:S01]  /*36d0*/  FMUL.FTZ R145, R12, R145 ;  /* 0x000000910c917220 */ /* 0x000fe20000410000 */
[----:B--2---:R-:W-:Y:S01]  /*36e0*/  F2FP.F16.F32.PACK_AB R189, R218, R159 ;  /* 0x0000009fdabd723e */ /* 0x004fe200000000ff */
[----:B------:R-:W-:Y:S01]  /*36f0*/  FMUL.FTZ R138, R138, R191 ;  /* 0x000000bf8a8a7220 */ /* 0x000fe20000410000 */
[----:B------:R-:W-:Y:S01]  /*3700*/  FADD.FTZ R191, R140, -R14 ;  /* 0x8000000e8cbf7221 */ /* 0x000fe20000010000 */
[----:B------:R-:W-:Y:S01]  /*3710*/  FFMA.FTZ R140, -R215, R215, 1 ;  /* 0x3f800000d78c7423 */ /* 0x000fe200000101d7 */
[----:B------:R-:W2:Y:S01]  /*3720*/  MUFU.EX2 R120, R120 ;  /* 0x0000007800787308 */ /* 0x000ea20000000800 */
[----:B-1----:R-:W-:Y:S01]  /*3730*/  FADD.FTZ R124, R147, -R11 ;  /* 0x8000000b937c7221 */ /* 0x002fe20000010000 */
[----:B----4-:R-:W-:Y:S01]  /*3740*/  FMUL.FTZ R143, R133, R202 ;  /* 0x000000ca858f7220 */ /* 0x010fe20000410000 */
[----:B------:R-:W-:Y:S01]  /*3750*/  FFMA.FTZ R14, -R152, R152, 1 ;  /* 0x3f800000980e7423 */ /* 0x000fe20000010198 */
[----:B------:R-:W-:Y:S01]  /*3760*/  F2FP.F16.F32.PACK_AB R159, R193, R134 ;  /* 0x00000086c19f723e */ /* 0x000fe200000000ff */
[----:B------:R-:W-:Y:S01]  /*3770*/  FMUL.FTZ R124, R23, R124 ;  /* 0x0000007c177c7220 */ /* 0x000fe20000410000 */
[----:B------:R-:W-:Y:S01]  /*3780*/  FMUL.FTZ R140, R140, R143 ;  /* 0x0000008f8c8c7220 */ /* 0x000fe20000410000 */
[----:B------:R-:W-:Y:S01]  /*3790*/  FADD.FTZ R143, R144, -R10 ;  /* 0x8000000a908f7221 */ /* 0x000fe20000010000 */
[----:B------:R-:W1:Y:S01]  /*37a0*/  MUFU.EX2 R128, R128 ;  /* 0x0000008000807308 */ /* 0x000e620000000800 */
[----:B------:R-:W-:Y:S01]  /*37b0*/  FMUL.FTZ R144, R234, R145 ;  /* 0x00000091ea907220 */ /* 0x000fe20000410000 */
[----:B---3--:R-:W-:Y:S01]  /*37c0*/  FMUL.FTZ R10, R132, R153 ;  /* 0x00000099840a7220 */ /* 0x008fe20000410000 */
[----:B------:R-:W-:Y:S01]  /*37d0*/  FMUL.FTZ R145, R221, R124 ;  /* 0x0000007cdd917220 */ /* 0x000fe20000410000 */
[--C-:B------:R-:W-:Y:S01]  /*37e0*/  FADD.FTZ R147, R148, -R6.reuse ;  /* 0x8000000694937221 */ /* 0x100fe20000010000 */
[----:B------:R-:W-:Y:S01]  /*37f0*/  FADD.FTZ R153, R150, -R6 ;  /* 0x8000000696997221 */ /* 0x000fe20000010000 */
[--C-:B------:R-:W-:Y:S01]  /*3800*/  FADD.FTZ R124, R149, -R7.reuse ;  /* 0x80000007957c7221 */ /* 0x100fe20000010000 */
[----:B------:R-:W-:Y:S01]  /*3810*/  FADD.FTZ R142, R151, -R7 ;  /* 0x80000007978e7221 */ /* 0x000fe20000010000 */
[----:B------:R-:W3:Y:S01]  /*3820*/  MUFU.EX2 R13, R13 ;  /* 0x0000000d000d7308 */ /* 0x000ee20000000800 */
[----:B--2---:R-:W-:Y:S01]  /*3830*/  FMUL.FTZ R191, R120, R191 ;  /* 0x000000bf78bf7220 */ /* 0x004fe20000410000 */
[----:B------:R-:W-:-:S02]  /*3840*/  IMAD.U32 R7, RZ, RZ, UR5 ;  /* 0x00000005ff077e24 */ /* 0x000fc4000f8e00ff */
[----:B------:R-:W-:Y:S01]  /*3850*/  FMUL.FTZ R143, R160, R143 ;  /* 0x0000008fa08f7220 */ /* 0x000fe20000410000 */
[----:B------:R-:W-:Y:S01]  /*3860*/  FMUL.FTZ R10, R219, R10 ;  /* 0x0000000adb0a7220 */ /* 0x000fe20000410000 */
[----:B------:R-:W-:Y:S01]  /*3870*/  FMUL.FTZ R14, R14, R191 ;  /* 0x000000bf0e0e7220 */ /* 0x000fe20000410000 */
[----:B------:R-:W-:Y:S01]  /*3880*/  F2FP.F16.F32.PACK_AB R191, R157, R126 ;  /* 0x0000007e9dbf723e */ /* 0x000fe200000000ff */
[----:B------:R-:W-:Y:S01]  /*3890*/  IMAD R126, R7, 0x2000, R236 ;  /* 0x00002000077e7824 */ /* 0x000fe200078e02ec */
[----:B------:R2:W4:Y:S01]  /*38a0*/  MUFU.EX2 R4, R188 ;  /* 0x000000bc00047308 */ /* 0x0005220000000800 */
[----:B-1----:R-:W-:Y:S01]  /*38b0*/  FMUL.FTZ R6, R128, R147 ;  /* 0x0000009380067220 */ /* 0x002fe20000410000 */
[----:B------:R-:W-:Y:S01]  /*38c0*/  FMUL.FTZ R143, R156, R143 ;  /* 0x0000008f9c8f7220 */ /* 0x000fe20000410000 */
[----:B------:R-:W-:Y:S01]  /*38d0*/  IMAD R7, R126, 0x2, R235 ;  /* 0x000000027e077824 */ /* 0x000fe200078e02eb */
[----:B------:R-:W-:Y:S01]  /*38e0*/  F2FP.F16.F32.PACK_AB R156, R194, R131 ;  /* 0x00000083c29c723e */ /* 0x000fe200000000ff */
[----:B------:R-:W-:Y:S01]  /*38f0*/  FMUL.FTZ R6, R233, R6 ;  /* 0x00000006e9067220 */ /* 0x000fe20000410000 */
[----:B------:R-:W-:-:S02]  /*3900*/  F2FP.F16.F32.PACK_AB R157, R21, R130 ;  /* 0x00000082159d723e */ /* 0x000fc400000000ff */
[----:B------:R1:W5:Y:S01]  /*3910*/  MUFU.EX2 R11, R190 ;  /* 0x000000be000b7308 */ /* 0x0003620000000800 */
[----:B---3--:R-:W-:Y:S01]  /*3920*/  FMUL.FTZ R124, R13, R124 ;  /* 0x0000007c0d7c7220 */ /* 0x008fe20000410000 */
[----:B--2---:R-:W-:Y:S02]  /*3930*/  F2FP.F16.F32.PACK_AB R188, R220, R158 ;  /* 0x0000009edcbc723e */ /* 0x004fe400000000ff */
        /* <DEDUP_REMOVED lines=18> */
[----:B------:R-:W-:-:S02]  /*3a60*/  F2FP.F16.F32.PACK_AB R126, R161, R155 ;  /* 0x0000009ba17e723e */ /* 0x000fc400000000ff */
[----:B------:R-:W-:Y:S02]  /*3a70*/  F2FP.F16.F32.PACK_AB R147, R142, R147 ;  /* 0x000000938e93723e */ /* 0x000fe400000000ff */
[----:B------:R-:W-:Y:S01]  /*3a80*/  F2FP.F16.F32.PACK_AB R125, R5, R123 ;  /* 0x0000007b057d723e */ /* 0x000fe200000000ff */
[----:B------:R-:W-:Y:S01]  /*3a90*/  IMAD R5, R16, 0x1000, R235 ;  /* 0x0000100010057824 */ /* 0x000fe200078e02eb */
[----:B------:R-:W-:Y:S01]  /*3aa0*/  F2FP.F16.F32.PACK_AB R127, R9, R8 ;  /* 0x00000008097f723e */ /* 0x000fe200000000ff */
[----:B------:R1:W-:Y:S01]  /*3ab0*/  STSM.16.MT88.4 [R7+0x20000], R144 ;  /* 0x0200009007007844 */ /* 0x0003e20000004200 */
[----:B------:R-:W-:Y:S02]  /*3ac0*/  F2FP.F16.F32.PACK_AB R160, R12, R160 ;  /* 0x000000a00ca0723e */ /* 0x000fe400000000ff */
[----:B------:R-:W-:Y:S01]  /*3ad0*/  WARPGROUP.ARRIVE ;  /* 0x00000000000079c5 */ /* 0x000fe20000000000 */
[----:B------:R-:W-:-:S05]  /*3ae0*/  F2FP.F16.F32.PACK_AB R161, R23, R132 ;  /* 0x0000008417a1723e */ /* 0x000fca00000000ff */
        /* <DEDUP_REMOVED lines=18> */
[----:B------:R-:W-:-:S04]  /*3c10*/  F2FP.F16.F32.PACK_AB R127, R133, R20 ;  /* 0x00000014857f723e */ /* 0x000fc800000000ff */
[----:B------:R-:W-:-:S06]  /*3c20*/  WARPGROUP.ARRIVE ;  /* 0x00000000000079c5 */ /* 0x000fcc0000000000 */
        /* <DEDUP_REMOVED lines=170> */
.L_x_2434:
        /* <DEDUP_REMOVED lines=8> */
[----:B------:R-:W-:-:S05]  /*4750*/  UMOV UR14, UR10 ;  /* 0x0000000a000e7c82 */ /* 0x000fca0008000000 */
        /* <DEDUP_REMOVED lines=37> */
.L_x_2435:
        /* <DEDUP_REMOVED lines=62> */
.L_x_2417:
[----:B------:R-:W-:Y:S05]  /*4d90*/  @P0 BRA `(.L_x_2416) ;  /* 0x0000003c00780947 */ /* 0x000fea0003800000 */
[----:B-1----:R-:W1:Y:S01]  /*4da0*/  S2R R4, SR_TID.X ;  /* 0x0000000000047919 */ /* 0x002e620000002100 */
[----:B------:R-:W2:Y:S01]  /*4db0*/  S2UR UR5, SR_CgaCtaId ;  /* 0x00000000000579c3 */ /* 0x000ea20000008800 */
[----:B------:R-:W-:Y:S01]  /*4dc0*/  ULDC UR4, c[0x0][0x850] ;  /* 0x0002140000047ab9 */ /* 0x000fe20000000800 */
[----:B------:R-:W-:Y:S01]  /*4dd0*/  UIMAD UR8, UR36, 0x3000, URZ ;  /* 0x00003000240878a4 */ /* 0x000fe2000f8e023f */
[----:B------:R-:W-:Y:S01]  /*4de0*/  BSSY B0, `(.L_x_2437) ;  /* 0x0000050000007945 */ /* 0x000fe20003800000 */
[----:B------:R-:W-:Y:S01]  /*4df0*/  UISETP.NE.AND UP0, UPT, UR4, 0x1, UPT ;  /* 0x000000010400788c */ /* 0x000fe2000bf05270 */
[----:B------:R-:W-:Y:S02]  /*4e00*/  ULDC.64 UR12, c[0x0][0x818] ;  /* 0x00020600000c7ab9 */ /* 0x000fe40000000a00 */
[----:B------:R-:W-:Y:S01]  /*4e10*/  UMOV UR4, 0x400 ;  /* 0x0000040000047882 */ /* 0x000fe20000000000 */
[----:B------:R-:W-:Y:S01]  /*4e20*/  USHF.R.S32.HI UR9, URZ, 0x1f, UR8 ;  /* 0x0000001f3f097899 */ /* 0x000fe20008011408 */
[----:B------:R-:W-:Y:S01]  /*4e30*/  ULDC.64 UR14, c[0x0][0x820] ;  /* 0x00020800000e7ab9 */ /* 0x000fe20000000a00 */
[----:B------:R-:W-:-:S05]  /*4e40*/  ULDC.64 UR16, c[0x0][0x848] ;  /* 0x0002120000107ab9 */ /* 0x000fca0000000a00 */
[----:B------:R-:W-:Y:S02]  /*4e50*/  @UP0 ULDC UR6, c[0x0][0x854] ;  /* 0x0002150000060ab9 */ /* 0x000fe40000000800 */
[----:B------:R-:W-:Y:S02]  /*4e60*/  UIMAD.WIDE.U32 UR6, UR40, UR6, URZ ;  /* 0x00000006280672a5 */ /* 0x000fe4000f8e003f */
[----:B--2---:R-:W-:-:S03]  /*4e70*/  ULEA UR4, UR5, UR4, 0x18 ;  /* 0x0000000405047291 */ /* 0x004fc6000f8ec03f */
[----:B------:R-:W-:Y:S02]  /*4e80*/  @UP0 ULDC UR5, c[0x0][0x858] ;  /* 0x0002160000050ab9 */ /* 0x000fe40000000800 */
[----:B------:R-:W-:Y:S01]  /*4e90*/  @UP0 USHF.R.U32.HI UR40, URZ, UR5, UR7 ;  /* 0x000000053f280299 */ /* 0x000fe20008011607 */
[----:B-1----:R-:W-:-:S03]  /*4ea0*/  VIADD R3, R4, 0xffffff80 ;  /* 0xffffff8004037836 */ /* 0x002fc60000000000 */
[----:B------:R-:W-:Y:S02]  /*4eb0*/  USHF.R.S32.HI UR5, URZ, 0x1f, UR40 ;  /* 0x0000001f3f057899 */ /* 0x000fe40008011428 */
[----:B------:R-:W-:Y:S01]  /*4ec0*/  UIMAD.WIDE.U32 UR6, UR40, UR12, UR8 ;  /* 0x0000000c280672a5 */ /* 0x000fe2000f8e0008 */
[----:B------:R-:W-:Y:S01]  /*4ed0*/  SHF.R.S32.HI R0, RZ, 0x1f, R3 ;  /* 0x0000001fff007819 */ /* 0x000fe20000011403 */
[----:B------:R-:W-:Y:S01]  /*4ee0*/  UIMAD UR10, UR5, UR12, URZ ;  /* 0x0000000c050a72a4 */ /* 0x000fe2000f8e023f */
[----:B------:R-:W-:Y:S01]  /*4ef0*/  BAR.SYNC.DEFER_BLOCKING 0x1, 0x100 ;  /* 0x0044000000007b1d */ /* 0x000fe20000010000 */
[----:B------:R-:W-:Y:S02]  /*4f00*/  ISETP.NE.AND P0, PT, R3, RZ, PT ;  /* 0x000000ff0300720c */ /* 0x000fe40003f05270 */
[----:B------:R-:W-:Y:S01]  /*4f10*/  LEA.HI R2, R0, R3, RZ, 0x7 ;  /* 0x0000000300027211 */ /* 0x000fe200078f38ff */
[----:B------:R-:W-:-:S03]  /*4f20*/  UIMAD UR10, UR40, UR13, UR10 ;  /* 0x0000000d280a72a4 */ /* 0x000fc6000f8e020a */
[----:B------:R-:W-:Y:S01]  /*4f30*/  LOP3.LUT R0, R2, 0x3fffff80, RZ, 0xc0, !PT ;  /* 0x3fffff8002007812 */ /* 0x000fe200078ec0ff */
[----:B------:R-:W-:Y:S01]  /*4f40*/  ULDC.64 UR12, c[0x0][0x840] ;  /* 0x00021000000c7ab9 */ /* 0x000fe20000000a00 */
[----:B------:R-:W-:Y:S01]  /*4f50*/  SHF.R.S32.HI R5, RZ, 0x7, R2 ;  /* 0x00000007ff057819 */ /* 0x000fe20000011402 */
[----:B------:R-:W-:Y:S02]  /*4f60*/  UIMAD UR5, UR5, UR12, URZ ;  /* 0x0000000c050572a4 */ /* 0x000fe4000f8e023f */
[----:B------:R-:W-:Y:S01]  /*4f70*/  IMAD.IADD R0, R3, 0x1, -R0 ;  /* 0x0000000103007824 */ /* 0x000fe200078e0a00 */
[----:B------:R-:W-:Y:S02]  /*4f80*/  UIMAD.WIDE.U32 UR8, UR40, UR12, UR8 ;  /* 0x0000000c280872a5 */ /* 0x000fe4000f8e0008 */
[----:B------:R-:W-:Y:S01]  /*4f90*/  UIMAD UR12, UR40, UR13, UR5 ;  /* 0x0000000d280c72a4 */ /* 0x000fe2000f8e0205 */
[----:B------:R-:W-:Y:S01]  /*4fa0*/  IMAD R0, R5, 0x600, R0 ;  /* 0x0000060005007824 */ /* 0x000fe200078e0200 */
[----:B------:R-:W-:-:S02]  /*4fb0*/  USHF.R.S32.HI UR5, URZ, 0x1f, UR37 ;  /* 0x0000001f3f057899 */ /* 0x000fc40008011425 */
[----:B------:R-:W-:Y:S01]  /*4fc0*/  UIADD3 UR7, UR7, UR10, URZ ;  /* 0x0000000a07077290 */ /* 0x000fe2000fffe03f */
[----:B------:R-:W-:Y:S01]  /*4fd0*/  IMAD.SHL.U32 R0, R0, 0x4, RZ ;  /* 0x0000000400007824 */ /* 0x000fe200078e00ff */
[----:B------:R-:W-:Y:S02]  /*4fe0*/  UIMAD UR11, UR5, UR14, URZ ;  /* 0x0000000e050b72a4 */ /* 0x000fe4000f8e023f */
[----:B------:R-:W-:Y:S02]  /*4ff0*/  UIMAD UR5, UR5, UR16, URZ ;  /* 0x00000010050572a4 */ /* 0x000fe4000f8e023f */
[----:B------:R-:W-:Y:S01]  /*5000*/  LEA R0, R0, UR4, 0x2 ;  /* 0x0000000400007c11 */ /* 0x000fe2000f8e10ff */
[----:B------:R-:W-:Y:S02]  /*5010*/  UIADD3 UR9, UR9, UR12, URZ ;  /* 0x0000000c09097290 */ /* 0x000fe4000fffe03f */
[----:B------:R-:W-:Y:S02]  /*5020*/  UIMAD UR11, UR37, UR15, UR11 ;  /* 0x0000000f250b72a4 */ /* 0x000fe4000f8e020b */
[----:B------:R1:W-:Y:S01]  /*5030*/  STS.128 [R0], R24 ;  /* 0x0000001800007388 */ /* 0x0003e20000000c00 */
        /* <DEDUP_REMOVED lines=35> */
.L_x_2439:
[----:B------:R-:W-:Y:S01]  /*5270*/  @P0 ELECT P1, URZ, PT ;  /* 0x00000000003f082f */ /* 0x000fe20003820000 */
[----:B------:R2:W-:-:S12]  /*5280*/  UBLKRED.G.S.ADD.F32.RN [UR6], [UR4], UR5, desc[UR8] ;  /* 0x00000806040073bb */ /* 0x0005d800080a1405 */
[----:B------:R-:W-:Y:S02]  /*5290*/  @P1 PLOP3.LUT P0, PT, P1, PT, PT, 0x8, 0x0 ;  /* 0x000000000000181c */ /* 0x000fe40000f0e170 */
[----:B------:R-:W-:-:S11]  /*52a0*/  PLOP3.LUT P1, PT, PT, PT, PT, 0x8, 0x0 ;  /* 0x000000000000781c */ /* 0x000fd60003f2e170 */
[----:B--2---:R-:W-:Y:S05]  /*52b0*/  @P0 BRA.U.ANY `(.L_x_2439) ;  /* 0xfffffffd00ec0947 */ /* 0x004fea000393ffff */
[----:B------:R0:W-:Y:S01]  /*52c0*/  UTMACMDFLUSH ;  /* 0x00000000000079b7 */ /* 0x0001e20000000000 */
[----:B------:R-:W-:-:S04]  /*52d0*/  DEPBAR.LE SB0, 0x0 ;  /* 0x000080000000791a */ /* 0x000fc80000000000 */
.L_x_2438:
[----:B------:R-:W-:Y:S05]  /*52e0*/  BSYNC B0 ;  /* 0x0000000000007941 */ /* 0x000fea0003800000 */
.L_x_2437:
        /* <DEDUP_REMOVED lines=28> */
.L_x_2440:
        /* <DEDUP_REMOVED lines=8> */
.L_x_2412:
        /* <DEDUP_REMOVED lines=29> */
.L_x_2442:
[----:B------:R-:W-:Y:S01]  /*5700*/  ULDC UR9, c[0x0][0x8cc] ;  /* 0x0002330000097ab9 */ /* 0x000fe20000000800 */
[----:B------:R-:W-:Y:S01]  /*5710*/  UMOV UR7, UR8 ;  /* 0x0000000800077c82 */ /* 0x000fe20008000000 */
[----:B------:R-:W-:-:S11]  /*5720*/  UISETP.NE.AND UP0, UPT, UR9, 0x1, UPT ;  /* 0x000000010900788c */ /* 0x000fd6000bf05270 */
[----:B------:R-:W-:Y:S02]  /*5730*/  @UP0 ULDC.64 UR10, c[0x0][0x8d0] ;  /* 0x00023400000a0ab9 */ /* 0x000fe40000000a00 */
[----:B------:R-:W-:-:S04]  /*5740*/  UIMAD.WIDE.U32 UR4, UR8, UR10, URZ ;  /* 0x0000000a080472a5 */ /* 0x000fc8000f8e003f */
[----:B------:R-:W-:-:S04]  /*5750*/  @UP0 USHF.R.U32.HI UR7, URZ, UR11, UR5 ;  /* 0x0000000b3f070299 */ /* 0x000fc80008011605 */
[----:B------:R-:W-:-:S12]  /*5760*/  UIMAD UR4, UR7, UR9, URZ ;  /* 0x00000009070472a4 */ /* 0x000fd8000f8e023f */
.L_x_2443:
        /* <DEDUP_REMOVED lines=67> */
.L_x_2446:
[----:B------:R-:W-:Y:S05]  /*5ba0*/  BSYNC B0 ;  /* 0x0000000000007941 */ /* 0x000fea0003800000 */
.L_x_2445:
        /* <DEDUP_REMOVED lines=19> */
.L_x_2448:
[----:B------:R-:W-:Y:S05]  /*5ce0*/  BSYNC B0 ;  /* 0x0000000000007941 */ /* 0x000fea0003800000 */
.L_x_2447:
[----:B------:R-:W-:Y:S06]  /*5cf0*/  BAR.ARV 0xa, 0xa0 ;  /* 0x0282800000007b1d */ /* 0x000fec0000002000 */
[----:B------:R-:W-:Y:S04]  /*5d00*/  BSSY B0, `(.L_x_2449) ;  /* 0x0000003000007945 */ /* 0x000fe80003800000 */
[----:B------:R-:W-:Y:S05]  /*5d10*/  @!P0 BRA `(.L_x_2450) ;  /* 0x0000000000048947 */ /* 0x000fea0003800000 */
[----:B------:R-:W-:-:S04]  /*5d20*/  DEPBAR.LE SB0, 0x0 ;  /* 0x000080000000791a */ /* 0x000fc80000000000 */
.L_x_2450:
[----:B------:R-:W-:Y:S05]  /*5d30*/  BSYNC B0 ;  /* 0x0000000000007941 */ /* 0x000fea0003800000 */
.L_x_2449:
[----:B------:R-:W-:Y:S06]  /*5d40*/  BAR.ARV 0xb, 0xa0 ;  /* 0x02c2800000007b1d */ /* 0x000fec0000002000 */
[----:B------:R-:W-:Y:S01]  /*5d50*/  UIADD3 UR12, UR8, 0x1, URZ ;  /* 0x00000001080c7890 */ /* 0x000fe2000fffe03f */
[----:B------:R-:W-:Y:S11]  /*5d60*/  BRA `(.L_x_2451) ;  /* 0x0000000000047947 */ /* 0x000ff60003800000 */
.L_x_2444:
[----:B------:R-:W-:-:S05]  /*5d70*/  UMOV UR12, UR8 ;  /* 0x00000008000c7c82 */ /* 0x000fca0008000000 */
.L_x_2451:
        /* <DEDUP_REMOVED lines=18> */
.L_x_2464:
        /* <DEDUP_REMOVED lines=20> */
.L_x_2453:
[----:B------:R-:W-:Y:S05]  /*5fe0*/  BSYNC B0 ;  /* 0x0000000000007941 */ /* 0x000fea0003800000 */
.L_x_2452:
        /* <DEDUP_REMOVED lines=13> */
.L_x_2455:
[----:B------:R-:W-:Y:S05]  /*60c0*/  BSYNC B0 ;  /* 0x0000000000007941 */ /* 0x000fea0003800000 */
.L_x_2454:
[----:B------:R-:W-:Y:S06]  /*60d0*/  BAR.ARV 0xa, 0xa0 ;  /* 0x0282800000007b1d */ /* 0x000fec0000002000 */
[----:B------:R-:W-:Y:S04]  /*60e0*/  BSSY B0, `(.L_x_2456) ;  /* 0x0000003000007945 */ /* 0x000fe80003800000 */
[----:B------:R-:W-:Y:S05]  /*60f0*/  @!P0 BRA `(.L_x_2457) ;  /* 0x0000000000048947 */ /* 0x000fea0003800000 */
[----:B------:R-:W-:-:S04]  /*6100*/  DEPBAR.LE SB0, 0x0 ;  /* 0x000080000000791a */ /* 0x000fc80000000000 */
.L_x_2457:
[----:B------:R-:W-:Y:S05]  /*6110*/  BSYNC B0 ;  /* 0x0000000000007941 */ /* 0x000fea0003800000 */
.L_x_2456:
        /* <DEDUP_REMOVED lines=13> */
.L_x_2459:
[----:B------:R-:W-:Y:S05]  /*61f0*/  BSYNC B0 ;  /* 0x0000000000007941 */ /* 0x000fea0003800000 */
.L_x_2458:
        /* <DEDUP_REMOVED lines=13> */
.L_x_2461:
[----:B------:R-:W-:Y:S05]  /*62d0*/  BSYNC B0 ;  /* 0x0000000000007941 */ /* 0x000fea0003800000 */
.L_x_2460:
[----:B------:R-:W-:Y:S01]  /*62e0*/  UIADD3 UR12, UR12, 0x2, URZ ;  /* 0x000000020c0c7890 */ /* 0x000fe2000fffe03f */
[----:B------:R-:W-:Y:S06]  /*62f0*/  BAR.ARV 0xa, 0xa0 ;  /* 0x0282800000007b1d */ /* 0x000fec0000002000 */
[----:B------:R-:W-:Y:S01]  /*6300*/  UISETP.GE.AND UP0, UPT, UR12, UR5, UPT ;  /* 0x000000050c00728c */ /* 0x000fe2000bf06270 */
[----:B------:R-:W-:Y:S04]  /*6310*/  BSSY B0, `(.L_x_2462) ;  /* 0x0000003000007945 */ /* 0x000fe80003800000 */
[----:B------:R-:W-:Y:S06]  /*6320*/  @!P0 BRA `(.L_x_2463) ;  /* 0x0000000000048947 */ /* 0x000fec0003800000 */
[----:B------:R-:W-:-:S04]  /*6330*/  DEPBAR.LE SB0, 0x0 ;  /* 0x000080000000791a */ /* 0x000fc80000000000 */
.L_x_2463:
[----:B------:R-:W-:Y:S05]  /*6340*/  BSYNC B0 ;  /* 0x0000000000007941 */ /* 0x000fea0003800000 */
.L_x_2462:
[----:B------:R-:W-:Y:S06]  /*6350*/  BAR.ARV 0xb, 0xa0 ;  /* 0x02c2800000007b1d */ /* 0x000fec0000002000 */
[----:B------:R-:W-:Y:S01]  /*6360*/  PLOP3.LUT P1, PT, PT, PT, UP0, 0x80, 0x0 ;  /* 0x000000000000781c */ /* 0x000fe20003f2f008 */
[----:B------:R-:W-:Y:S02]  /*6370*/  UIADD3 UR20, UR20, 0x3000, URZ ;  /* 0x0000300014147890 */ /* 0x000fe4000fffe03f */
[----:B------:R-:W-:-:S10]  /*6380*/  UIADD3 UR4, UR4, 0x3000, URZ ;  /* 0x0000300004047890 */ /* 0x000fd4000fffe03f */
[----:B------:R-:W-:Y:S05]  /*6390*/  @!P1 BRA `(.L_x_2464) ;  /* 0xfffffff800c09947 */ /* 0x000fea000383ffff */
[----:B------:R-:W-:Y:S05]  /*63a0*/  BRA `(.L_x_2416) ;  /* 0x0000002400f47947 */ /* 0x000fea0003800000 */
.L_x_2441:
        /* <DEDUP_REMOVED lines=21> */
.L_x_2465:
[----:B------:R-:W-:Y:S01]  /*6500*/  ULDC UR8, c[0x0][0x8cc] ;  /* 0x0002330000087ab9 */ /* 0x000fe20000000800 */
[----:B------:R-:W-:Y:S01]  /*6510*/  UMOV UR11, UR7 ;  /* 0x00000007000b7c82 */ /* 0x000fe20008000000 */
[----:B------:R-:W-:-:S11]  /*6520*/  UISETP.NE.AND UP0, UPT, UR8, 0x1, UPT ;  /* 0x000000010800788c */ /* 0x000fd6000bf05270 */
[----:B------:R-:W-:Y:S02]  /*6530*/  @UP0 ULDC.64 UR12, c[0x0][0x8d0] ;  /* 0x00023400000c0ab9 */ /* 0x000fe40000000a00 */
[----:B------:R-:W-:-:S04]  /*6540*/  UIMAD.WIDE.U32 UR4, UR7, UR12, URZ ;  /* 0x0000000c070472a5 */ /* 0x000fc8000f8e003f */
[----:B------:R-:W-:-:S04]  /*6550*/  @UP0 USHF.R.U32.HI UR11, URZ, UR13, UR5 ;  /* 0x0000000d3f0b0299 */ /* 0x000fc80008011605 */
[----:B------:R-:W-:-:S12]  /*6560*/  UIMAD UR4, UR11, UR8, URZ ;  /* 0x000000080b0472a4 */ /* 0x000fd8000f8e023f */
.L_x_2466:
        /* <DEDUP_REMOVED lines=70> */
.L_x_2497:
        /* <DEDUP_REMOVED lines=15> */
.L_x_2470:
        /* <DEDUP_REMOVED lines=66> */
[----:B------:R-:W-:Y:S01]  /*6ee0*/  ISETP.GE.AND P1, PT, R4, R6, PT ;  /* 0x000000060400720c */ /* 0x000fe20003f26270 */
[----:B------:R-:W-:Y:S01]  /*6ef0*/  UTMALDG.4D [UR16], [UR48], desc[UR50] ;  /* 0x00003210300075b4 */ /* 0x000fe20008019000 */
[----:B------:R-:W-:Y:S01]  /*6f00*/  UMOV UR60, UR12 ;  /* 0x0000000c003c7c82 */ /* 0x000fe20008000000 */
        /* <DEDUP_REMOVED lines=30> */
[----:B-1----:R-:W-:Y:S01]  /*70f0*/  UIADD3 UR24, UR8, 0x6000, URZ ;  /* 0x0000600008187890 */ /* 0x002fe2000fffe03f */
[----:B------:R-:W-:Y:S01]  /*7100*/  UMOV UR26, UR18 ;  /* 0x00000012001a7c82 */ /* 0x000fe20008000000 */
[----:B------:R3:W-:Y:S01]  /*7110*/  UTMALDG.4D [UR40], [UR46], desc[UR54] ;  /* 0x000036282e0075b4 */ /* 0x0007e20008019000 */
[----:B--2---:R-:W-:-:S02]  /*7120*/  UIADD3 UR32, UR8, 0x8000, URZ ;  /* 0x0000800008207890 */ /* 0x004fc4000fffe03f */
[----:B------:R-:W-:-:S04]  /*7130*/  UIADD3 UR8, UR8, 0xa000, URZ ;  /* 0x0000a00008087890 */ /* 0x000fc8000fffe03f */
[----:B------:R3:W-:Y:S03]  /*7140*/  UTMALDG.4D [UR24], [UR30], desc[UR54] ;  /* 0x000036181e0075b4 */ /* 0x0007e60008019000 */
        /* <DEDUP_REMOVED lines=21> */
.L_x_2481:
[----:B--234-:R-:W-:-:S04]  /*72a0*/  SHF.L.U32 R21, R11, 0x1f, RZ ;  /* 0x0000001f0b157819 */ /* 0x01cfc800000006ff */
[----:B------:R-:W1:Y:S02]  /*72b0*/  SYNCS.PHASECHK.TRANS64.TRYWAIT P1, [R16+URZ+0x26840], R21 ;  /* 0x02684015100075a7 */ /* 0x000e64000802017f */
[----:B-1----:R-:W-:Y:S05]  /*72c0*/  @!P1 BRA `(.L_x_2473) ;  /* 0x0000001800ac9947 */ /* 0x002fea0003800000 */
.L_x_2498:
[----:B------:R-:W-:Y:S05]  /*72d0*/  @P0 BRA `(.L_x_2474) ;  /* 0x0000000000140947 */ /* 0x000fea0003800000 */
[----:B------:R-:W-:Y:S01]  /*72e0*/  ISETP.NE.AND P1, PT, R6, RZ, PT ;  /* 0x000000ff0600720c */ /* 0x000fe20003f25270 */
[----:B------:R-:W-:-:S04]  /*72f0*/  IMAD.MOV.U32 R3, RZ, RZ, 0x3100 ;  /* 0x00003100ff037424 */ /* 0x000fc800078e00ff */
[----:B------:R3:W-:Y:S08]  /*7300*/  SYNCS.ARRIVE.TRANS64 RZ, [R16+URZ+0x26830], R3 ;  /* 0x0268300310ff79a7 */ /* 0x0007f0000800003f */
[----:B------:R-:W-:Y:S05]  /*7310*/  @!P1 BRA `(.L_x_2474) ;  /* 0x0000000000049947 */ /* 0x000fea0003800000 */
[----:B------:R-:W-:Y:S01]  /*7320*/  BPT.TRAP 0x1 ;  /* 0x000000040000795c */ /* 0x000fe20000300000 */
.L_x_2474:
        /* <DEDUP_REMOVED lines=43> */
.L_x_2499:
[----:B------:R-:W-:Y:S05]  /*75e0*/  @P0 BRA `(.L_x_2476) ;  /* 0x0000000000140947 */ /* 0x000fea0003800000 */
[----:B------:R-:W-:Y:S01]  /*75f0*/  ISETP.NE.AND P1, PT, R6, RZ, PT ;  /* 0x000000ff0600720c */ /* 0x000fe20003f25270 */
[----:B------:R-:W-:-:S04]  /*7600*/  IMAD.MOV.U32 R2, RZ, RZ, 0x3100 ;  /* 0x00003100ff027424 */ /* 0x000fc800078e00ff */
[----:B------:R3:W-:Y:S08]  /*7610*/  SYNCS.ARRIVE.TRANS64 RZ, [R16+URZ+0x26818], R2 ;  /* 0x0268180210ff79a7 */ /* 0x0007f0000800003f */
[----:B------:R-:W-:Y:S05]  /*7620*/  @!P1 BRA `(.L_x_2476) ;  /* 0x0000000000049947 */ /* 0x000fea0003800000 */
[----:B------:R-:W-:Y:S01]  /*7630*/  BPT.TRAP 0x1 ;  /* 0x000000040000795c */ /* 0x000fe20000300000 */
.L_x_2476:
        /* <DEDUP_REMOVED lines=43> */
.L_x_2500:
[----:B------:R-:W-:Y:S05]  /*78f0*/  @P0 BRA `(.L_x_2478) ;  /* 0x0000000000140947 */ /* 0x000fea0003800000 */
[----:B------:R-:W-:Y:S01]  /*7900*/  ISETP.NE.AND P1, PT, R6, RZ, PT ;  /* 0x000000ff0600720c */ /* 0x000fe20003f25270 */
[----:B-123--:R-:W-:-:S04]  /*7910*/  IMAD.MOV.U32 R21, RZ, RZ, 0x3100 ;  /* 0x00003100ff157424 */ /* 0x00efc800078e00ff */
[----:B------:R4:W-:Y:S08]  /*7920*/  SYNCS.ARRIVE.TRANS64 RZ, [R16+URZ+0x26838], R21 ;  /* 0x0268381510ff79a7 */ /* 0x0009f0000800003f */
[----:B------:R-:W-:Y:S05]  /*7930*/  @!P1 BRA `(.L_x_2478) ;  /* 0x0000000000049947 */ /* 0x000fea0003800000 */
[----:B------:R-:W-:Y:S01]  /*7940*/  BPT.TRAP 0x1 ;  /* 0x000000040000795c */ /* 0x000fe20000300000 */
.L_x_2478:
        /* <DEDUP_REMOVED lines=38> */
.L_x_2502:
[----:B------:R-:W-:Y:S05]  /*7bb0*/  @P0 BRA `(.L_x_2480) ;  /* 0x0000000000140947 */ /* 0x000fea0003800000 */
[----:B------:R-:W-:Y:S01]  /*7bc0*/  ISETP.NE.AND P1, PT, R6, RZ, PT ;  /* 0x000000ff0600720c */ /* 0x000fe20003f25270 */
[----:B------:R-:W-:-:S04]  /*7bd0*/  IMAD.MOV.U32 R5, RZ, RZ, 0x3100 ;  /* 0x00003100ff057424 */ /* 0x000fc800078e00ff */
[----:B------:R1:W-:Y:S08]  /*7be0*/  SYNCS.ARRIVE.TRANS64 RZ, [R16+URZ+0x26810], R5 ;  /* 0x0268100510ff79a7 */ /* 0x0003f0000800003f */
[----:B------:R-:W-:Y:S05]  /*7bf0*/  @!P1 BRA `(.L_x_2480) ;  /* 0x0000000000049947 */ /* 0x000fea0003800000 */
[----:B------:R-:W-:Y:S01]  /*7c00*/  BPT.TRAP 0x1 ;  /* 0x000000040000795c */ /* 0x000fe20000300000 */
.L_x_2480:
        /* <DEDUP_REMOVED lines=44> */
.L_x_2472:
        /* <DEDUP_REMOVED lines=8> */
.L_x_2503:
[----:B------:R-:W-:Y:S05]  /*7f50*/  @P0 BRA `(.L_x_2483) ;  /* 0x0000000000140947 */ /* 0x000fea0003800000 */
[----:B------:R-:W-:Y:S01]  /*7f60*/  ISETP.NE.AND P1, PT, R6, RZ, PT ;  /* 0x000000ff0600720c */ /* 0x000fe20003f25270 */
[----:B------:R-:W-:-:S04]  /*7f70*/  IMAD.MOV.U32 R5, RZ, RZ, 0x3100 ;  /* 0x00003100ff057424 */ /* 0x000fc800078e00ff */
[----:B------:R2:W-:Y:S08]  /*7f80*/  SYNCS.ARRIVE.TRANS64 RZ, [R16+URZ+0x26830], R5 ;  /* 0x0268300510ff79a7 */ /* 0x0005f0000800003f */
[----:B------:R-:W-:Y:S05]  /*7f90*/  @!P1 BRA `(.L_x_2483) ;  /* 0x0000000000049947 */ /* 0x000fea0003800000 */
[----:B------:R-:W-:Y:S01]  /*7fa0*/  BPT.TRAP 0x1 ;  /* 0x000000040000795c */ /* 0x000fe20000300000 */
.L_x_2483:
        /* <DEDUP_REMOVED lines=40> */
.L_x_2504:
[----:B------:R-:W-:Y:S05]  /*8230*/  @P0 BRA `(.L_x_2485) ;  /* 0x0000000000140947 */ /* 0x000fea0003800000 */
[----:B------:R-:W-:Y:S01]  /*8240*/  ISETP.NE.AND P0, PT, R6, RZ, PT ;  /* 0x000000ff0600720c */ /* 0x000fe20003f05270 */
[----:B------:R-:W-:-:S04]  /*8250*/  IMAD.MOV.U32 R5, RZ, RZ, 0x3100 ;  /* 0x00003100ff057424 */ /* 0x000fc800078e00ff */
[----:B------:R1:W-:Y:S08]  /*8260*/  SYNCS.ARRIVE.TRANS64 RZ, [R16+URZ+0x26818], R5 ;  /* 0x0268180510ff79a7 */ /* 0x0003f0000800003f */
[----:B------:R-:W-:Y:S05]  /*8270*/  @!P0 BRA `(.L_x_2485) ;  /* 0x0000000000048947 */ /* 0x000fea0003800000 */
[----:B------:R-:W-:Y:S01]  /*8280*/  BPT.TRAP 0x1 ;  /* 0x000000040000795c */ /* 0x000fe20000300000 */
.L_x_2485:
        /* <DEDUP_REMOVED lines=44> */
.L_x_2471:
[----:B------:R-:W1:Y:S01]  /*8550*/  S2R R0, SR_TID.X ;  /* 0x0000000000007919 */ /* 0x000e620000002100 */
[----:B------:R-:W-:Y:S01]  /*8560*/  IMAD R3, R19, 0x8, R16 ;  /* 0x0000000813037824 */ /* 0x000fe200078e0210 */
[----:B-1----:R-:W-:Y:S02]  /*8570*/  LOP3.LUT R2, R0, 0x7f, RZ, 0xc0, !PT ;  /* 0x0000007f00027812 */ /* 0x002fe400078ec0ff */
[----:B------:R-:W-:Y:S02]  /*8580*/  SHF.L.U32 R0, R11, 0x1f, RZ ;  /* 0x0000001f0b007819 */ /* 0x000fe400000006ff */
[----:B------:R-:W-:Y:S02]  /*8590*/  ISETP.NE.AND P1, PT, R2, RZ, PT ;  /* 0x000000ff0200720c */ /* 0x000fe40003f25270 */
[----:B------:R-:W1:Y:S02]  /*85a0*/  SYNCS.PHASECHK.TRANS64.TRYWAIT P0, [R3+URZ+0x26840], R0 ;  /* 0x02684000030075a7 */ /* 0x000e64000800017f */
[----:B-1----:R-:W-:Y:S09]  /*85b0*/  @!P0 BRA `(.L_x_2486) ;  /* 0x00000008006c8947 */ /* 0x002ff20003800000 */
.L_x_2505:
[----:B------:R-:W-:Y:S05]  /*85c0*/  @P1 BRA `(.L_x_2487) ;  /* 0x0000000000181947 */ /* 0x000fea0003800000 */
[----:B------:R-:W1:Y:S01]  /*85d0*/  S2R R2, SR_TID.X ;  /* 0x0000000000027919 */ /* 0x000e620000002100 */
[----:B------:R-:W-:-:S04]  /*85e0*/  IMAD.MOV.U32 R0, RZ, RZ, 0x3100 ;  /* 0x00003100ff007424 */ /* 0x000fc800078e00ff */
[----:B------:R1:W-:Y:S02]  /*85f0*/  SYNCS.ARRIVE.TRANS64 RZ, [R3+URZ+0x26830], R0 ;  /* 0x0268300003ff79a7 */ /* 0x0003e4000800003f */
[----:B-1----:R-:W-:-:S13]  /*8600*/  LOP3.LUT P0, RZ, R2, 0x1f, RZ, 0xc0, !PT ;  /* 0x0000001f02ff7812 */ /* 0x002fda000780c0ff */
[----:B------:R-:W-:Y:S05]  /*8610*/  @!P0 BRA `(.L_x_2487) ;  /* 0x0000000000048947 */ /* 0x000fea0003800000 */
[----:B------:R-:W-:Y:S01]  /*8620*/  BPT.TRAP 0x1 ;  /* 0x000000040000795c */ /* 0x000fe20000300000 */
.L_x_2487:
        /* <DEDUP_REMOVED lines=47> */
.L_x_2468:
[----:B------:R-:W-:Y:S05]  /*8920*/  BSYNC B0 ;  /* 0x0000000000007941 */ /* 0x000fea0003800000 */
.L_x_2467:
[----:B------:R-:W-:-:S03]  /*8930*/  UMOV UR7, 0xffffffff ;  /* 0xffffffff00077882 */ /* 0x000fc60000000000 */
[----:B------:R-:W-:Y:S05]  /*8940*/  BRA.DIV UR7, `(.L_x_2488) ;  /* 0x00000006079c7947 */ /* 0x000fea000b800000 */
[----:B------:R-:W-:-:S13]  /*8950*/  ELECT P6, URZ, PT ;  /* 0x00000000003f782f */ /* 0x000fda00038c0000 */
.L_x_2508:
[----:B------:R-:W-:Y:S05]  /*8960*/  @!P6 BRA `(.L_x_2416) ;  /* 0x000000000084e947 */ /* 0x000fea0003800000 */
[----:B------:R-:W-:-:S06]  /*8970*/  ULOP3.LUT UR7, UR38, 0x2, URZ, 0xfc, !UPT ;  /* 0x0000000226077892 */ /* 0x000fcc000f8efc3f */
[----:B------:R-:W-:-:S05]  /*8980*/  IMAD.U32 R2, RZ, RZ, UR7 ;  /* 0x00000007ff027e24 */ /* 0x000fca000f8e00ff */
[----:B------:R-:W-:-:S13]  /*8990*/  ISETP.NE.AND P2, PT, R2, 0x3, PT ;  /* 0x000000030200780c */ /* 0x000fda0003f45270 */
[----:B------:R-:W-:Y:S05]  /*89a0*/  @!P2 BRA `(.L_x_2489) ;  /* 0x000000000004a947 */ /* 0x000fea0003800000 */
[----:B------:R-:W-:Y:S01]  /*89b0*/  BPT.TRAP 0x1 ;  /* 0x000000040000795c */ /* 0x000fe20000300000 */
.L_x_2489:
        /* <DEDUP_REMOVED lines=15> */
.L_x_2509:
[----:B------:R-:W2:Y:S02]  /*8ab0*/  SYNCS.PHASECHK.TRANS64.TRYWAIT P0, [R3+URZ], R2 ;  /* 0x00000002030075a7 */ /* 0x000ea4000800017f */
[----:B--2---:R-:W-:Y:S05]  /*8ac0*/  @!P0 BRA `(.L_x_2491) ;  /* 0x0000000400708947 */ /* 0x004fea0003800000 */
.L_x_2510:
[----:B------:R-:W-:Y:S05]  /*8ad0*/  @!P2 BRA `(.L_x_2492) ;  /* 0x000000000004a947 */ /* 0x000fea0003800000 */
[----:B------:R-:W-:Y:S01]  /*8ae0*/  BPT.TRAP 0x1 ;  /* 0x000000040000795c */ /* 0x000fe20000300000 */
.L_x_2492:
[----:B--2---:R-:W-:-:S04]  /*8af0*/  VIADD R3, R7, 0x26840 ;  /* 0x0002684007037836 */ /* 0x004fc80000000000 */
[----:B------:R-:W-:-:S04]  /*8b00*/  IMAD R0, R0, 0x8, R3 ;  /* 0x0000000800007824 */ /* 0x000fc800078e0203 */
[----:B------:R-:W2:Y:S02]  /*8b10*/  SYNCS.PHASECHK.TRANS64.TRYWAIT P0, [R0+URZ], R5 ;  /* 0x00000005000075a7 */ /* 0x000ea4000800017f */
[----:B--2---:R-:W-:Y:S05]  /*8b20*/  @!P0 BRA `(.L_x_2493) ;  /* 0x00000004006c8947 */ /* 0x004fea0003800000 */
.L_x_2511:
[----:B------:R-:W-:-:S07]  /*8b30*/  IMAD R3, R4, 0x8, R3 ;  /* 0x0000000804037824 */ /* 0x000fce00078e0203 */
.L_x_2494:
[----:B---3--:R3:W4:Y:S02]  /*8b40*/  SYNCS.PHASECHK.TRANS64.TRYWAIT P0, [R3+URZ], R2 ;  /* 0x00000002030075a7 */ /* 0x008724000800017f */
[----:B----4-:R-:W-:Y:S05]  /*8b50*/  @!P0 NANOSLEEP.SYNCS 0x989680 ;  /* 0x009896800000895d */ /* 0x010fea0003900000 */
[----:B------:R-:W4:Y:S02]  /*8b60*/  @!P0 SYNCS.PHASECHK.TRANS64 P0, [R3+URZ], R2 ;  /* 0x00000002030085a7 */ /* 0x000f24000800007f */
[----:B----4-:R-:W-:Y:S05]  /*8b70*/  @!P0 BRA `(.L_x_2494) ;  /* 0xfffffffc00f08947 */ /* 0x010fea000383ffff */
.L_x_2416:
[----:B------:R-:W-:Y:S05]  /*8b80*/  BSYNC B6 ;  /* 0x0000000000067941 */ /* 0x000fea0003800000 */
.L_x_2411:
[----:B------:R-:W-:Y:S05]  /*8b90*/  EXIT ;  /* 0x000000000000794d */ /* 0x000fea0003800000 */
.L_x_2422:
[----:B------:R-:W-:Y:S02]  /*8ba0*/  IMAD.MOV.U32 R13, RZ, RZ, R17 ;  /* 0x000000ffff0d7224 */ /* 0x000fe400078e0011 */
[----:B------:R-:W-:Y:S02]  /*8bb0*/  IMAD.MOV.U32 R12, RZ, RZ, RZ ;  /* 0x000000ffff0c7224 */ /* 0x000fe400078e00ff */
[----:B------:R-:W-:Y:S02]  /*8bc0*/  IMAD.MOV.U32 R11, RZ, RZ, 0x1f ;  /* 0x0000001fff0b7424 */ /* 0x000fe400078e00ff */
[----:B------:R-:W-:-:S07]  /*8bd0*/  IMAD.MOV.U32 R15, RZ, RZ, -0x1 ;  /* 0xffffffffff0f7424 */ /* 0x000fce00078e00ff */
[----:B------:R-:W-:Y:S05]  /*8be0*/  WARPSYNC.COLLECTIVE R15, `(.L_x_2495) ;  /* 0x000000000f087348 */ /* 0x000fea0003c00000 */
[----:B------:R1:W2:Y:S02]  /*8bf0*/  SHFL.IDX P6, R14, R13, R12, R11 ;  /* 0x0000000c0d0e7389 */ /* 0x0002a400000c000b */
[----:B-12---:R-:W-:Y:S01]  /*8c00*/  ENDCOLLECTIVE ;  /* 0x000000000000791b */ /* 0x006fe20003800000 */
.L_x_2495:
[----:B------:R-:W-:Y:S05]  /*8c10*/  BRA `(.L_x_2496) ;  /* 0xffffff8400747947 */ /* 0x000fea000383ffff */
.L_x_2424:
[----:B--2---:R2:W3:Y:S02]  /*8c20*/  SYNCS.PHASECHK.TRANS64.TRYWAIT P0, [R235+URZ+0x26800], R4 ;  /* 0x02680004eb0075a7 */ /* 0x0044e4000800017f */
[----:B---3--:R-:W-:Y:S05]  /*8c30*/  @!P0 NANOSLEEP.SYNCS 0x989680 ;  /* 0x009896800000895d */ /* 0x008fea0003900000 */
[----:B------:R-:W3:Y:S02]  /*8c40*/  @!P0 SYNCS.PHASECHK.TRANS64 P0, [R235+URZ+0x26800], R4 ;  /* 0x02680004eb0085a7 */ /* 0x000ee4000800007f */
[----:B---3--:R-:W-:Y:S05]  /*8c50*/  @!P0 BRA `(.L_x_2424) ;  /* 0xfffffffc00f08947 */ /* 0x008fea000383ffff */
[----:B------:R-:W-:Y:S05]  /*8c60*/  BRA `(.L_x_2423) ;  /* 0xffffff84009c7947 */ /* 0x000fea000383ffff */
.L_x_2429:
[----:B--2---:R-:W-:-:S04]  /*8c70*/  IMAD.U32 R5, RZ, RZ, UR9 ;  /* 0x00000009ff057e24 */ /* 0x004fc8000f8e00ff */
[----:B------:R2:W3:Y:S03]  /*8c80*/  SYNCS.PHASECHK.TRANS64.TRYWAIT P1, [R5+URZ+0x26810], R120 ;  /* 0x02681078050075a7 */ /* 0x0004e6000802017f */
[----:B---3--:R-:W-:Y:S05]  /*8c90*/  @!P1 NANOSLEEP.SYNCS 0x989680 ;  /* 0x009896800000995d */ /* 0x008fea0003900000 */
[----:B------:R-:W3:Y:S02]  /*8ca0*/  @!P1 SYNCS.PHASECHK.TRANS64 P1, [R5+URZ+0x26810], R120 ;  /* 0x02681078050095a7 */ /* 0x000ee4000802007f */
[----:B---3--:R-:W-:Y:S05]  /*8cb0*/  @!P1 BRA `(.L_x_2429) ;  /* 0xfffffffc00ec9947 */ /* 0x008fea000383ffff */
[----:B------:R-:W-:Y:S05]  /*8cc0*/  BRA `(.L_x_2428) ;  /* 0xffffff8c00f87947 */ /* 0x000fea000383ffff */
.L_x_2433:
[----:B------:R-:W-:-:S04]  /*8cd0*/  IMAD.U32 R121, RZ, RZ, UR9 ;  /* 0x00000009ff797e24 */ /* 0x000fc8000f8e00ff */
[----:B------:R1:W1:Y:S03]  /*8ce0*/  SYNCS.PHASECHK.TRANS64.TRYWAIT P1, [R121+URZ+0x26830], R120 ;  /* 0x02683078790075a7 */ /* 0x000266000802017f */
[----:B-1----:R-:W-:Y:S05]  /*8cf0*/  @!P1 NANOSLEEP.SYNCS 0x989680 ;  /* 0x009896800000995d */ /* 0x002fea0003900000 */
[----:B------:R-:W1:Y:S02]  /*8d00*/  @!P1 SYNCS.PHASECHK.TRANS64 P1, [R121+URZ+0x26830], R120 ;  /* 0x02683078790095a7 */ /* 0x000e64000802007f */
[----:B-1----:R-:W-:Y:S05]  /*8d10*/  @!P1 BRA `(.L_x_2433) ;  /* 0xfffffffc00ec9947 */ /* 0x002fea000383ffff */
[----:B------:R-:W-:Y:S05]  /*8d20*/  BRA `(.L_x_2432) ;  /* 0xffffff9400bc7947 */ /* 0x000fea000383ffff */
.L_x_2469:
[----:B-1----:R1:W2:Y:S02]  /*8d30*/  SYNCS.PHASECHK.TRANS64.TRYWAIT P0, [R16+URZ+0x26820], R3 ;  /* 0x02682003100075a7 */ /* 0x0022a4000800017f */
[----:B--2---:R-:W-:Y:S05]  /*8d40*/  @!P0 NANOSLEEP.SYNCS 0x989680 ;  /* 0x009896800000895d */ /* 0x004fea0003900000 */
[----:B------:R-:W2:Y:S02]  /*8d50*/  @!P0 SYNCS.PHASECHK.TRANS64 P0, [R16+URZ+0x26820], R3 ;  /* 0x02682003100085a7 */ /* 0x000ea4000800007f */
[----:B--2---:R-:W-:Y:S05]  /*8d60*/  @!P0 BRA `(.L_x_2469) ;  /* 0xfffffffc00f08947 */ /* 0x004fea000383ffff */
[----:B------:R-:W-:Y:S05]  /*8d70*/  BRA `(.L_x_2497) ;  /* 0xffffffdc00147947 */ /* 0x000fea000383ffff */
.L_x_2473:
[----:B-1----:R1:W3:Y:S02]  /*8d80*/  SYNCS.PHASECHK.TRANS64.TRYWAIT P1, [R16+URZ+0x26840], R21 ;  /* 0x02684015100075a7 */ /* 0x0022e4000802017f */
[----:B---3--:R-:W-:Y:S05]  /*8d90*/  @!P1 NANOSLEEP.SYNCS 0x989680 ;  /* 0x009896800000995d */ /* 0x008fea0003900000 */
[----:B------:R-:W3:Y:S02]  /*8da0*/  @!P1 SYNCS.PHASECHK.TRANS64 P1, [R16+URZ+0x26840], R21 ;  /* 0x02684015100095a7 */ /* 0x000ee4000802007f */
[----:B---3--:R-:W-:Y:S05]  /*8db0*/  @!P1 BRA `(.L_x_2473) ;  /* 0xfffffffc00f09947 */ /* 0x008fea000383ffff */
[----:B------:R-:W-:Y:S05]  /*8dc0*/  BRA `(.L_x_2498) ;  /* 0xffffffe400407947 */ /* 0x000fea000383ffff */
.L_x_2475:
[----:B--2---:R2:W3:Y:S02]  /*8dd0*/  SYNCS.PHASECHK.TRANS64.TRYWAIT P1, [R16+URZ+0x26828], R21 ;  /* 0x02682815100075a7 */ /* 0x0044e4000802017f */
[----:B---3--:R-:W-:Y:S05]  /*8de0*/  @!P1 NANOSLEEP.SYNCS 0x989680 ;  /* 0x009896800000995d */ /* 0x008fea0003900000 */
[----:B------:R-:W3:Y:S02]  /*8df0*/  @!P1 SYNCS.PHASECHK.TRANS64 P1, [R16+URZ+0x26828], R21 ;  /* 0x02682815100095a7 */ /* 0x000ee4000802007f */
[----:B---3--:R-:W-:Y:S05]  /*8e00*/  @!P1 BRA `(.L_x_2475) ;  /* 0xfffffffc00f09947 */ /* 0x008fea000383ffff */
[----:B------:R-:W-:Y:S05]  /*8e10*/  BRA `(.L_x_2499) ;  /* 0xffffffe400f07947 */ /* 0x000fea000383ffff */
.L_x_2477:
[----:B---3--:R3:W4:Y:S02]  /*8e20*/  SYNCS.PHASECHK.TRANS64.TRYWAIT P1, [R16+URZ+0x26848], R21 ;  /* 0x02684815100075a7 */ /* 0x008724000802017f */
[----:B----4-:R-:W-:Y:S05]  /*8e30*/  @!P1 NANOSLEEP.SYNCS 0x989680 ;  /* 0x009896800000995d */ /* 0x010fea0003900000 */
[----:B------:R-:W4:Y:S02]  /*8e40*/  @!P1 SYNCS.PHASECHK.TRANS64 P1, [R16+URZ+0x26848], R21 ;  /* 0x02684815100095a7 */ /* 0x000f24000802007f */
[----:B----4-:R-:W-:Y:S05]  /*8e50*/  @!P1 BRA `(.L_x_2477) ;  /* 0xfffffffc00f09947 */ /* 0x010fea000383ffff */
[----:B------:R-:W-:Y:S05]  /*8e60*/  BRA `(.L_x_2500) ;  /* 0xffffffe800a07947 */ /* 0x000fea000383ffff */
.L_x_2479:
[----:B------:R-:W-:-:S07]  /*8e70*/  SHF.L.U32 R5, R11, 0x1f, RZ ;  /* 0x0000001f0b057819 */ /* 0x000fce00000006ff */
.L_x_2501:
[----:B------:R1:W1:Y:S02]  /*8e80*/  SYNCS.PHASECHK.TRANS64.TRYWAIT P1, [R16+URZ+0x26820], R5 ;  /* 0x02682005100075a7 */ /* 0x000264000802017f */
[----:B-1----:R-:W-:Y:S05]  /*8e90*/  @!P1 NANOSLEEP.SYNCS 0x989680 ;  /* 0x009896800000995d */ /* 0x002fea0003900000 */
[----:B------:R-:W1:Y:S02]  /*8ea0*/  @!P1 SYNCS.PHASECHK.TRANS64 P1, [R16+URZ+0x26820], R5 ;  /* 0x02682005100095a7 */ /* 0x000e64000802007f */
[----:B-1----:R-:W-:Y:S05]  /*8eb0*/  @!P1 BRA `(.L_x_2501) ;  /* 0xfffffffc00f09947 */ /* 0x002fea000383ffff */
[----:B------:R-:W-:Y:S05]  /*8ec0*/  BRA `(.L_x_2502) ;  /* 0xffffffec00387947 */ /* 0x000fea000383ffff */
.L_x_2482:
[----:B-1----:R1:W2:Y:S02]  /*8ed0*/  SYNCS.PHASECHK.TRANS64.TRYWAIT P1, [R16+URZ+0x26840], R13 ;  /* 0x0268400d100075a7 */ /* 0x0022a4000802017f */
[----:B--2---:R-:W-:Y:S05]  /*8ee0*/  @!P1 NANOSLEEP.SYNCS 0x989680 ;  /* 0x009896800000995d */ /* 0x004fea0003900000 */
[----:B------:R-:W2:Y:S02]  /*8ef0*/  @!P1 SYNCS.PHASECHK.TRANS64 P1, [R16+URZ+0x26840], R13 ;  /* 0x0268400d100095a7 */ /* 0x000ea4000802007f */
[----:B--2---:R-:W-:Y:S05]  /*8f00*/  @!P1 BRA `(.L_x_2482) ;  /* 0xfffffffc00f09947 */ /* 0x004fea000383ffff */
[----:B------:R-:W-:Y:S05]  /*8f10*/  BRA `(.L_x_2503) ;  /* 0xfffffff0000c7947 */ /* 0x000fea000383ffff */
.L_x_2484:
[----:B--2---:R2:W1:Y:S02]  /*8f20*/  SYNCS.PHASECHK.TRANS64.TRYWAIT P1, [R16+URZ+0x26828], R13 ;  /* 0x0268280d100075a7 */ /* 0x004464000802017f */
[----:B-1----:R-:W-:Y:S05]  /*8f30*/  @!P1 NANOSLEEP.SYNCS 0x989680 ;  /* 0x009896800000995d */ /* 0x002fea0003900000 */
[----:B------:R-:W1:Y:S02]  /*8f40*/  @!P1 SYNCS.PHASECHK.TRANS64 P1, [R16+URZ+0x26828], R13 ;  /* 0x0268280d100095a7 */ /* 0x000e64000802007f */
[----:B-1----:R-:W-:Y:S05]  /*8f50*/  @!P1 BRA `(.L_x_2484) ;  /* 0xfffffffc00f09947 */ /* 0x002fea000383ffff */
[----:B------:R-:W-:Y:S05]  /*8f60*/  BRA `(.L_x_2504) ;  /* 0xfffffff000b07947 */ /* 0x000fea000383ffff */
.L_x_2486:
[----:B------:R1:W1:Y:S02]  /*8f70*/  SYNCS.PHASECHK.TRANS64.TRYWAIT P0, [R3+URZ+0x26840], R0 ;  /* 0x02684000030075a7 */ /* 0x000264000800017f */
[----:B-1----:R-:W-:Y:S05]  /*8f80*/  @!P0 NANOSLEEP.SYNCS 0x989680 ;  /* 0x009896800000895d */ /* 0x002fea0003900000 */
[----:B------:R-:W1:Y:S02]  /*8f90*/  @!P0 SYNCS.PHASECHK.TRANS64 P0, [R3+URZ+0x26840], R0 ;  /* 0x02684000030085a7 */ /* 0x000e64000800007f */
[----:B-1----:R-:W-:Y:S05]  /*8fa0*/  @!P0 BRA `(.L_x_2486) ;  /* 0xfffffffc00f08947 */ /* 0x002fea000383ffff */
[----:B------:R-:W-:Y:S05]  /*8fb0*/  BRA `(.L_x_2505) ;  /* 0xfffffff400807947 */ /* 0x000fea000383ffff */
.L_x_2488:
[----:B------:R-:W-:Y:S01]  /*8fc0*/  BSSY B0, `(.L_x_2506) ;  /* 0x0000006000007945 */ /* 0x000fe20003800000 */
[----:B------:R-:W-:-:S07]  /*8fd0*/  IMAD.MOV.U32 R15, RZ, RZ, -0x1 ;  /* 0xffffffffff0f7424 */ /* 0x000fce00078e00ff */
[----:B------:R-:W-:Y:S05]  /*8fe0*/  WARPSYNC.COLLECTIVE R15, `(.L_x_2507) ;  /* 0x000000000f0c7348 */ /* 0x000fea0003c00000 */
[----:B------:R-:W-:Y:S02]  /*8ff0*/  ELECT P6, UR62, PT ;  /* 0x00000000003e782f */ /* 0x000fe400038c0000 */
[----:B------:R-:W-:Y:S01]  /*9000*/  MOV R14, UR62 ;  /* 0x0000003e000e7c02 */ /* 0x000fe20008000f00 */
[----:B------:R-:W-:Y:S10]  /*9010*/  ENDCOLLECTIVE ;  /* 0x000000000000791b */ /* 0x000ff40003800000 */
.L_x_2507:
[----:B------:R-:W-:Y:S05]  /*9020*/  BSYNC B0 ;  /* 0x0000000000007941 */ /* 0x000fea0003800000 */
.L_x_2506:
[----:B------:R-:W-:Y:S05]  /*9030*/  BRA `(.L_x_2508) ;  /* 0xfffffff800487947 */ /* 0x000fea000383ffff */
.L_x_2490:
[----:B-1----:R1:W2:Y:S02]  /*9040*/  SYNCS.PHASECHK.TRANS64.TRYWAIT P0, [R6+URZ], R5 ;  /* 0x00000005060075a7 */ /* 0x0022a4000800017f */
[----:B--2---:R-:W-:Y:S05]  /*9050*/  @!P0 NANOSLEEP.SYNCS 0x989680 ;  /* 0x009896800000895d */ /* 0x004fea0003900000 */
[----:B------:R-:W2:Y:S02]  /*9060*/  @!P0 SYNCS.PHASECHK.TRANS64 P0, [R6+URZ], R5 ;  /* 0x00000005060085a7 */ /* 0x000ea4000800007f */
[----:B--2---:R-:W-:Y:S05]  /*9070*/  @!P0 BRA `(.L_x_2490) ;  /* 0xfffffffc00f08947 */ /* 0x004fea000383ffff */
[----:B------:R-:W-:Y:S05]  /*9080*/  BRA `(.L_x_2509) ;  /* 0xfffffff800887947 */ /* 0x000fea000383ffff */
.L_x_2491:
[----:B--2---:R2:W3:Y:S02]  /*9090*/  SYNCS.PHASECHK.TRANS64.TRYWAIT P0, [R3+URZ], R2 ;  /* 0x00000002030075a7 */ /* 0x0044e4000800017f */
[----:B---3--:R-:W-:Y:S05]  /*90a0*/  @!P0 NANOSLEEP.SYNCS 0x989680 ;  /* 0x009896800000895d */ /* 0x008fea0003900000 */
[----:B------:R-:W3:Y:S02]  /*90b0*/  @!P0 SYNCS.PHASECHK.TRANS64 P0, [R3+URZ], R2 ;  /* 0x00000002030085a7 */ /* 0x000ee4000800007f */
[----:B---3--:R-:W-:Y:S05]  /*90c0*/  @!P0 BRA `(.L_x_2491) ;  /* 0xfffffffc00f08947 */ /* 0x008fea000383ffff */
[----:B------:R-:W-:Y:S05]  /*90d0*/  BRA `(.L_x_2510) ;  /* 0xfffffff8007c7947 */ /* 0x000fea000383ffff */
.L_x_2493:
[----:B--2---:R2:W3:Y:S02]  /*90e0*/  SYNCS.PHASECHK.TRANS64.TRYWAIT P0, [R0+URZ], R5 ;  /* 0x00000005000075a7 */ /* 0x0044e4000800017f */
[----:B---3--:R-:W-:Y:S05]  /*90f0*/  @!P0 NANOSLEEP.SYNCS 0x989680 ;  /* 0x009896800000895d */ /* 0x008fea0003900000 */
[----:B------:R-:W3:Y:S02]  /*9100*/  @!P0 SYNCS.PHASECHK.TRANS64 P0, [R0+URZ], R5 ;  /* 0x00000005000085a7 */ /* 0x000ee4000800007f */
[----:B---3--:R-:W-:Y:S05]  /*9110*/  @!P0 BRA `(.L_x_2493) ;  /* 0xfffffffc00f08947 */ /* 0x008fea000383ffff */
[----:B------:R-:W-:Y:S05]  /*9120*/  BRA `(.L_x_2511) ;  /* 0xfffffff800807947 */ /* 0x000fea000383ffff */
.L_x_2512:
        /* <DEDUP_REMOVED lines=13> */
.L_x_3313:


//--------------------- .text._ZN7cutlass13device_kernelIN5flash11enable_sm90INS1_16FlashAttnBwdSm90INS1_25CollectiveMainloopBwdSm90ILi2ELi2ELi2EN4cute5tupleIJNS5_1CILi1EEES8_S8_EEENS6_IJNS7_ILi64EEENS7_ILi128EEENS7_ILi96EEEEEENS_6half_tEfNS_4arch4Sm90ELb1ELb0ELb1ELb0ELb1ELb1ELb0ELb0ELi2ELi1ELi2ELi1ELb1EEENS1_24CollectiveEpilogueBwdGQAISD_fSG_Li256ELb0ELb1EEENS1_25SingleTileBwdLPTSchedulerILb0ELi128ELb1EEEEEEEEEvNT_6ParamsE --------------------------
	.section	.text._ZN7cutlass13device_kernelIN5flash11enable_sm90INS1_16FlashAttnBwdSm90INS1_25CollectiveMainloopBwdSm90ILi2ELi2ELi2EN4cute5tupleIJNS5_1CILi1EEES8_S8_EEENS6_IJNS7_ILi64EEENS7_ILi128EEENS7_ILi96EEEEEENS_6half_tEfNS_4arch4Sm90ELb1ELb0ELb1ELb0ELb1ELb1ELb0ELb0ELi2ELi1ELi2ELi1ELb1EEENS1_24CollectiveEpilogueBwdGQAISD_fSG_Li256ELb0ELb1EEENS1_25SingleTileBwdLPTSchedulerILb0ELi128ELb1EEEEEEEEEvNT_6ParamsE,"ax",@progbits
	.align	128
.text._ZN7cutlass13device_kernelIN5flash11enable_sm90INS1_16FlashAttnBwdSm90INS1_25CollectiveMainloopBwdSm90ILi2ELi2ELi2EN4cute5tupleIJNS5_1CILi1EEES8_S8_EEENS6_IJNS7_ILi64EEENS7_ILi128EEENS7_ILi96EEEEEENS_6half_tEfNS_4arch4Sm90ELb1ELb0ELb1ELb0ELb1ELb1ELb0ELb0ELi2ELi1ELi2ELi1ELb1EEENS1_24CollectiveEpilogueBwdGQAISD_fSG_Li256ELb0ELb1EEENS1_25SingleTileBwdLPTSchedulerILb0ELi128ELb1EEEEEEEEEvNT_6ParamsE:
        .type           _ZN7cutlass13device_kernelIN5flash11enable_sm90INS1_16FlashAttnBwdSm90INS1_25CollectiveMainloopBwdSm90ILi2ELi2ELi2EN4cute5tupleIJNS5_1CILi1EEES8_S8_EEENS6_IJNS7_ILi64EEENS7_ILi128EEENS7_ILi96EEEEEENS_6half_tEfNS_4arch4Sm90ELb1ELb0ELb1ELb0ELb1ELb1ELb0ELb0ELi2ELi1ELi2ELi1ELb1EEENS1_24CollectiveEpilogueBwdGQAISD_fSG_Li256ELb0ELb1EEENS1_25SingleTileBwdLPTSchedulerILb0ELi128ELb1EEEEEEEEEvNT_6ParamsE,@function
        .size           _ZN7cutlass13device_kernelIN5flash11enable_sm90INS1_16FlashAttnBwdSm90INS1_25CollectiveMainloopBwdSm90ILi2ELi2ELi2EN4cute5tupleIJNS5_1CILi1EEES8_S8_EEENS6_IJNS7_ILi64EEENS7_ILi128EEENS7_ILi96EEEEEENS_6half_tEfNS_4arch4Sm90ELb1ELb0ELb1ELb0ELb1ELb1ELb0ELb0ELi2ELi1ELi2ELi1ELb1EEENS1_24CollectiveEpilogueBwdGQAISD_fSG_Li256ELb0ELb1EEENS1_25SingleTileBwdLPTSchedulerILb0ELi128ELb1EEEEEEEEEvNT_6ParamsE,(.L_x_3314 - _ZN7cutlass13device_kernelIN5flash11enable_sm90INS1_16FlashAttnBwdSm90INS1_25CollectiveMainloopBwdSm90ILi2ELi2ELi2EN4cute5tupleIJNS5_1CILi1EEES8_S8_EEENS6_IJNS7_ILi64EEENS7_ILi128EEENS7_ILi96EEEEEENS_6half_tEfNS_4arch4Sm90ELb1ELb0ELb1ELb0ELb1ELb1ELb0ELb0ELi2ELi1ELi2ELi1ELb1EEENS1_24CollectiveEpilogueBwdGQAISD_fSG_Li256ELb0ELb1EEENS1_25SingleTileBwdLPTSchedulerILb0ELi128ELb1EEEEEEEEEvNT_6ParamsE)
        .other          _ZN7cutlass13device_kernelIN5flash11enable_sm90INS1_16FlashAttnBwdSm90INS1_25CollectiveMainloopBwdSm90ILi2ELi2ELi2EN4cute5tupleIJNS5_1CILi1EEES8_S8_EEENS6_IJNS7_ILi64EEENS7_ILi128EEENS7_ILi96EEEEEENS_6half_tEfNS_4arch4Sm90ELb1ELb0ELb1ELb0ELb1ELb1ELb0ELb0ELi2ELi1ELi2ELi1ELb1EEENS1_24CollectiveEpilogueBwdGQAISD_fSG_Li256ELb0ELb1EEENS1_25SingleTileBwdLPTSchedulerILb0ELi128ELb1EEEEEEEEEvNT_6ParamsE,@"STO_CUDA_ENTRY STV_DEFAULT"
_ZN7cutlass13device_kernelIN5flash11enable_sm90INS1_16FlashAttnBwdSm90INS1_25CollectiveMainloopBwdSm90ILi2ELi2ELi2EN4cute5tupleIJNS5_1CILi1EEES8_S8_EEENS6_IJNS7_ILi64EEENS7_ILi128EEENS7_ILi96EEEEEENS_6half_tEfNS_4arch4Sm90ELb1ELb0ELb1ELb0ELb1ELb1ELb0ELb0ELi2ELi1ELi2ELi1ELb1EEENS1_24CollectiveEpilogueBwdGQAISD_fSG_Li256ELb0ELb1EEENS1_25SingleTileBwdLPTSchedulerILb0ELi128ELb1EEEEEEEEEvNT_6ParamsE:
        /* <DEDUP_REMOVED lines=24> */
.L_x_2514:
[----:B------:R-:W-:Y:S05]  /*0180*/  BSYNC B0 ;  /* 0x0000000000007941 */ /* 0x000fea0003800000 */
.L_x_2513:
        /* <DEDUP_REMOVED lines=37> */
.L_x_2515:
        /* <DEDUP_REMOVED lines=22> */
.L_x_2516:
[----:B------:R-:W-:Y:S01]  /*0540*/  PLOP3.LUT P0, PT, PT, PT, UP0, 0x80, 0x0 ;  /* 0x000000000000781c */ /* 0x000fe20003f0f008 */
[----:B------:R-:W-:Y:S01]  /*0550*/  NOP ;  /* 0x0000000000007918 */ /* 0x000fe20000000000 */
[----:B------:R-:W-:Y:S01]  /*0560*/  ULDC.64 UR46, c[0x0][0x208] ;  /* 0x00008200002e7ab9 */ /* 0x000fe20000000a00 */
[----:B------:R-:W-:Y:S01]  /*0570*/  BSSY B6, `(.L_x_2517) ;  /* 0x0000955000067945 */ /* 0x000fe20003800000 */
[----:B-12-4-:R-:W-:Y:S09]  /*0580*/  BAR.SYNC.DEFER_BLOCKING 0x0 ;  /* 0x0000000000007b1d */ /* 0x016ff20000010000 */
[----:B------:R-:W-:Y:S05]  /*0590*/  @!P0 BRA `(.L_x_2518) ;  /* 0x0000005400348947 */ /* 0x000fea0003800000 */
.L_x_2519:
        /* <DEDUP_REMOVED lines=32> */
.L_x_2520:
[----:B------:R-:W-:Y:S01]  /*07a0*/  ULDC UR7, c[0x0][0x8cc] ;  /* 0x0002330000077ab9 */ /* 0x000fe20000000800 */
[----:B------:R-:W-:Y:S01]  /*07b0*/  UMOV UR36, UR10 ;  /* 0x0000000a00247c82 */ /* 0x000fe20008000000 */
[----:B------:R-:W-:-:S11]  /*07c0*/  UISETP.NE.AND UP0, UPT, UR7, 0x1, UPT ;  /* 0x000000010700788c */ /* 0x000fd6000bf05270 */
[----:B------:R-:W-:Y:S02]  /*07d0*/  @UP0 ULDC.64 UR8, c[0x0][0x8d0] ;  /* 0x0002340000080ab9 */ /* 0x000fe40000000a00 */
[----:B------:R-:W-:-:S04]  /*07e0*/  UIMAD.WIDE.U32 UR4, UR10, UR8, URZ ;  /* 0x000000080a0472a5 */ /* 0x000fc8000f8e003f */
[----:B------:R-:W-:-:S04]  /*07f0*/  @UP0 USHF.R.U32.HI UR36, URZ, UR9, UR5 ;  /* 0x000000093f240299 */ /* 0x000fc80008011605 */
[----:B------:R-:W-:-:S12]  /*0800*/  UIMAD UR4, UR36, UR7, URZ ;  /* 0x00000007240472a4 */ /* 0x000fd8000f8e023f */
.L_x_2521:
        /* <DEDUP_REMOVED lines=104> */
.L_x_2525:
        /* <DEDUP_REMOVED lines=15> */
.L_x_2524:
        /* <DEDUP_REMOVED lines=22> */
.L_x_2527:
        /* <DEDUP_REMOVED lines=15> */
.L_x_2526:
[----:B------:R-:W-:Y:S01]  /*11d0*/  SHF.R.S32.HI R19, RZ, 0x1f, R18 ;  /* 0x0000001fff137819 */ /* 0x000fe20000011412 */
[----:B------:R-:W-:-:S03]  /*11e0*/  UMOV UR4, 0xffffffff ;  /* 0xffffffff00047882 */ /* 0x000fc60000000000 */
[----:B------:R-:W-:-:S04]  /*11f0*/  LEA.HI R0, R19, R18, RZ, 0x7 ;  /* 0x0000001213007211 */ /* 0x000fc800078f38ff */
[----:B------:R-:W-:Y:S01]  /*1200*/  SHF.R.S32.HI R17, RZ, 0x7, R0 ;  /* 0x00000007ff117819 */ /* 0x000fe20000011400 */
[----:B------:R-:W-:Y:S06]  /*1210*/  BRA.DIV UR4, `(.L_x_2528) ;  /* 0x0000008a04307947 */ /* 0x000fec000b800000 */
[----:B------:R1:W2:Y:S02]  /*1220*/  SHFL.IDX PT, R14, R17, RZ, 0x1f ;  /* 0x00001fff110e7589 */ /* 0x0002a400000e0000 */
.L_x_2632:
        /* <DEDUP_REMOVED lines=15> */
.L_x_2529:
        /* <DEDUP_REMOVED lines=19> */
.L_x_2531:
        /* <DEDUP_REMOVED lines=124> */
.L_x_2542:
[----:B------:R-:W-:-:S06]  /*1c10*/  UISETP.NE.AND UP0, UPT, UR16, 0x3, UPT ;  /* 0x000000031000788c */ /* 0x000fcc000bf05270 */
[----:B------:R-:W-:-:S13]  /*1c20*/  PLOP3.LUT P0, PT, PT, PT, UP0, 0x80, 0x0 ;  /* 0x000000000000781c */ /* 0x000fda0003f0f008 */
[----:B-1----:R-:W-:Y:S05]  /*1c30*/  @!P0 BRA `(.L_x_2532) ;  /* 0x0000000000048947 */ /* 0x002fea0003800000 */
[----:B------:R-:W-:Y:S01]  /*1c40*/  BPT.TRAP 0x1 ;  /* 0x000000040000795c */ /* 0x000fe20000300000 */
.L_x_2532:
[----:B------:R-:W-:Y:S01]  /*1c50*/  R2UR UR9, R235 ;  /* 0x00000000eb0972ca */ /* 0x000fe200000e0000 */
[----:B------:R-:W-:-:S05]  /*1c60*/  IMAD.U32 R120, RZ, RZ, UR4 ;  /* 0x00000004ff787e24 */ /* 0x000fca000f8e00ff */
[----:B------:R-:W-:-:S07]  /*1c70*/  SHF.L.U32 R120, R120, 0x1f, RZ ;  /* 0x0000001f78787819 */ /* 0x000fce00000006ff */
[----:B------:R-:W-:-:S09]  /*1c80*/  ULEA UR9, UR5, UR9, 0x3 ;  /* 0x0000000905097291 */ /* 0x000fd2000f8e183f */
[----:B------:R1:W2:Y:S01]  /*1c90*/  SYNCS.PHASECHK.TRANS64.TRYWAIT P1, [UR9+0x26810], R120 ;  /* 0x02681078ff0075a7 */ /* 0x0002a20008020149 */
[----:B------:R-:W-:Y:S05]  /*1ca0*/  @!P0 BRA `(.L_x_2533) ;  /* 0x0000000000048947 */ /* 0x000fea0003800000 */
[----:B------:R-:W-:Y:S01]  /*1cb0*/  BPT.TRAP 0x1 ;  /* 0x000000040000795c */ /* 0x000fe20000300000 */
.L_x_2533:
[----:B--2---:R-:W-:Y:S05]  /*1cc0*/  @P1 BRA `(.L_x_2534) ;  /* 0x0000000000081947 */ /* 0x004fea0003800000 */
[----:B------:R-:W2:Y:S02]  /*1cd0*/  SYNCS.PHASECHK.TRANS64.TRYWAIT P1, [UR9+0x26810], R120 ;  /* 0x02681078ff0075a7 */ /* 0x000ea40008020149 */
[----:B--2---:R-:W-:Y:S05]  /*1ce0*/  @!P1 BRA `(.L_x_2535) ;  /* 0x0000007c00b09947 */ /* 0x004fea0003800000 */
.L_x_2534:
        /* <DEDUP_REMOVED lines=66> */
.L_x_2536:
[----:B------:R1:W1:Y:S01]  /*2110*/  SYNCS.PHASECHK.TRANS64.TRYWAIT P1, [UR9+0x26830], R120 ;  /* 0x02683078ff0075a7 */ /* 0x0002620008020149 */
[----:B------:R-:W-:Y:S05]  /*2120*/  @!P0 BRA `(.L_x_2537) ;  /* 0x0000000000048947 */ /* 0x000fea0003800000 */
[----:B------:R-:W-:Y:S01]  /*2130*/  BPT.TRAP 0x1 ;  /* 0x000000040000795c */ /* 0x000fe20000300000 */
.L_x_2537:
        /* <DEDUP_REMOVED lines=50> */
.L_x_2538:
        /* <DEDUP_REMOVED lines=79> */
[C---:B------:R-:W-:Y:S01]  /*2950*/  ISETP.GT.AND P6, PT, R120.reuse, 0x19, PT ;  /* 0x000000197800780c */ /* 0x040fe20003fc4270 */
[----:B------:R-:W-:Y:S01]  /*2960*/  UMOV UR15, 0xc0000010 ;  /* 0xc0000010000f7882 */ /* 0x000fe20000000000 */
[C---:B------:R-:W-:Y:S01]  /*2970*/  ISETP.GT.AND P1, PT, R120.reuse, 0x20, PT ;  /* 0x000000207800780c */ /* 0x040fe20003f24270 */
[----:B------:R-:W-:Y:S01]  /*2980*/  MUFU.EX2 R162, R162 ;  /* 0x000000a200a27308 */ /* 0x000fe20000000800 */
[----:B------:R-:W-:-:S02]  /*2990*/  ISETP.GT.AND P3, PT, R120, 0x21, PT ;  /* 0x000000217800780c */ /* 0x000fc40003f64270 */
        /* <DEDUP_REMOVED lines=66> */
[----:B------:R-:W-:Y:S02]  /*2dc0*/  UMOV UR11, 0x80000020 ;  /* 0x80000020000b7882 */ /* 0x000fe40000000000 */
        /* <DEDUP_REMOVED lines=231> */
[----:B------:R-:W-:Y:S02]  /*3c40*/  R2UR UR10, R237 ;  /* 0x00000000ed0a72ca */ /* 0x000fe400000e0000 */
[----:B------:R-:W-:-:S11]  /*3c50*/  R2UR UR11, R5 ;  /* 0x00000000050b72ca */ /* 0x000fd600000e0000 */
[----:B------:R-:W-:Y:S02]  /*3c60*/  USHF.R.U32.HI UR10, URZ, 0x4, UR10 ;  /* 0x000000043f0a7899 */ /* 0x000fe4000801160a */
[----:B------:R-:W-:Y:S02]  /*3c70*/  USHF.R.U32.HI UR11, URZ, 0x4, UR11 ;  /* 0x000000043f0b7899 */ /* 0x000fe4000801160b */
[----:B------:R-:W-:Y:S02]  /*3c80*/  ULOP3.LUT UR10, UR10, 0x3fff, URZ, 0xc0, !UPT ;  /* 0x00003fff0a0a7892 */ /* 0x000fe4000f8ec03f */
[----:B------:R-:W-:Y:S02]  /*3c90*/  ULOP3.LUT UR18, UR11, 0x3fff, URZ, 0xc0, !UPT ;  /* 0x00003fff0b127892 */ /* 0x000fe4000f8ec03f */
[----:B------:R-:W-:Y:S02]  /*3ca0*/  ULOP3.LUT UR19, UR10, 0x10000, URZ, 0xfc, !UPT ;  /* 0x000100000a137892 */ /* 0x000fe4000f8efc3f */
[----:B------:R-:W-:Y:S01]  /*3cb0*/  UIADD3 UR10, UR12, 0xc0, URZ ;  /* 0x000000c00c0a7890 */ /* 0x000fe2000fffe03f */
[----:B------:R-:W-:Y:S01]  /*3cc0*/  UMOV UR11, 0x80000020 ;  /* 0x80000020000b7882 */ /* 0x000fe20000000000 */
[----:B------:R-:W-:Y:S01]  /*3cd0*/  ULEA UR19, UR5, UR19, 0xa ;  /* 0x0000001305137291 */ /* 0x000fe2000f8e503f */
[----:B------:R-:W-:Y:S01]  /*3ce0*/  UMOV UR14, UR18 ;  /* 0x00000012000e7c82 */ /* 0x000fe20008000000 */
[----:B------:R-:W-:-:S05]  /*3cf0*/  UIADD3 UR20, UR18, 0x200, URZ ;  /* 0x0000020012147890 */ /* 0x000fca000fffe03f */
        /* <DEDUP_REMOVED lines=161> */
.L_x_2540:
        /* <DEDUP_REMOVED lines=23> */
[----:B------:R-:W-:Y:S01]  /*4880*/  UIADD3 UR10, UR12, 0xc0, URZ ;  /* 0x000000c00c0a7890 */ /* 0x000fe2000fffe03f */
        /* <DEDUP_REMOVED lines=21> */
.L_x_2541:
        /* <DEDUP_REMOVED lines=62> */
.L_x_2523:
[----:B------:R-:W-:Y:S05]  /*4dc0*/  @P0 BRA `(.L_x_2522) ;  /* 0x0000004c003c0947 */ /* 0x000fea0003800000 */
[----:B-1----:R-:W1:Y:S01]  /*4dd0*/  S2R R4, SR_TID.X ;  /* 0x0000000000047919 */ /* 0x002e620000002100 */
[----:B------:R-:W-:Y:S01]  /*4de0*/  ULDC UR8, c[0x0][0x850] ;  /* 0x0002140000087ab9 */ /* 0x000fe20000000800 */
[----:B------:R-:W-:Y:S01]  /*4df0*/  UMOV UR10, UR39 ;  /* 0x00000027000a7c82 */ /* 0x000fe20008000000 */
[----:B------:R-:W-:Y:S01]  /*4e00*/  UISETP.NE.AND UP0, UPT, UR8, 0x1, UPT ;  /* 0x000000010800788c */ /* 0x000fe2000bf05270 */
[----:B------:R-:W2:Y:S01]  /*4e10*/  S2UR UR19, SR_CgaCtaId ;  /* 0x00000000001379c3 */ /* 0x000ea20000008800 */
[----:B------:R-:W-:Y:S01]  /*4e20*/  ULDC.64 UR12, c[0x0][0x818] ;  /* 0x00020600000c7ab9 */ /* 0x000fe20000000a00 */
[----:B------:R-:W-:Y:S01]  /*4e30*/  ULOP3.LUT UR36, URZ, UR36, URZ, 0x33, !UPT ;  /* 0x000000243f247292 */ /* 0x000fe2000f8e333f */
[----:B------:R-:W-:Y:S01]  /*4e40*/  BSSY B0, `(.L_x_2543) ;  /* 0x0000056000007945 */ /* 0x000fe20003800000 */
[----:B------:R-:W-:Y:S01]  /*4e50*/  ULDC UR6, c[0x0][0x8b4] ;  /* 0x00022d0000067ab9 */ /* 0x000fe20000000800 */
[----:B------:R-:W-:Y:S01]  /*4e60*/  ULDC UR16, c[0x0][0x80c] ;  /* 0x0002030000107ab9 */ /* 0x000fe20000000800 */
[----:B------:R-:W-:-:S02]  /*4e70*/  UIADD3 UR36, UR36, UR6, URZ ;  /* 0x0000000624247290 */ /* 0x000fc4000fffe03f */
[----:B------:R-:W-:Y:S02]  /*4e80*/  UIMAD UR11, UR37, UR16, URZ ;  /* 0x00000010250b72a4 */ /* 0x000fe4000f8e023f */
[----:B------:R-:W-:Y:S01]  /*4e90*/  @UP0 ULDC UR4, c[0x0][0x854] ;  /* 0x0002150000040ab9 */ /* 0x000fe20000000800 */
[----:B------:R-:W-:Y:S01]  /*4ea0*/  @UP0 ULDC UR7, c[0x0][0x858] ;  /* 0x0002160000070ab9 */ /* 0x000fe20000000800 */
[----:B------:R-:W-:Y:S02]  /*4eb0*/  UIMAD.WIDE.U32 UR4, UR39, UR4, URZ ;  /* 0x00000004270472a5 */ /* 0x000fe4000f8e003f */
[----:B------:R-:W-:Y:S02]  /*4ec0*/  UIMAD UR6, UR36, 0x3000, URZ ;  /* 0x00003000240678a4 */ /* 0x000fe4000f8e023f */
[----:B------:R-:W-:Y:S01]  /*4ed0*/  @UP0 USHF.R.U32.HI UR10, URZ, UR7, UR5 ;  /* 0x000000073f0a0299 */ /* 0x000fe20008011605 */
[----:B------:R-:W-:Y:S01]  /*4ee0*/  UMOV UR18, 0x400 ;  /* 0x0000040000127882 */ /* 0x000fe20000000000 */
[----:B------:R-:W-:-:S02]  /*4ef0*/  USHF.R.S32.HI UR7, URZ, 0x1f, UR6 ;  /* 0x0000001f3f077899 */ /* 0x000fc40008011406 */
[----:B------:R-:W-:Y:S01]  /*4f00*/  USHF.R.S32.HI UR17, URZ, 0x1f, UR10 ;  /* 0x0000001f3f117899 */ /* 0x000fe2000801140a */
[----:B------:R-:W-:Y:S01]  /*4f10*/  ULDC.64 UR14, c[0x0][0x840] ;  /* 0x00021000000e7ab9 */ /* 0x000fe20000000a00 */
[----:B------:R-:W-:Y:S02]  /*4f20*/  UIMAD.WIDE.U32 UR4, UR10, UR12, UR6 ;  /* 0x0000000c0a0472a5 */ /* 0x000fe4000f8e0006 */
[----:B------:R-:W-:Y:S01]  /*4f30*/  UIMAD UR9, UR17, UR12, URZ ;  /* 0x0000000c110972a4 */ /* 0x000fe2000f8e023f */
[C---:B-1----:R-:W-:Y:S01]  /*4f40*/  VIADD R3, R4.reuse, 0xffffff80 ;  /* 0xffffff8004037836 */ /* 0x042fe20000000000 */
[----:B------:R-:W-:Y:S01]  /*4f50*/  UIMAD.WIDE.U32 UR6, UR10, UR14, UR6 ;  /* 0x0000000e0a0672a5 */ /* 0x000fe2000f8e0006 */
[----:B------:R-:W-:Y:S01]  /*4f60*/  BAR.SYNC.DEFER_BLOCKING 0x1, 0x100 ;  /* 0x0044000000007b1d */ /* 0x000fe20000010000 */
[----:B------:R-:W-:Y:S01]  /*4f70*/  UIMAD UR20, UR10, UR13, UR9 ;  /* 0x0000000d0a1472a4 */ /* 0x000fe2000f8e0209 */
[----:B------:R-:W-:Y:S01]  /*4f80*/  ISETP.NE.AND P1, PT, R4, 0x80, PT ;  /* 0x000000800400780c */ /* 0x000fe20003f25270 */
[----:B------:R-:W-:Y:S01]  /*4f90*/  UIMAD UR21, UR17, UR14, URZ ;  /* 0x0000000e111572a4 */ /* 0x000fe2000f8e023f */
[----:B------:R-:W-:Y:S01]  /*4fa0*/  SHF.R.S32.HI R0, RZ, 0x1f, R3 ;  /* 0x0000001fff007819 */ /* 0x000fe20000011403 */
[----:B------:R-:W-:Y:S01]  /*4fb0*/  UIADD3 UR5, UR5, UR20, URZ ;  /* 0x0000001405057290 */ /* 0x000fe2000fffe03f */
[----:B------:R-:W-:Y:S01]  /*4fc0*/  ISETP.NE.AND P0, PT, R3, RZ, PT ;  /* 0x000000ff0300720c */ /* 0x000fe20003f05270 */
[----:B------:R-:W-:Y:S01]  /*4fd0*/  ULDC UR9, c[0x0][0x870] ;  /* 0x00021c0000097ab9 */ /* 0x000fe20000000800 */
[----:B------:R-:W-:Y:S01]  /*4fe0*/  LEA.HI R2, R0, R3, RZ, 0x7 ;  /* 0x0000000300027211 */ /* 0x000fe200078f38ff */
[----:B------:R-:W-:Y:S01]  /*4ff0*/  UIMAD UR9, UR9, UR36, URZ ;  /* 0x00000024090972a4 */ /* 0x000fe2000f8e023f */
[----:B------:R-:W-:-:S02]  /*5000*/  ULDC.64 UR12, c[0x0][0x868] ;  /* 0x00021a00000c7ab9 */ /* 0x000fc40000000a00 */
[----:B------:R-:W-:Y:S01]  /*5010*/  LOP3.LUT R0, R2, 0x3fffff80, RZ, 0xc0, !PT ;  /* 0x3fffff8002007812 */ /* 0x000fe200078ec0ff */
[----:B------:R-:W-:Y:S01]  /*5020*/  UIMAD UR16, UR9, UR16, URZ ;  /* 0x00000010091072a4 */ /* 0x000fe2000f8e023f */
[----:B------:R-:W-:Y:S01]  /*5030*/  SHF.R.S32.HI R5, RZ, 0x7, R2 ;  /* 0x00000007ff057819 */ /* 0x000fe20000011402 */
[----:B--2---:R-:W-:Y:S02]  /*5040*/  ULEA UR9, UR19, UR18, 0x18 ;  /* 0x0000001213097291 */ /* 0x004fe4000f8ec03f */
[----:B------:R-:W-:Y:S01]  /*5050*/  IMAD.IADD R0, R3, 0x1, -R0 ;  /* 0x0000000103007824 */ /* 0x000fe200078e0a00 */
[----:B------:R-:W-:Y:S02]  /*5060*/  USHF.R.S32.HI UR19, URZ, 0x1f, UR16 ;  /* 0x0000001f3f137899 */ /* 0x000fe40008011410 */
[----:B------:R-:W-:Y:S01]  /*5070*/  USHF.R.S32.HI UR18, URZ, 0x1f, UR11 ;  /* 0x0000001f3f127899 */ /* 0x000fe2000801140b */
[----:B------:R-:W-:Y:S01]  /*5080*/  IMAD R0, R5, 0x600, R0 ;  /* 0x0000060005007824 */ /* 0x000fe200078e0200 */
[----:B------:R-:W-:-:S02]  /*5090*/  UIADD3 UR16, UP0, UP1, UR16, UR11, UR10 ;  /* 0x0000000b10107290 */ /* 0x000fc4000f91e00a */
[----:B------:R-:W-:Y:S01]  /*50a0*/  UIMAD UR15, UR10, UR15, UR21 ;  /* 0x0000000f0a0f72a4 */ /* 0x000fe2000f8e0215 */
[----:B------:R-:W-:Y:S01]  /*50b0*/  IMAD.SHL.U32 R0, R0, 0x4, RZ ;  /* 0x0000000400007824 */ /* 0x000fe200078e00ff */
[----:B------:R-:W-:Y:S02]  /*50c0*/  UIADD3.X UR14, UR19, UR18, UR17, UP0, UP1 ;  /* 0x00000012130e7290 */ /* 0x000fe400087e2411 */
[----:B------:R-:W-:Y:S02]  /*50d0*/  USHF.L.U32 UR11, UR16, 0x2, URZ ;  /* 0x00000002100b7899 */ /* 0x000fe4000800063f */
[----:B------:R-:W-:Y:S01]  /*50e0*/  LEA R0, R0, UR9, 0x2 ;  /* 0x0000000900007c11 */ /* 0x000fe2000f8e10ff */
[----:B------:R-:W-:Y:S02]  /*50f0*/  USHF.L.U64.HI UR14, UR16, 0x2, UR14 ;  /* 0x00000002100e7899 */ /* 0x000fe4000801020e */
[----:B------:R-:W-:Y:S02]  /*5100*/  UIADD3 UR16, UP0, UR11, UR12, URZ ;  /* 0x0000000c0b107290 */ /* 0x000fe4000ff1e03f */
[----:B------:R1:W-:Y:S01]  /*5110*/  STS.128 [R0], R24 ;  /* 0x0000001800007388 */ /* 0x0003e20000000c00 */
[----:B------:R-:W-:Y:S01]  /*5120*/  USHF.R.S32.HI UR12, URZ, 0x1f, UR37 ;  /* 0x0000001f3f0c7899 */ /* 0x000fe20008011425 */
[----:B------:R-:W-:-:S02]  /*5130*/  ULDC.64 UR18, c[0x0][0x820] ;  /* 0x0002080000127ab9 */ /* 0x000fc40000000a00 */
[----:B------:R1:W-:Y:S01]  /*5140*/  STS.128 [R0+0x800], R28 ;  /* 0x0008001c00007388 */ /* 0x0003e20000000c00 */
[----:B------:R-:W-:Y:S01]  /*5150*/  UIADD3.X UR17, UR14, UR13, URZ, UP0, !UPT ;  /* 0x0000000d0e117290 */ /* 0x000fe200087fe43f */
[----:B------:R-:W-:Y:S01]  /*5160*/  IMAD.U32 R2, RZ, RZ, UR16 ;  /* 0x00000010ff027e24 */ /* 0x000fe2000f8e00ff */
[----:B------:R-:W-:Y:S01]  /*5170*/  ULDC.64 UR22, c[0x0][0x848] ;  /* 0x0002120000167ab9 */ /* 0x000fe20000000a00 */
[----:B------:R1:W-:Y:S01]  /*5180*/  STS.128 [R0+0x1000], R32 ;  /* 0x0010002000007388 */ /* 0x0003e20000000c00 */
[----:B------:R-:W-:Y:S02]  /*5190*/  UIMAD UR13, UR12, UR18, URZ ;  /* 0x000000120c0d72a4 */ /* 0x000fe4000f8e023f */
[----:B------:R-:W-:Y:S01]  /*51a0*/  UIMAD UR12, UR12, UR22, URZ ;  /* 0x000000160c0c72a4 */ /* 0x000fe2000f8e023f */
[----:B------:R1:W-:Y:S01]  /*51b0*/  STS.128 [R0+0x1800], R36 ;  /* 0x0018002400007388 */ /* 0x0003e20000000c00 */
[----:B------:R-:W-:Y:S01]  /*51c0*/  UIADD3 UR7, UR7, UR15, URZ ;  /* 0x0000000f07077290 */ /* 0x000fe2000fffe03f */
[----:B------:R-:W-:Y:S01]  /*51d0*/  IMAD.U32 R3, RZ, RZ, UR17 ;  /* 0x00000011ff037e24 */ /* 0x000fe2000f8e00ff */
        /* <DEDUP_REMOVED lines=9> */
[----:B------:R-:W-:Y:S02]  /*5270*/  UIADD3 UR15, -UR10, URZ, URZ ;  /* 0x0000003f0a0f7290 */ /* 0x000fe4000fffe13f */
[----:B------:R1:W-:Y:S01]  /*5280*/  STS.128 [R0+0x3800], R52 ;  /* 0x0038003400007388 */ /* 0x0003e20000000c00 */
[----:B------:R-:W-:-:S02]  /*5290*/  UIADD3 UR10, UR5, UR13, URZ ;  /* 0x0000000d050a7290 */ /* 0x000fc4000fffe03f */
[----:B------:R-:W-:Y:S01]  /*52a0*/  ULEA UR18, UP0, UR4, UR18, 0x2 ;  /* 0x0000001204127291 */ /* 0x000fe2000f80103f */
[----:B------:R1:W-:Y:S01]  /*52b0*/  STS.128 [R0+0x4000], R56 ;  /* 0x0040003800007388 */ /* 0x0003e20000000c00 */
[----:B------:R-:W-:Y:S02]  /*52c0*/  UIADD3 UR5, UR7, UR12, URZ ;  /* 0x0000000c07057290 */ /* 0x000fe4000fffe03f */
[----:B------:R-:W-:Y:S01]  /*52d0*/  ULEA UR20, UP1, UR6, UR20, 0x2 ;  /* 0x0000001406147291 */ /* 0x000fe2000f82103f */
[----:B------:R1:W-:Y:S01]  /*52e0*/  STS.128 [R0+0x4800], R60 ;  /* 0x0048003c00007388 */ /* 0x0003e20000000c00 */
[----:B------:R-:W-:Y:S02]  /*52f0*/  ULEA.HI.X UR19, UR4, UR19, UR10, 0x2, UP0 ;  /* 0x0000001304137291 */ /* 0x000fe400080f140a */
[----:B------:R-:W-:Y:S01]  /*5300*/  ULEA.HI.X UR5, UR6, UR21, UR5, 0x2, UP1 ;  /* 0x0000001506057291 */ /* 0x000fe200088f1405 */
[----:B------:R1:W-:Y:S01]  /*5310*/  STS.128 [R0+0x5000], R64 ;  /* 0x0050004000007388 */ /* 0x0003e20000000c00 */
[----:B------:R-:W-:-:S03]  /*5320*/  UIMAD UR15, UR8, UR15, UR39 ;  /* 0x0000000f080f72a4 */ /* 0x000fc6000f8e0227 */
[----:B------:R1:W-:Y:S01]  /*5330*/  STS.128 [R0+0x5800], R68 ;  /* 0x0058004400007388 */ /* 0x0003e20000000c00 */
[----:B------:R-:W-:Y:S08]  /*5340*/  @P0 BRA `(.L_x_2544) ;  /* 0x0000000000140947 */ /* 0x000ff00003800000 */
.L_x_2545:
[----:B------:R-:W2:Y:S04]  /*5350*/  LDG.E.STRONG.GPU R4, desc[UR46][R2.64] ;  /* 0x0000002e02047981 */ /* 0x000ea8000c1ef900 */
[----:B--2---:R-:W-:Y:S01]  /*5360*/  CCTL.IVALL ;  /* 0x00000000ff00798f */ /* 0x004fe20002000000 */
[----:B------:R-:W-:Y:S05]  /*5370*/  YIELD ;  /* 0x0000000000007946 */ /* 0x000fea0003800000 */
[----:B------:R-:W-:-:S13]  /*5380*/  ISETP.NE.AND P0, PT, R4, UR15, PT ;  /* 0x0000000f04007c0c */ /* 0x000fda000bf05270 */
[----:B------:R-:W-:Y:S05]  /*5390*/  @P0 BRA `(.L_x_2545) ;  /* 0xfffffffc00ec0947 */ /* 0x000fea000383ffff */
.L_x_2544:
[----:B------:R-:W-:Y:S05]  /*53a0*/  BSYNC B0 ;  /* 0x0000000000007941 */ /* 0x000fea0003800000 */
.L_x_2543:
[----:B------:R-:W-:-:S03]  /*53b0*/  UMOV UR4, 0xffffffff ;  /* 0xffffffff00047882 */ /* 0x000fc60000000000 */
[----:B------:R-:W-:Y:S05]  /*53c0*/  BRA.DIV UR4, `(.L_x_2546) ;  /* 0x0000004a04287947 */ /* 0x000fea000b800000 */
[----:B------:R-:W-:Y:S01]  /*53d0*/  NOP ;  /* 0x0000000000007918 */ /* 0x000fe20000000000 */
.L_x_2635:
        /* <DEDUP_REMOVED lines=15> */
.L_x_2549:
[----:B------:R-:W-:Y:S01]  /*54d0*/  @P0 ELECT P2, URZ, PT ;  /* 0x00000000003f082f */ /* 0x000fe20003840000 */
[----:B------:R2:W-:-:S12]  /*54e0*/  UBLKRED.G.S.ADD.F32.RN [UR4], [UR9], UR6, desc[UR12] ;  /* 0x00000c04090073bb */ /* 0x0005d800080a1406 */
[----:B------:R-:W-:Y:S02]  /*54f0*/  @P2 PLOP3.LUT P0, PT, P2, PT, PT, 0x8, 0x0 ;  /* 0x000000000000281c */ /* 0x000fe4000170e170 */
[----:B------:R-:W-:-:S11]  /*5500*/  PLOP3.LUT P2, PT, PT, PT, PT, 0x8, 0x0 ;  /* 0x000000000000781c */ /* 0x000fd60003f4e170 */
[----:B--2---:R-:W-:Y:S05]  /*5510*/  @P0 BRA.U.ANY `(.L_x_2549) ;  /* 0xfffffffd00ec0947 */ /* 0x004fea000393ffff */
[----:B------:R0:W-:Y:S01]  /*5520*/  UTMACMDFLUSH ;  /* 0x00000000000079b7 */ /* 0x0001e20000000000 */
[----:B------:R-:W-:-:S04]  /*5530*/  DEPBAR.LE SB0, 0x0 ;  /* 0x000080000000791a */ /* 0x000fc80000000000 */
.L_x_2548:
[----:B------:R-:W-:Y:S05]  /*5540*/  BSYNC B0 ;  /* 0x0000000000007941 */ /* 0x000fea0003800000 */
.L_x_2547:
        /* <DEDUP_REMOVED lines=14> */
.L_x_2551:
[----:B------:R-:W-:Y:S05]  /*5630*/  BSYNC B0 ;  /* 0x0000000000007941 */ /* 0x000fea0003800000 */
.L_x_2550:
        /* <DEDUP_REMOVED lines=20> */
.L_x_2554:
[----:B-12---:R-:W2:Y:S04]  /*5780*/  LDG.E.STRONG.GPU R0, desc[UR46][R2.64] ;  /* 0x0000002e02007981 */ /* 0x006ea8000c1ef900 */
[----:B--2---:R-:W-:Y:S01]  /*5790*/  CCTL.IVALL ;  /* 0x00000000ff00798f */ /* 0x004fe20002000000 */
[----:B------:R-:W-:Y:S05]  /*57a0*/  YIELD ;  /* 0x0000000000007946 */ /* 0x000fea0003800000 */
[----:B------:R-:W-:-:S13]  /*57b0*/  ISETP.NE.AND P0, PT, R0, UR15, PT ;  /* 0x0000000f00007c0c */ /* 0x000fda000bf05270 */
[----:B------:R-:W-:Y:S05]  /*57c0*/  @P0 BRA `(.L_x_2554) ;  /* 0xfffffffc00ec0947 */ /* 0x000fea000383ffff */
.L_x_2553:
[----:B------:R-:W-:Y:S05]  /*57d0*/  BSYNC B0 ;  /* 0x0000000000007941 */ /* 0x000fea0003800000 */
.L_x_2552:
[----:B------:R-:W-:-:S03]  /*57e0*/  UMOV UR4, 0xffffffff ;  /* 0xffffffff00047882 */ /* 0x000fc60000000000 */
[----:B------:R-:W-:Y:S05]  /*57f0*/  BRA.DIV UR4, `(.L_x_2555) ;  /* 0x0000004604387947 */ /* 0x000fea000b800000 */
[----:B------:R-:W-:Y:S01]  /*5800*/  NOP ;  /* 0x0000000000007918 */ /* 0x000fe20000000000 */
.L_x_2638:
        /* <DEDUP_REMOVED lines=16> */
.L_x_2558:
[----:B------:R-:W-:Y:S01]  /*5910*/  @P0 ELECT P2, URZ, PT ;  /* 0x00000000003f082f */ /* 0x000fe20003840000 */
[----:B------:R3:W-:-:S12]  /*5920*/  UBLKRED.G.S.ADD.F32.RN [UR4], [UR9], UR6, desc[UR10] ;  /* 0x00000a04090073bb */ /* 0x0007d800080a1406 */
[----:B------:R-:W-:Y:S02]  /*5930*/  @P2 PLOP3.LUT P0, PT, P2, PT, PT, 0x8, 0x0 ;  /* 0x000000000000281c */ /* 0x000fe4000170e170 */
[----:B------:R-:W-:-:S11]  /*5940*/  PLOP3.LUT P2, PT, PT, PT, PT, 0x8, 0x0 ;  /* 0x000000000000781c */ /* 0x000fd60003f4e170 */
[----:B---3--:R-:W-:Y:S05]  /*5950*/  @P0 BRA.U.ANY `(.L_x_2558) ;  /* 0xfffffffd00ec0947 */ /* 0x008fea000393ffff */
[----:B------:R0:W-:Y:S01]  /*5960*/  UTMACMDFLUSH ;  /* 0x00000000000079b7 */ /* 0x0001e20000000000 */
[----:B------:R-:W-:-:S04]  /*5970*/  DEPBAR.LE SB0, 0x0 ;  /* 0x000080000000791a */ /* 0x000fc80000000000 */
.L_x_2557:
[----:B------:R-:W-:Y:S05]  /*5980*/  BSYNC B0 ;  /* 0x0000000000007941 */ /* 0x000fea0003800000 */
.L_x_2556:
        /* <DEDUP_REMOVED lines=14> */
.L_x_2518:
        /* <DEDUP_REMOVED lines=29> */
.L_x_2560:
[----:B------:R-:W-:Y:S01]  /*5c40*/  ULDC UR9, c[0x0][0x8cc] ;  /* 0x0002330000097ab9 */ /* 0x000fe20000000800 */
[----:B------:R-:W-:Y:S01]  /*5c50*/  UMOV UR7, UR8 ;  /* 0x0000000800077c82 */ /* 0x000fe20008000000 */
[----:B------:R-:W-:-:S11]  /*5c60*/  UISETP.NE.AND UP0, UPT, UR9, 0x1, UPT ;  /* 0x000000010900788c */ /* 0x000fd6000bf05270 */
[----:B------:R-:W-:Y:S02]  /*5c70*/  @UP0 ULDC.64 UR10, c[0x0][0x8d0] ;  /* 0x00023400000a0ab9 */ /* 0x000fe40000000a00 */
[----:B------:R-:W-:-:S04]  /*5c80*/  UIMAD.WIDE.U32 UR4, UR8, UR10, URZ ;  /* 0x0000000a080472a5 */ /* 0x000fc8000f8e003f */
[----:B------:R-:W-:-:S04]  /*5c90*/  @UP0 USHF.R.U32.HI UR7, URZ, UR11, UR5 ;  /* 0x0000000b3f070299 */ /* 0x000fc80008011605 */
[----:B------:R-:W-:-:S12]  /*5ca0*/  UIMAD UR4, UR7, UR9, URZ ;  /* 0x00000009070472a4 */ /* 0x000fd8000f8e023f */
.L_x_2561:
        /* <DEDUP_REMOVED lines=84> */
.L_x_2565:
[----:B------:R-:W2:Y:S04]  /*61f0*/  LDG.E.STRONG.GPU R4, desc[UR46][R2.64] ;  /* 0x0000002e02047981 */ /* 0x000ea8000c1ef900 */
[----:B--2---:R-:W-:Y:S01]  /*6200*/  CCTL.IVALL ;  /* 0x00000000ff00798f */ /* 0x004fe20002000000 */
[----:B------:R-:W-:Y:S05]  /*6210*/  YIELD ;  /* 0x0000000000007946 */ /* 0x000fea0003800000 */
[----:B------:R-:W-:-:S13]  /*6220*/  ISETP.NE.AND P1, PT, R4, R5, PT ;  /* 0x000000050400720c */ /* 0x000fda0003f25270 */
[----:B------:R-:W-:Y:S05]  /*6230*/  @P1 BRA `(.L_x_2565) ;  /* 0xfffffffc00ec1947 */ /* 0x000fea000383ffff */
.L_x_2564:
[----:B------:R-:W-:Y:S05]  /*6240*/  BSYNC B0 ;  /* 0x0000000000007941 */ /* 0x000fea0003800000 */
.L_x_2563:
[----:B------:R-:W-:-:S03]  /*6250*/  UMOV UR4, 0xffffffff ;  /* 0xffffffff00047882 */ /* 0x000fc60000000000 */
[----:B------:R-:W-:Y:S05]  /*6260*/  BRA.DIV UR4, `(.L_x_2566) ;  /* 0x0000003a04b87947 */ /* 0x000fea000b800000 */
[----:B------:R-:W-:Y:S01]  /*6270*/  NOP ;  /* 0x0000000000007918 */ /* 0x000fe20000000000 */
.L_x_2641:
        /* <DEDUP_REMOVED lines=22> */
.L_x_2568:
[----:B------:R-:W-:Y:S05]  /*63e0*/  BSYNC B0 ;  /* 0x0000000000007941 */ /* 0x000fea0003800000 */
.L_x_2567:
        /* <DEDUP_REMOVED lines=20> */
.L_x_2570:
[----:B------:R-:W-:Y:S05]  /*6530*/  BSYNC B0 ;  /* 0x0000000000007941 */ /* 0x000fea0003800000 */
.L_x_2569:
[----:B------:R-:W-:Y:S06]  /*6540*/  BAR.ARV 0xa, 0xa0 ;  /* 0x0282800000007b1d */ /* 0x000fec0000002000 */
[----:B------:R-:W-:Y:S04]  /*6550*/  BSSY B0, `(.L_x_2571) ;  /* 0x0000003000007945 */ /* 0x000fe80003800000 */
[----:B------:R-:W-:Y:S05]  /*6560*/  @!P0 BRA `(.L_x_2572) ;  /* 0x0000000000048947 */ /* 0x000fea0003800000 */
[----:B------:R-:W-:-:S04]  /*6570*/  DEPBAR.LE SB0, 0x0 ;  /* 0x000080000000791a */ /* 0x000fc80000000000 */
.L_x_2572:
[----:B------:R-:W-:Y:S05]  /*6580*/  BSYNC B0 ;  /* 0x0000000000007941 */ /* 0x000fea0003800000 */
.L_x_2571:
        /* <DEDUP_REMOVED lines=19> */
.L_x_2574:
[----:B------:R-:W-:Y:S05]  /*66c0*/  BSYNC B0 ;  /* 0x0000000000007941 */ /* 0x000fea0003800000 */
.L_x_2573:
[----:B------:R-:W-:Y:S01]  /*66d0*/  UIADD3 UR17, UR8, 0x1, URZ ;  /* 0x0000000108117890 */ /* 0x000fe2000fffe03f */
[----:B------:R-:W-:Y:S11]  /*66e0*/  BRA `(.L_x_2575) ;  /* 0x0000000000047947 */ /* 0x000ff60003800000 */
.L_x_2562:
[----:B------:R-:W-:-:S05]  /*66f0*/  UMOV UR17, UR8 ;  /* 0x0000000800117c82 */ /* 0x000fca0008000000 */
.L_x_2575:
        /* <DEDUP_REMOVED lines=12> */
.L_x_2600:
        /* <DEDUP_REMOVED lines=18> */
.L_x_2578:
[----:B------:R-:W2:Y:S04]  /*68e0*/  LDG.E.STRONG.GPU R4, desc[UR46][R2.64] ;  /* 0x0000002e02047981 */ /* 0x000ea8000c1ef900 */
[----:B--2---:R-:W-:Y:S01]  /*68f0*/  CCTL.IVALL ;  /* 0x00000000ff00798f */ /* 0x004fe20002000000 */
[----:B------:R-:W-:Y:S05]  /*6900*/  YIELD ;  /* 0x0000000000007946 */ /* 0x000fea0003800000 */
[----:B------:R-:W-:-:S13]  /*6910*/  ISETP.NE.AND P1, PT, R4, R5, PT ;  /* 0x000000050400720c */ /* 0x000fda0003f25270 */
[----:B------:R-:W-:Y:S05]  /*6920*/  @P1 BRA `(.L_x_2578) ;  /* 0xfffffffc00ec1947 */ /* 0x000fea000383ffff */
.L_x_2577:
[----:B------:R-:W-:Y:S05]  /*6930*/  BSYNC B0 ;  /* 0x0000000000007941 */ /* 0x000fea0003800000 */
.L_x_2576:
[----:B------:R-:W-:-:S03]  /*6940*/  UMOV UR18, 0xffffffff ;  /* 0xffffffff00127882 */ /* 0x000fc60000000000 */
[----:B------:R-:W-:Y:S05]  /*6950*/  BRA.DIV UR18, `(.L_x_2579) ;  /* 0x0000003612187947 */ /* 0x000fea000b800000 */
[----:B------:R-:W-:Y:S01]  /*6960*/  NOP ;  /* 0x0000000000007918 */ /* 0x000fe20000000000 */
.L_x_2644:
        /* <DEDUP_REMOVED lines=19> */
.L_x_2581:
[----:B------:R-:W-:Y:S05]  /*6aa0*/  BSYNC B0 ;  /* 0x0000000000007941 */ /* 0x000fea0003800000 */
.L_x_2580:
        /* <DEDUP_REMOVED lines=15> */
.L_x_2583:
[----:B------:R-:W-:Y:S05]  /*6ba0*/  BSYNC B0 ;  /* 0x0000000000007941 */ /* 0x000fea0003800000 */
.L_x_2582:
[----:B------:R-:W-:Y:S06]  /*6bb0*/  BAR.ARV 0xa, 0xa0 ;  /* 0x0282800000007b1d */ /* 0x000fec0000002000 */
[----:B------:R-:W-:Y:S04]  /*6bc0*/  BSSY B0, `(.L_x_2584) ;  /* 0x0000003000007945 */ /* 0x000fe80003800000 */
[----:B------:R-:W-:Y:S05]  /*6bd0*/  @!P0 BRA `(.L_x_2585) ;  /* 0x0000000000048947 */ /* 0x000fea0003800000 */
[----:B------:R-:W-:-:S04]  /*6be0*/  DEPBAR.LE SB0, 0x0 ;  /* 0x000080000000791a */ /* 0x000fc80000000000 */
.L_x_2585:
[----:B------:R-:W-:Y:S05]  /*6bf0*/  BSYNC B0 ;  /* 0x0000000000007941 */ /* 0x000fea0003800000 */
.L_x_2584:
        /* <DEDUP_REMOVED lines=19> */
.L_x_2587:
[----:B------:R-:W-:Y:S05]  /*6d30*/  BSYNC B0 ;  /* 0x0000000000007941 */ /* 0x000fea0003800000 */
.L_x_2586:
        /* <DEDUP_REMOVED lines=16> */
.L_x_2590:
[----:B------:R-:W2:Y:S04]  /*6e40*/  LDG.E.STRONG.GPU R4, desc[UR46][R2.64] ;  /* 0x0000002e02047981 */ /* 0x000ea8000c1ef900 */
[----:B--2---:R-:W-:Y:S01]  /*6e50*/  CCTL.IVALL ;  /* 0x00000000ff00798f */ /* 0x004fe20002000000 */
[----:B------:R-:W-:Y:S05]  /*6e60*/  YIELD ;  /* 0x0000000000007946 */ /* 0x000fea0003800000 */
[----:B------:R-:W-:-:S13]  /*6e70*/  ISETP.NE.AND P1, PT, R4, R5, PT ;  /* 0x000000050400720c */ /* 0x000fda0003f25270 */
[----:B------:R-:W-:Y:S05]  /*6e80*/  @P1 BRA `(.L_x_2590) ;  /* 0xfffffffc00ec1947 */ /* 0x000fea000383ffff */
.L_x_2589:
[----:B------:R-:W-:Y:S05]  /*6e90*/  BSYNC B0 ;  /* 0x0000000000007941 */ /* 0x000fea0003800000 */
.L_x_2588:
[----:B------:R-:W-:-:S03]  /*6ea0*/  UMOV UR10, 0xffffffff ;  /* 0xffffffff000a7882 */ /* 0x000fc60000000000 */
[----:B------:R-:W-:Y:S05]  /*6eb0*/  BRA.DIV UR10, `(.L_x_2591) ;  /* 0x0000002e0adc7947 */ /* 0x000fea000b800000 */
[----:B------:R-:W-:Y:S01]  /*6ec0*/  NOP ;  /* 0x0000000000007918 */ /* 0x000fe20000000000 */
.L_x_2647:
        /* <DEDUP_REMOVED lines=15> */
.L_x_2593:
[----:B------:R-:W-:Y:S05]  /*6fc0*/  BSYNC B0 ;  /* 0x0000000000007941 */ /* 0x000fea0003800000 */
.L_x_2592:
        /* <DEDUP_REMOVED lines=15> */
.L_x_2595:
[----:B------:R-:W-:Y:S05]  /*70c0*/  BSYNC B0 ;  /* 0x0000000000007941 */ /* 0x000fea0003800000 */
.L_x_2594:
[----:B------:R-:W-:Y:S06]  /*70d0*/  BAR.ARV 0xa, 0xa0 ;  /* 0x0282800000007b1d */ /* 0x000fec0000002000 */
[----:B------:R-:W-:Y:S04]  /*70e0*/  BSSY B0, `(.L_x_2596) ;  /* 0x0000003000007945 */ /* 0x000fe80003800000 */
[----:B------:R-:W-:Y:S05]  /*70f0*/  @!P0 BRA `(.L_x_2597) ;  /* 0x0000000000048947 */ /* 0x000fea0003800000 */
[----:B------:R-:W-:-:S04]  /*7100*/  DEPBAR.LE SB0, 0x0 ;  /* 0x000080000000791a */ /* 0x000fc80000000000 */
.L_x_2597:
[----:B------:R-:W-:Y:S05]  /*7110*/  BSYNC B0 ;  /* 0x0000000000007941 */ /* 0x000fea0003800000 */
.L_x_2596:
        /* <DEDUP_REMOVED lines=19> */
.L_x_2599:
[----:B------:R-:W-:Y:S05]  /*7250*/  BSYNC B0 ;  /* 0x0000000000007941 */ /* 0x000fea0003800000 */
.L_x_2598:
[----:B------:R-:W-:Y:S02]  /*7260*/  UIADD3 UR17, UR17, 0x2, URZ ;  /* 0x0000000211117890 */ /* 0x000fe4000fffe03f */
[----:B------:R-:W-:Y:S02]  /*7270*/  UIADD3 UR4, UR4, 0x3000, URZ ;  /* 0x0000300004047890 */ /* 0x000fe4000fffe03f */
[----:B------:R-:W-:-:S06]  /*7280*/  UISETP.GE.AND UP0, UPT, UR17, UR5, UPT ;  /* 0x000000051100728c */ /* 0x000fcc000bf06270 */
[----:B------:R-:W-:-:S13]  /*7290*/  PLOP3.LUT P1, PT, PT, PT, UP0, 0x80, 0x0 ;  /* 0x000000000000781c */ /* 0x000fda0003f2f008 */
[----:B------:R-:W-:Y:S05]  /*72a0*/  @!P1 BRA `(.L_x_2600) ;  /* 0xfffffff400449947 */ /* 0x000fea000383ffff */
[----:B------:R-:W-:Y:S05]  /*72b0*/  BRA `(.L_x_2522) ;  /* 0x0000002800007947 */ /* 0x000fea0003800000 */
.L_x_2559:
        /* <DEDUP_REMOVED lines=21> */
.L_x_2601:
[----:B------:R-:W-:Y:S01]  /*7410*/  ULDC UR9, c[0x0][0x8cc] ;  /* 0x0002330000097ab9 */ /* 0x000fe20000000800 */
[----:B------:R-:W-:Y:S01]  /*7420*/  UMOV UR7, UR8 ;  /* 0x0000000800077c82 */ /* 0x000fe20008000000 */
[----:B------:R-:W-:-:S11]  /*7430*/  UISETP.NE.AND UP0, UPT, UR9, 0x1, UPT ;  /* 0x000000010900788c */ /* 0x000fd6000bf05270 */
[----:B------:R-:W-:Y:S02]  /*7440*/  @UP0 ULDC.64 UR10, c[0x0][0x8d0] ;  /* 0x00023400000a0ab9 */ /* 0x000fe40000000a00 */
[----:B------:R-:W-:-:S04]  /*7450*/  UIMAD.WIDE.U32 UR4, UR8, UR10, URZ ;  /* 0x0000000a080472a5 */ /* 0x000fc8000f8e003f */
[----:B------:R-:W-:-:S04]  /*7460*/  @UP0 USHF.R.U32.HI UR7, URZ, UR11, UR5 ;  /* 0x0000000b3f070299 */ /* 0x000fc80008011605 */
[----:B------:R-:W-:-:S12]  /*7470*/  UIMAD UR4, UR7, UR9, URZ ;  /* 0x00000009070472a4 */ /* 0x000fd8000f8e023f */
.L_x_2602:
        /* <DEDUP_REMOVED lines=73> */
.L_x_2648:
        /* <DEDUP_REMOVED lines=15> */
.L_x_2606:
        /* <DEDUP_REMOVED lines=66> */
[----:B------:R-:W-:Y:S01]  /*7e20*/  ISETP.GE.AND P1, PT, R4, R6, PT ;  /* 0x000000060400720c */ /* 0x000fe20003f26270 */
[----:B------:R1:W-:Y:S01]  /*7e30*/  UTMALDG.4D [UR16], [UR48], desc[UR50] ;  /* 0x00003210300075b4 */ /* 0x0003e20008019000 */
[----:B------:R-:W-:Y:S01]  /*7e40*/  UMOV UR57, UR9 ;  /* 0x0000000900397c82 */ /* 0x000fe20008000000 */
        /* <DEDUP_REMOVED lines=27> */
[----:B-1----:R-:W-:Y:S01]  /*8000*/  UMOV UR10, 0x40 ;  /* 0x00000040000a7882 */ /* 0x002fe20000000000 */
        /* <DEDUP_REMOVED lines=29> */
.L_x_2617:
[----:B--234-:R-:W-:-:S04]  /*81e0*/  SHF.L.U32 R21, R11, 0x1f, RZ ;  /* 0x0000001f0b157819 */ /* 0x01cfc800000006ff */
[----:B------:R-:W1:Y:S02]  /*81f0*/  SYNCS.PHASECHK.TRANS64.TRYWAIT P1, [R16+URZ+0x26840], R21 ;  /* 0x02684015100075a7 */ /* 0x000e64000802017f */
[----:B-1----:R-:W-:Y:S05]  /*8200*/  @!P1 BRA `(.L_x_2609) ;  /* 0x0000001c00389947 */ /* 0x002fea0003800000 */
.L_x_2649:
[----:B------:R-:W-:Y:S05]  /*8210*/  @P0 BRA `(.L_x_2610) ;  /* 0x0000000000140947 */ /* 0x000fea0003800000 */
[----:B------:R-:W-:Y:S01]  /*8220*/  ISETP.NE.AND P1, PT, R6, RZ, PT ;  /* 0x000000ff0600720c */ /* 0x000fe20003f25270 */
[----:B------:R-:W-:-:S04]  /*8230*/  IMAD.MOV.U32 R3, RZ, RZ, 0x3100 ;  /* 0x00003100ff037424 */ /* 0x000fc800078e00ff */
[----:B------:R3:W-:Y:S08]  /*8240*/  SYNCS.ARRIVE.TRANS64 RZ, [R16+URZ+0x26830], R3 ;  /* 0x0268300310ff79a7 */ /* 0x0007f0000800003f */
[----:B------:R-:W-:Y:S05]  /*8250*/  @!P1 BRA `(.L_x_2610) ;  /* 0x0000000000049947 */ /* 0x000fea0003800000 */
[----:B------:R-:W-:Y:S01]  /*8260*/  BPT.TRAP 0x1 ;  /* 0x000000040000795c */ /* 0x000fe20000300000 */
.L_x_2610:
        /* <DEDUP_REMOVED lines=43> */
.L_x_2650:
[----:B------:R-:W-:Y:S05]  /*8520*/  @P0 BRA `(.L_x_2612) ;  /* 0x0000000000140947 */ /* 0x000fea0003800000 */
[----:B------:R-:W-:Y:S01]  /*8530*/  ISETP.NE.AND P1, PT, R6, RZ, PT ;  /* 0x000000ff0600720c */ /* 0x000fe20003f25270 */
[----:B------:R-:W-:-:S04]  /*8540*/  IMAD.MOV.U32 R2, RZ, RZ, 0x3100 ;  /* 0x00003100ff027424 */ /* 0x000fc800078e00ff */
[----:B------:R3:W-:Y:S08]  /*8550*/  SYNCS.ARRIVE.TRANS64 RZ, [R16+URZ+0x26818], R2 ;  /* 0x0268180210ff79a7 */ /* 0x0007f0000800003f */
[----:B------:R-:W-:Y:S05]  /*8560*/  @!P1 BRA `(.L_x_2612) ;  /* 0x0000000000049947 */ /* 0x000fea0003800000 */
[----:B------:R-:W-:Y:S01]  /*8570*/  BPT.TRAP 0x1 ;  /* 0x000000040000795c */ /* 0x000fe20000300000 */
.L_x_2612:
        /* <DEDUP_REMOVED lines=43> */
.L_x_2651:
[----:B------:R-:W-:Y:S05]  /*8830*/  @P0 BRA `(.L_x_2614) ;  /* 0x0000000000140947 */ /* 0x000fea0003800000 */
[----:B------:R-:W-:Y:S01]  /*8840*/  ISETP.NE.AND P1, PT, R6, RZ, PT ;  /* 0x000000ff0600720c */ /* 0x000fe20003f25270 */
[----:B-123--:R-:W-:-:S04]  /*8850*/  IMAD.MOV.U32 R21, RZ, RZ, 0x3100 ;  /* 0x00003100ff157424 */ /* 0x00efc800078e00ff */
[----:B------:R4:W-:Y:S08]  /*8860*/  SYNCS.ARRIVE.TRANS64 RZ, [R16+URZ+0x26838], R21 ;  /* 0x0268381510ff79a7 */ /* 0x0009f0000800003f */
[----:B------:R-:W-:Y:S05]  /*8870*/  @!P1 BRA `(.L_x_2614) ;  /* 0x0000000000049947 */ /* 0x000fea0003800000 */
[----:B------:R-:W-:Y:S01]  /*8880*/  BPT.TRAP 0x1 ;  /* 0x000000040000795c */ /* 0x000fe20000300000 */
.L_x_2614:
        /* <DEDUP_REMOVED lines=38> */
.L_x_2653:
[----:B------:R-:W-:Y:S05]  /*8af0*/  @P0 BRA `(.L_x_2616) ;  /* 0x0000000000140947 */ /* 0x000fea0003800000 */
[----:B------:R-:W-:Y:S01]  /*8b00*/  ISETP.NE.AND P1, PT, R6, RZ, PT ;  /* 0x000000ff0600720c */ /* 0x000fe20003f25270 */
[----:B------:R-:W-:-:S04]  /*8b10*/  IMAD.MOV.U32 R5, RZ, RZ, 0x3100 ;  /* 0x00003100ff057424 */ /* 0x000fc800078e00ff */
[----:B------:R1:W-:Y:S08]  /*8b20*/  SYNCS.ARRIVE.TRANS64 RZ, [R16+URZ+0x26810], R5 ;  /* 0x0268100510ff79a7 */ /* 0x0003f0000800003f */
[----:B------:R-:W-:Y:S05]  /*8b30*/  @!P1 BRA `(.L_x_2616) ;  /* 0x0000000000049947 */ /* 0x000fea0003800000 */
[----:B------:R-:W-:Y:S01]  /*8b40*/  BPT.TRAP 0x1 ;  /* 0x000000040000795c */ /* 0x000fe20000300000 */
.L_x_2616:
        /* <DEDUP_REMOVED lines=44> */
.L_x_2608:
        /* <DEDUP_REMOVED lines=8> */
.L_x_2654:
[----:B------:R-:W-:Y:S05]  /*8e90*/  @P0 BRA `(.L_x_2619) ;  /* 0x0000000000140947 */ /* 0x000fea0003800000 */
[----:B------:R-:W-:Y:S01]  /*8ea0*/  ISETP.NE.AND P1, PT, R6, RZ, PT ;  /* 0x000000ff0600720c */ /* 0x000fe20003f25270 */
[----:B------:R-:W-:-:S04]  /*8eb0*/  IMAD.MOV.U32 R5, RZ, RZ, 0x3100 ;  /* 0x00003100ff057424 */ /* 0x000fc800078e00ff */
[----:B------:R2:W-:Y:S08]  /*8ec0*/  SYNCS.ARRIVE.TRANS64 RZ, [R16+URZ+0x26830], R5 ;  /* 0x0268300510ff79a7 */ /* 0x0005f0000800003f */
[----:B------:R-:W-:Y:S05]  /*8ed0*/  @!P1 BRA `(.L_x_2619) ;  /* 0x0000000000049947 */ /* 0x000fea0003800000 */
[----:B------:R-:W-:Y:S01]  /*8ee0*/  BPT.TRAP 0x1 ;  /* 0x000000040000795c */ /* 0x000fe20000300000 */
.L_x_2619:
        /* <DEDUP_REMOVED lines=40> */
.L_x_2655:
[----:B------:R-:W-:Y:S05]  /*9170*/  @P0 BRA `(.L_x_2621) ;  /* 0x0000000000140947 */ /* 0x000fea0003800000 */
[----:B------:R-:W-:Y:S01]  /*9180*/  ISETP.NE.AND P0, PT, R6, RZ, PT ;  /* 0x000000ff0600720c */ /* 0x000fe20003f05270 */
[----:B------:R-:W-:-:S04]  /*9190*/  IMAD.MOV.U32 R5, RZ, RZ, 0x3100 ;  /* 0x00003100ff057424 */ /* 0x000fc800078e00ff */
[----:B------:R1:W-:Y:S08]  /*91a0*/  SYNCS.ARRIVE.TRANS64 RZ, [R16+URZ+0x26818], R5 ;  /* 0x0268180510ff79a7 */ /* 0x0003f0000800003f */
[----:B------:R-:W-:Y:S05]  /*91b0*/  @!P0 BRA `(.L_x_2621) ;  /* 0x0000000000048947 */ /* 0x000fea0003800000 */
[----:B------:R-:W-:Y:S01]  /*91c0*/  BPT.TRAP 0x1 ;  /* 0x000000040000795c */ /* 0x000fe20000300000 */
.L_x_2621:
        /* <DEDUP_REMOVED lines=44> */
.L_x_2607:
[----:B------:R-:W1:Y:S01]  /*9490*/  S2R R0, SR_TID.X ;  /* 0x0000000000007919 */ /* 0x000e620000002100 */
[----:B------:R-:W-:Y:S01]  /*94a0*/  IMAD R3, R19, 0x8, R16 ;  /* 0x0000000813037824 */ /* 0x000fe200078e0210 */
[----:B-1----:R-:W-:Y:S02]  /*94b0*/  LOP3.LUT R2, R0, 0x7f, RZ, 0xc0, !PT ;  /* 0x0000007f00027812 */ /* 0x002fe400078ec0ff */
[----:B------:R-:W-:Y:S02]  /*94c0*/  SHF.L.U32 R0, R11, 0x1f, RZ ;  /* 0x0000001f0b007819 */ /* 0x000fe400000006ff */
[----:B------:R-:W-:Y:S02]  /*94d0*/  ISETP.NE.AND P1, PT, R2, RZ, PT ;  /* 0x000000ff0200720c */ /* 0x000fe40003f25270 */
[----:B------:R-:W1:Y:S02]  /*94e0*/  SYNCS.PHASECHK.TRANS64.TRYWAIT P0, [R3+URZ+0x26840], R0 ;  /* 0x02684000030075a7 */ /* 0x000e64000800017f */
[----:B-1----:R-:W-:Y:S09]  /*94f0*/  @!P0 BRA `(.L_x_2622) ;  /* 0x0000000800f88947 */ /* 0x002ff20003800000 */
.L_x_2656:
[----:B------:R-:W-:Y:S05]  /*9500*/  @P1 BRA `(.L_x_2623) ;  /* 0x0000000000181947 */ /* 0x000fea0003800000 */
[----:B------:R-:W1:Y:S01]  /*9510*/  S2R R2, SR_TID.X ;  /* 0x0000000000027919 */ /* 0x000e620000002100 */
[----:B------:R-:W-:-:S04]  /*9520*/  IMAD.MOV.U32 R0, RZ, RZ, 0x3100 ;  /* 0x00003100ff007424 */ /* 0x000fc800078e00ff */
[----:B------:R1:W-:Y:S02]  /*9530*/  SYNCS.ARRIVE.TRANS64 RZ, [R3+URZ+0x26830], R0 ;  /* 0x0268300003ff79a7 */ /* 0x0003e4000800003f */
[----:B-1----:R-:W-:-:S13]  /*9540*/  LOP3.LUT P0, RZ, R2, 0x1f, RZ, 0xc0, !PT ;  /* 0x0000001f02ff7812 */ /* 0x002fda000780c0ff */
[----:B------:R-:W-:Y:S05]  /*9550*/  @!P0 BRA `(.L_x_2623) ;  /* 0x0000000000048947 */ /* 0x000fea0003800000 */
[----:B------:R-:W-:Y:S01]  /*9560*/  BPT.TRAP 0x1 ;  /* 0x000000040000795c */ /* 0x000fe20000300000 */
.L_x_2623:
        /* <DEDUP_REMOVED lines=47> */
.L_x_2604:
[----:B------:R-:W-:Y:S05]  /*9860*/  BSYNC B0 ;  /* 0x0000000000007941 */ /* 0x000fea0003800000 */
.L_x_2603:
[----:B------:R-:W-:-:S03]  /*9870*/  UMOV UR7, 0xffffffff ;  /* 0xffffffff00077882 */ /* 0x000fc60000000000 */
[----:B------:R-:W-:Y:S05]  /*9880*/  BRA.DIV UR7, `(.L_x_2624) ;  /* 0x0000000a07287947 */ /* 0x000fea000b800000 */
[----:B------:R-:W-:-:S13]  /*9890*/  ELECT P6, URZ, PT ;  /* 0x00000000003f782f */ /* 0x000fda00038c0000 */
.L_x_2659:
[----:B------:R-:W-:Y:S05]  /*98a0*/  @!P6 BRA `(.L_x_2522) ;  /* 0x000000000084e947 */ /* 0x000fea0003800000 */
[----:B------:R-:W-:-:S06]  /*98b0*/  ULOP3.LUT UR7, UR38, 0x2, URZ, 0xfc, !UPT ;  /* 0x0000000226077892 */ /* 0x000fcc000f8efc3f */
[----:B------:R-:W-:-:S05]  /*98c0*/  IMAD.U32 R2, RZ, RZ, UR7 ;  /* 0x00000007ff027e24 */ /* 0x000fca000f8e00ff */
[----:B------:R-:W-:-:S13]  /*98d0*/  ISETP.NE.AND P2, PT, R2, 0x3, PT ;  /* 0x000000030200780c */ /* 0x000fda0003f45270 */
[----:B------:R-:W-:Y:S05]  /*98e0*/  @!P2 BRA `(.L_x_2625) ;  /* 0x000000000004a947 */ /* 0x000fea0003800000 */
[----:B------:R-:W-:Y:S01]  /*98f0*/  BPT.TRAP 0x1 ;  /* 0x000000040000795c */ /* 0x000fe20000300000 */
.L_x_2625:
        /* <DEDUP_REMOVED lines=15> */
.L_x_2660:
[----:B------:R-:W2:Y:S02]  /*99f0*/  SYNCS.PHASECHK.TRANS64.TRYWAIT P0, [R3+URZ], R2 ;  /* 0x00000002030075a7 */ /* 0x000ea4000800017f */
[----:B--2---:R-:W-:Y:S05]  /*9a00*/  @!P0 BRA `(.L_x_2627) ;  /* 0x0000000400fc8947 */ /* 0x004fea0003800000 */
.L_x_2661:
[----:B------:R-:W-:Y:S05]  /*9a10*/  @!P2 BRA `(.L_x_2628) ;  /* 0x000000000004a947 */ /* 0x000fea0003800000 */
[----:B------:R-:W-:Y:S01]  /*9a20*/  BPT.TRAP 0x1 ;  /* 0x000000040000795c */ /* 0x000fe20000300000 */
.L_x_2628:
[----:B--2---:R-:W-:-:S04]  /*9a30*/  VIADD R3, R7, 0x26840 ;  /* 0x0002684007037836 */ /* 0x004fc80000000000 */
[----:B------:R-:W-:-:S04]  /*9a40*/  IMAD R0, R0, 0x8, R3 ;  /* 0x0000000800007824 */ /* 0x000fc800078e0203 */
[----:B------:R-:W2:Y:S02]  /*9a50*/  SYNCS.PHASECHK.TRANS64.TRYWAIT P0, [R0+URZ], R5 ;  /* 0x00000005000075a7 */ /* 0x000ea4000800017f */
[----:B--2---:R-:W-:Y:S05]  /*9a60*/  @!P0 BRA `(.L_x_2629) ;  /* 0x0000000400f88947 */ /* 0x004fea0003800000 */
.L_x_2662:
[----:B------:R-:W-:-:S07]  /*9a70*/  IMAD R3, R4, 0x8, R3 ;  /* 0x0000000804037824 */ /* 0x000fce00078e0203 */
.L_x_2630:
[----:B---3--:R3:W4:Y:S02]  /*9a80*/  SYNCS.PHASECHK.TRANS64.TRYWAIT P0, [R3+URZ], R2 ;  /* 0x00000002030075a7 */ /* 0x008724000800017f */
[----:B----4-:R-:W-:Y:S05]  /*9a90*/  @!P0 NANOSLEEP.SYNCS 0x989680 ;  /* 0x009896800000895d */ /* 0x010fea0003900000 */
[----:B------:R-:W4:Y:S02]  /*9aa0*/  @!P0 SYNCS.PHASECHK.TRANS64 P0, [R3+URZ], R2 ;  /* 0x00000002030085a7 */ /* 0x000f24000800007f */
[----:B----4-:R-:W-:Y:S05]  /*9ab0*/  @!P0 BRA `(.L_x_2630) ;  /* 0xfffffffc00f08947 */ /* 0x010fea000383ffff */
.L_x_2522:
[----:B------:R-:W-:Y:S05]  /*9ac0*/  BSYNC B6 ;  /* 0x0000000000067941 */ /* 0x000fea0003800000 */
.L_x_2517:
[----:B------:R-:W-:Y:S05]  /*9ad0*/  EXIT ;  /* 0x000000000000794d */ /* 0x000fea0003800000 */
.L_x_2528:
[----:B------:R-:W-:Y:S02]  /*9ae0*/  IMAD.MOV.U32 R13, RZ, RZ, R17 ;  /* 0x000000ffff0d7224 */ /* 0x000fe400078e0011 */
[----:B------:R-:W-:Y:S02]  /*9af0*/  IMAD.MOV.U32 R12, RZ, RZ, RZ ;  /* 0x000000ffff0c7224 */ /* 0x000fe400078e00ff */
[----:B------:R-:W-:Y:S02]  /*9b00*/  IMAD.MOV.U32 R11, RZ, RZ, 0x1f ;  /* 0x0000001fff0b7424 */ /* 0x000fe400078e00ff */
[----:B------:R-:W-:-:S07]  /*9b10*/  IMAD.MOV.U32 R15, RZ, RZ, -0x1 ;  /* 0xffffffffff0f7424 */ /* 0x000fce00078e00ff */
[----:B------:R-:W-:Y:S05]  /*9b20*/  WARPSYNC.COLLECTIVE R15, `(.L_x_2631) ;  /* 0x000000000f087348 */ /* 0x000fea0003c00000 */
[----:B------:R1:W2:Y:S02]  /*9b30*/  SHFL.IDX P6, R14, R13, R12, R11 ;  /* 0x0000000c0d0e7389 */ /* 0x0002a400000c000b */
[----:B-12---:R-:W-:Y:S01]  /*9b40*/  ENDCOLLECTIVE ;  /* 0x000000000000791b */ /* 0x006fe20003800000 */
.L_x_2631:
[----:B------:R-:W-:Y:S05]  /*9b50*/  BRA `(.L_x_2632) ;  /* 0xffffff7400b47947 */ /* 0x000fea000383ffff */
.L_x_2530:
[----:B--2---:R2:W3:Y:S02]  /*9b60*/  SYNCS.PHASECHK.TRANS64.TRYWAIT P0, [R235+URZ+0x26800], R4 ;  /* 0x02680004eb0075a7 */ /* 0x0044e4000800017f */
[----:B---3--:R-:W-:Y:S05]  /*9b70*/  @!P0 NANOSLEEP.SYNCS 0x989680 ;  /* 0x009896800000895d */ /* 0x008fea0003900000 */
[----:B------:R-:W3:Y:S02]  /*9b80*/  @!P0 SYNCS.PHASECHK.TRANS64 P0, [R235+URZ+0x26800], R4 ;  /* 0x02680004eb0085a7 */ /* 0x000ee4000800007f */
[----:B---3--:R-:W-:Y:S05]  /*9b90*/  @!P0 BRA `(.L_x_2530) ;  /* 0xfffffffc00f08947 */ /* 0x008fea000383ffff */
[----:B------:R-:W-:Y:S05]  /*9ba0*/  BRA `(.L_x_2529) ;  /* 0xffffff7400dc7947 */ /* 0x000fea000383ffff */
.L_x_2535:
[----:B--2---:R-:W-:-:S04]  /*9bb0*/  IMAD.U32 R5, RZ, RZ, UR9 ;  /* 0x00000009ff057e24 */ /* 0x004fc8000f8e00ff */
[----:B------:R2:W3:Y:S03]  /*9bc0*/  SYNCS.PHASECHK.TRANS64.TRYWAIT P1, [R5+URZ+0x26810], R120 ;  /* 0x02681078050075a7 */ /* 0x0004e6000802017f */
[----:B---3--:R-:W-:Y:S05]  /*9bd0*/  @!P1 NANOSLEEP.SYNCS 0x989680 ;  /* 0x009896800000995d */ /* 0x008fea0003900000 */
[----:B------:R-:W3:Y:S02]  /*9be0*/  @!P1 SYNCS.PHASECHK.TRANS64 P1, [R5+URZ+0x26810], R120 ;  /* 0x02681078050095a7 */ /* 0x000ee4000802007f */
[----:B---3--:R-:W-:Y:S05]  /*9bf0*/  @!P1 BRA `(.L_x_2535) ;  /* 0xfffffffc00ec9947 */ /* 0x008fea000383ffff */
[----:B------:R-:W-:Y:S05]  /*9c00*/  BRA `(.L_x_2534) ;  /* 0xffffff8000387947 */ /* 0x000fea000383ffff */
.L_x_2539:
[----:B------:R-:W-:-:S04]  /*9c10*/  IMAD.U32 R121, RZ, RZ, UR9 ;  /* 0x00000009ff797e24 */ /* 0x000fc8000f8e00ff */
[----:B------:R1:W1:Y:S03]  /*9c20*/  SYNCS.PHASECHK.TRANS64.TRYWAIT P1, [R121+URZ+0x26830], R120 ;  /* 0x02683078790075a7 */ /* 0x000266000802017f */
[----:B-1----:R-:W-:Y:S05]  /*9c30*/  @!P1 NANOSLEEP.SYNCS 0x989680 ;  /* 0x009896800000995d */ /* 0x002fea0003900000 */
[----:B------:R-:W1:Y:S02]  /*9c40*/  @!P1 SYNCS.PHASECHK.TRANS64 P1, [R121+URZ+0x26830], R120 ;  /* 0x02683078790095a7 */ /* 0x000e64000802007f */
[----:B-1----:R-:W-:Y:S05]  /*9c50*/  @!P1 BRA `(.L_x_2539) ;  /* 0xfffffffc00ec9947 */ /* 0x002fea000383ffff */
[----:B------:R-:W-:Y:S05]  /*9c60*/  BRA `(.L_x_2538) ;  /* 0xffffff8400fc7947 */ /* 0x000fea000383ffff */
.L_x_2546:
[----:B------:R-:W-:Y:S01]  /*9c70*/  BSSY B0, `(.L_x_2633) ;  /* 0x0000005000007945 */ /* 0x000fe20003800000 */
[----:B------:R-:W-:-:S07]  /*9c80*/  IMAD.MOV.U32 R15, RZ, RZ, -0x1 ;  /* 0xffffffffff0f7424 */ /* 0x000fce00078e00ff */
[----:B-1----:R-:W-:Y:S05]  /*9c90*/  WARPSYNC.COLLECTIVE R15, `(.L_x_2634) ;  /* 0x000000000f087348 */ /* 0x002fea0003c00000 */
[----:B------:R-:W-:Y:S01]  /*9ca0*/  NOP ;  /* 0x0000000000007918 */ /* 0x000fe20000000000 */
[----:B-1----:R-:W-:Y:S01]  /*9cb0*/  ENDCOLLECTIVE ;  /* 0x000000000000791b */ /* 0x002fe20003800000 */
.L_x_2634:
[----:B------:R-:W-:Y:S05]  /*9cc0*/  BSYNC B0 ;  /* 0x0000000000007941 */ /* 0x000fea0003800000 */
.L_x_2633:
[----:B------:R-:W-:Y:S05]  /*9cd0*/  BRA `(.L_x_2635) ;  /* 0xffffffb400c07947 */ /* 0x000fea000383ffff */
.L_x_2555:
[----:B------:R-:W-:Y:S01]  /*9ce0*/  BSSY B0, `(.L_x_2636) ;  /* 0x0000005000007945 */ /* 0x000fe20003800000 */
[----:B------:R-:W-:-:S07]  /*9cf0*/  IMAD.MOV.U32 R15, RZ, RZ, -0x1 ;  /* 0xffffffffff0f7424 */ /* 0x000fce00078e00ff */
[----:B-12---:R-:W-:Y:S05]  /*9d00*/  WARPSYNC.COLLECTIVE R15, `(.L_x_2637) ;  /* 0x000000000f087348 */ /* 0x006fea0003c00000 */
[----:B------:R-:W-:Y:S01]  /*9d10*/  NOP ;  /* 0x0000000000007918 */ /* 0x000fe20000000000 */
[----:B-12---:R-:W-:Y:S01]  /*9d20*/  ENDCOLLECTIVE ;  /* 0x000000000000791b */ /* 0x006fe20003800000 */
.L_x_2637:
[----:B------:R-:W-:Y:S05]  /*9d30*/  BSYNC B0 ;  /* 0x0000000000007941 */ /* 0x000fea0003800000 */
.L_x_2636:
[----:B------:R-:W-:Y:S05]  /*9d40*/  BRA `(.L_x_2638) ;  /* 0xffffffb800b07947 */ /* 0x000fea000383ffff */
.L_x_2566:
[----:B------:R-:W-:Y:S01]  /*9d50*/  BSSY B0, `(.L_x_2639) ;  /* 0x0000005000007945 */ /* 0x000fe20003800000 */
[----:B------:R-:W-:-:S07]  /*9d60*/  IMAD.MOV.U32 R15, RZ, RZ, -0x1 ;  /* 0xffffffffff0f7424 */ /* 0x000fce00078e00ff */
[----:B------:R-:W-:Y:S05]  /*9d70*/  WARPSYNC.COLLECTIVE R15, `(.L_x_2640) ;  /* 0x000000000f087348 */ /* 0x000fea0003c00000 */
[----:B------:R-:W-:Y:S01]  /*9d80*/  NOP ;  /* 0x0000000000007918 */ /* 0x000fe20000000000 */
[----:B------:R-:W-:Y:S01]  /*9d90*/  ENDCOLLECTIVE ;  /* 0x000000000000791b */ /* 0x000fe20003800000 */
.L_x_2640:
[----:B------:R-:W-:Y:S05]  /*9da0*/  BSYNC B0 ;  /* 0x0000000000007941 */ /* 0x000fea0003800000 */
.L_x_2639:
[----:B------:R-:W-:Y:S05]  /*9db0*/  BRA `(.L_x_2641) ;  /* 0xffffffc400307947 */ /* 0x000fea000383ffff */
.L_x_2579:
[----:B------:R-:W-:Y:S01]  /*9dc0*/  BSSY B0, `(.L_x_2642) ;  /* 0x0000005000007945 */ /* 0x000fe20003800000 */
[----:B------:R-:W-:-:S07]  /*9dd0*/  IMAD.MOV.U32 R15, RZ, RZ, -0x1 ;  /* 0xffffffffff0f7424 */ /* 0x000fce00078e00ff */
[----:B------:R-:W-:Y:S05]  /*9de0*/  WARPSYNC.COLLECTIVE R15, `(.L_x_2643) ;  /* 0x000000000f087348 */ /* 0x000fea0003c00000 */
[----:B------:R-:W-:Y:S01]  /*9df0*/  NOP ;  /* 0x0000000000007918 */ /* 0x000fe20000000000 */
[----:B------:R-:W-:Y:S01]  /*9e00*/  ENDCOLLECTIVE ;  /* 0x000000000000791b */ /* 0x000fe20003800000 */
.L_x_2643:
[----:B------:R-:W-:Y:S05]  /*9e10*/  BSYNC B0 ;  /* 0x0000000000007941 */ /* 0x000fea0003800000 */
.L_x_2642:
[----:B------:R-:W-:Y:S05]  /*9e20*/  BRA `(.L_x_2644) ;  /* 0xffffffc800d07947 */ /* 0x000fea000383ffff */
.L_x_2591:
[----:B------:R-:W-:Y:S01]  /*9e30*/  BSSY B0, `(.L_x_2645) ;  /* 0x0000005000007945 */ /* 0x000fe20003800000 */
[----:B------:R-:W-:-:S07]  /*9e40*/  IMAD.MOV.U32 R15, RZ, RZ, -0x1 ;  /* 0xffffffffff0f7424 */ /* 0x000fce00078e00ff */
[----:B------:R-:W-:Y:S05]  /*9e50*/  WARPSYNC.COLLECTIVE R15, `(.L_x_2646) ;  /* 0x000000000f087348 */ /* 0x000fea0003c00000 */
[----:B------:R-:W-:Y:S01]  /*9e60*/  NOP ;  /* 0x0000000000007918 */ /* 0x000fe20000000000 */
[----:B------:R-:W-:Y:S01]  /*9e70*/  ENDCOLLECTIVE ;  /* 0x000000000000791b */ /* 0x000fe20003800000 */
.L_x_2646:
[----:B------:R-:W-:Y:S05]  /*9e80*/  BSYNC B0 ;  /* 0x0000000000007941 */ /* 0x000fea0003800000 */
.L_x_2645:
[----:B------:R-:W-:Y:S05]  /*9e90*/  BRA `(.L_x_2647) ;  /* 0xffffffd0000c7947 */ /* 0x000fea000383ffff */
.L_x_2605:
[----:B-1----:R1:W2:Y:S02]  /*9ea0*/  SYNCS.PHASECHK.TRANS64.TRYWAIT P0, [R16+URZ+0x26820], R3 ;  /* 0x02682003100075a7 */ /* 0x0022a4000800017f */
[----:B--2---:R-:W-:Y:S05]  /*9eb0*/  @!P0 NANOSLEEP.SYNCS 0x989680 ;  /* 0x009896800000895d */ /* 0x004fea0003900000 */
[----:B------:R-:W2:Y:S02]  /*9ec0*/  @!P0 SYNCS.PHASECHK.TRANS64 P0, [R16+URZ+0x26820], R3 ;  /* 0x02682003100085a7 */ /* 0x000ea4000800007f */
[----:B--2---:R-:W-:Y:S05]  /*9ed0*/  @!P0 BRA `(.L_x_2605) ;  /* 0xfffffffc00f08947 */ /* 0x004fea000383ffff */
[----:B------:R-:W-:Y:S05]  /*9ee0*/  BRA `(.L_x_2648) ;  /* 0xffffffd800887947 */ /* 0x000fea000383ffff */
.L_x_2609:
[----:B-1----:R1:W3:Y:S02]  /*9ef0*/  SYNCS.PHASECHK.TRANS64.TRYWAIT P1, [R16+URZ+0x26840], R21 ;  /* 0x02684015100075a7 */ /* 0x0022e4000802017f */
[----:B---3--:R-:W-:Y:S05]  /*9f00*/  @!P1 NANOSLEEP.SYNCS 0x989680 ;  /* 0x009896800000995d */ /* 0x008fea0003900000 */
[----:B------:R-:W3:Y:S02]  /*9f10*/  @!P1 SYNCS.PHASECHK.TRANS64 P1, [R16+URZ+0x26840], R21 ;  /* 0x02684015100095a7 */ /* 0x000ee4000802007f */
[----:B---3--:R-:W-:Y:S05]  /*9f20*/  @!P1 BRA `(.L_x_2609) ;  /* 0xfffffffc00f09947 */ /* 0x008fea000383ffff */
[----:B------:R-:W-:Y:S05]  /*9f30*/  BRA `(.L_x_2649) ;  /* 0xffffffe000b47947 */ /* 0x000fea000383ffff */
.L_x_2611:
[----:B--2---:R2:W3:Y:S02]  /*9f40*/  SYNCS.PHASECHK.TRANS64.TRYWAIT P1, [R16+URZ+0x26828], R21 ;  /* 0x02682815100075a7 */ /* 0x0044e4000802017f */
[----:B---3--:R-:W-:Y:S05]  /*9f50*/  @!P1 NANOSLEEP.SYNCS 0x989680 ;  /* 0x009896800000995d */ /* 0x008fea0003900000 */
[----:B------:R-:W3:Y:S02]  /*9f60*/  @!P1 SYNCS.PHASECHK.TRANS64 P1, [R16+URZ+0x26828], R21 ;  /* 0x02682815100095a7 */ /* 0x000ee4000802007f */
[----:B---3--:R-:W-:Y:S05]  /*9f70*/  @!P1 BRA `(.L_x_2611) ;  /* 0xfffffffc00f09947 */ /* 0x008fea000383ffff */
[----:B------:R-:W-:Y:S05]  /*9f80*/  BRA `(.L_x_2650) ;  /* 0xffffffe400647947 */ /* 0x000fea000383ffff */
.L_x_2613:
[----:B---3--:R3:W4:Y:S02]  /*9f90*/  SYNCS.PHASECHK.TRANS64.TRYWAIT P1, [R16+URZ+0x26848], R21 ;  /* 0x02684815100075a7 */ /* 0x008724000802017f */
[----:B----4-:R-:W-:Y:S05]  /*9fa0*/  @!P1 NANOSLEEP.SYNCS 0x989680 ;  /* 0x009896800000995d */ /* 0x010fea0003900000 */
[----:B------:R-:W4:Y:S02]  /*9fb0*/  @!P1 SYNCS.PHASECHK.TRANS64 P1, [R16+URZ+0x26848], R21 ;  /* 0x02684815100095a7 */ /* 0x000f24000802007f */
[----:B----4-:R-:W-:Y:S05]  /*9fc0*/  @!P1 BRA `(.L_x_2613) ;  /* 0xfffffffc00f09947 */ /* 0x010fea000383ffff */
[----:B------:R-:W-:Y:S05]  /*9fd0*/  BRA `(.L_x_2651) ;  /* 0xffffffe800147947 */ /* 0x000fea000383ffff */
.L_x_2615:
[----:B------:R-:W-:-:S07]  /*9fe0*/  SHF.L.U32 R5, R11, 0x1f, RZ ;  /* 0x0000001f0b057819 */ /* 0x000fce00000006ff */
.L_x_2652:
[----:B------:R1:W1:Y:S02]  /*9ff0*/  SYNCS.PHASECHK.TRANS64.TRYWAIT P1, [R16+URZ+0x26820], R5 ;  /* 0x02682005100075a7 */ /* 0x000264000802017f */
[----:B-1----:R-:W-:Y:S05]  /*a000*/  @!P1 NANOSLEEP.SYNCS 0x989680 ;  /* 0x009896800000995d */ /* 0x002fea0003900000 */
[----:B------:R-:W1:Y:S02]  /*a010*/  @!P1 SYNCS.PHASECHK.TRANS64 P1, [R16+URZ+0x26820], R5 ;  /* 0x02682005100095a7 */ /* 0x000e64000802007f */
[----:B-1----:R-:W-:Y:S05]  /*a020*/  @!P1 BRA `(.L_x_2652) ;  /* 0xfffffffc00f09947 */ /* 0x002fea000383ffff */
[----:B------:R-:W-:Y:S05]  /*a030*/  BRA `(.L_x_2653) ;  /* 0xffffffe800ac7947 */ /* 0x000fea000383ffff */
.L_x_2618:
[----:B-1----:R1:W2:Y:S02]  /*a040*/  SYNCS.PHASECHK.TRANS64.TRYWAIT P1, [R16+URZ+0x26840], R13 ;  /* 0x0268400d100075a7 */ /* 0x0022a4000802017f */
[----:B--2---:R-:W-:Y:S05]  /*a050*/  @!P1 NANOSLEEP.SYNCS 0x989680 ;  /* 0x009896800000995d */ /* 0x004fea0003900000 */
[----:B------:R-:W2:Y:S02]  /*a060*/  @!P1 SYNCS.PHASECHK.TRANS64 P1, [R16+URZ+0x26840], R13 ;  /* 0x0268400d100095a7 */ /* 0x000ea4000802007f */
[----:B--2---:R-:W-:Y:S05]  /*a070*/  @!P1 BRA `(.L_x_2618) ;  /* 0xfffffffc00f09947 */ /* 0x004fea000383ffff */
[----:B------:R-:W-:Y:S05]  /*a080*/  BRA `(.L_x_2654) ;  /* 0xffffffec00807947 */ /* 0x000fea000383ffff */
.L_x_2620:
[----:B--2---:R2:W1:Y:S02]  /*a090*/  SYNCS.PHASECHK.TRANS64.TRYWAIT P1, [R16+URZ+0x26828], R13 ;  /* 0x0268280d100075a7 */ /* 0x004464000802017f */
[----:B-1----:R-:W-:Y:S05]  /*a0a0*/  @!P1 NANOSLEEP.SYNCS 0x989680 ;  /* 0x009896800000995d */ /* 0x002fea0003900000 */
[----:B------:R-:W1:Y:S02]  /*a0b0*/  @!P1 SYNCS.PHASECHK.TRANS64 P1, [R16+URZ+0x26828], R13 ;  /* 0x0268280d100095a7 */ /* 0x000e64000802007f */
[----:B-1----:R-:W-:Y:S05]  /*a0c0*/  @!P1 BRA `(.L_x_2620) ;  /* 0xfffffffc00f09947 */ /* 0x002fea000383ffff */
[----:B------:R-:W-:Y:S05]  /*a0d0*/  BRA `(.L_x_2655) ;  /* 0xfffffff000247947 */ /* 0x000fea000383ffff */
.L_x_2622:
[----:B------:R1:W1:Y:S02]  /*a0e0*/  SYNCS.PHASECHK.TRANS64.TRYWAIT P0, [R3+URZ+0x26840], R0 ;  /* 0x02684000030075a7 */ /* 0x000264000800017f */
[----:B-1----:R-:W-:Y:S05]  /*a0f0*/  @!P0 NANOSLEEP.SYNCS 0x989680 ;  /* 0x009896800000895d */ /* 0x002fea0003900000 */
[----:B------:R-:W1:Y:S02]  /*a100*/  @!P0 SYNCS.PHASECHK.TRANS64 P0, [R3+URZ+0x26840], R0 ;  /* 0x02684000030085a7 */ /* 0x000e64000800007f */
[----:B-1----:R-:W-:Y:S05]  /*a110*/  @!P0 BRA `(.L_x_2622) ;  /* 0xfffffffc00f08947 */ /* 0x002fea000383ffff */
[----:B------:R-:W-:Y:S05]  /*a120*/  BRA `(.L_x_2656) ;  /* 0xfffffff000f47947 */ /* 0x000fea000383ffff */
.L_x_2624:
[----:B------:R-:W-:Y:S01]  /*a130*/  BSSY B0, `(.L_x_2657) ;  /* 0x0000006000007945 */ /* 0x000fe20003800000 */
[----:B------:R-:W-:-:S07]  /*a140*/  IMAD.MOV.U32 R15, RZ, RZ, -0x1 ;  /* 0xffffffffff0f7424 */ /* 0x000fce00078e00ff */
[----:B------:R-:W-:Y:S05]  /*a150*/  WARPSYNC.COLLECTIVE R15, `(.L_x_2658) ;  /* 0x000000000f0c7348 */ /* 0x000fea0003c00000 */
[----:B------:R-:W-:Y:S02]  /*a160*/  ELECT P6, UR62, PT ;  /* 0x00000000003e782f */ /* 0x000fe400038c0000 */
[----:B------:R-:W-:Y:S01]  /*a170*/  MOV R14, UR62 ;  /* 0x0000003e000e7c02 */ /* 0x000fe20008000f00 */
[----:B------:R-:W-:Y:S10]  /*a180*/  ENDCOLLECTIVE ;  /* 0x000000000000791b */ /* 0x000ff40003800000 */
.L_x_2658:
[----:B------:R-:W-:Y:S05]  /*a190*/  BSYNC B0 ;  /* 0x0000000000007941 */ /* 0x000fea0003800000 */
.L_x_2657:
[----:B------:R-:W-:Y:S05]  /*a1a0*/  BRA `(.L_x_2659) ;  /* 0xfffffff400bc7947 */ /* 0x000fea000383ffff */
.L_x_2626:
[----:B-1----:R1:W2:Y:S02]  /*a1b0*/  SYNCS.PHASECHK.TRANS64.TRYWAIT P0, [R6+URZ], R5 ;  /* 0x00000005060075a7 */ /* 0x0022a4000800017f */
[----:B--2---:R-:W-:Y:S05]  /*a1c0*/  @!P0 NANOSLEEP.SYNCS 0x989680 ;  /* 0x009896800000895d */ /* 0x004fea0003900000 */
[----:B------:R-:W2:Y:S02]  /*a1d0*/  @!P0 SYNCS.PHASECHK.TRANS64 P0, [R6+URZ], R5 ;  /* 0x00000005060085a7 */ /* 0x000ea4000800007f */
[----:B--2---:R-:W-:Y:S05]  /*a1e0*/  @!P0 BRA `(.L_x_2626) ;  /* 0xfffffffc00f08947 */ /* 0x004fea000383ffff */
[----:B------:R-:W-:Y:S05]  /*a1f0*/  BRA `(.L_x_2660) ;  /* 0xfffffff400fc7947 */ /* 0x000fea000383ffff */
.L_x_2627:
[----:B--2---:R2:W3:Y:S02]  /*a200*/  SYNCS.PHASECHK.TRANS64.TRYWAIT P0, [R3+URZ], R2 ;  /* 0x00000002030075a7 */ /* 0x0044e4000800017f */
[----:B---3--:R-:W-:Y:S05]  /*a210*/  @!P0 NANOSLEEP.SYNCS 0x989680 ;  /* 0x009896800000895d */ /* 0x008fea0003900000 */
[----:B------:R-:W3:Y:S02]  /*a220*/  @!P0 SYNCS.PHASECHK.TRANS64 P0, [R3+URZ], R2 ;  /* 0x00000002030085a7 */ /* 0x000ee4000800007f */
[----:B---3--:R-:W-:Y:S05]  /*a230*/  @!P0 BRA `(.L_x_2627) ;  /* 0xfffffffc00f08947 */ /* 0x008fea000383ffff */
[----:B------:R-:W-:Y:S05]  /*a240*/  BRA `(.L_x_2661) ;  /* 0xfffffff400f07947 */ /* 0x000fea000383ffff */
.L_x_2629:
[----:B--2---:R2:W3:Y:S02]  /*a250*/  SYNCS.PHASECHK.TRANS64.TRYWAIT P0, [R0+URZ], R5 ;  /* 0x00000005000075a7 */ /* 0x0044e4000800017f */
[----:B---3--:R-:W-:Y:S05]  /*a260*/  @!P0 NANOSLEEP.SYNCS 0x989680 ;  /* 0x009896800000895d */ /* 0x008fea0003900000 */
[----:B------:R-:W3:Y:S02]  /*a270*/  @!P0 SYNCS.PHASECHK.TRANS64 P0, [R0+URZ], R5 ;  /* 0x00000005000085a7 */ /* 0x000ee4000800007f */
[----:B---3--:R-:W-:Y:S05]  /*a280*/  @!P0 BRA `(.L_x_2629) ;  /* 0xfffffffc00f08947 */ /* 0x008fea000383ffff */
[----:B------:R-:W-:Y:S05]  /*a290*/  BRA `(.L_x_2662) ;  /* 0xfffffff400f47947 */ /* 0x000fea000383ffff */
.L_x_2663:
        /* <DEDUP_REMOVED lines=14> */
.L_x_3314:


//--------------------- .text._ZN7cutlass13device_kernelIN5flash22FlashAttnBwdPreprocessIN4cute5tupleIJNS3_1CILi64EEENS5_ILi96EEEEEENS_6half_tEfNS_4arch4Sm90ELb1ELb0EEEEEvNT_6ParamsE --------------------------
	.section	.text._ZN7cutlass13device_kernelIN5flash22FlashAttnBwdPreprocessIN4cute5tupleIJNS3_1CILi64EEENS5_ILi96EEEEEENS_6half_tEfNS_4arch4Sm90ELb1ELb0EEEEEvNT_6ParamsE,"ax",@progbits
	.align	128
.text._ZN7cutlass13device_kernelIN5flash22FlashAttnBwdPreprocessIN4cute5tupleIJNS3_1CILi64EEENS5_ILi96EEEEEENS_6half_tEfNS_4arch4Sm90ELb1ELb0EEEEEvNT_6ParamsE:
        .type           _ZN7cutlass13device_kernelIN5flash22FlashAttnBwdPreprocessIN4cute5tupleIJNS3_1CILi64EEENS5_ILi96EEEEEENS_6half_tEfNS_4arch4Sm90ELb1ELb0EEEEEvNT_6ParamsE,@function
        .size           _ZN7cutlass13device_kernelIN5flash22FlashAttnBwdPreprocessIN4cute5tupleIJNS3_1CILi64EEENS5_ILi96EEEEEENS_6half_tEfNS_4arch4Sm90ELb1ELb0EEEEEvNT_6ParamsE,(.L_x_3315 - _ZN7cutlass13device_kernelIN5flash22FlashAttnBwdPreprocessIN4cute5tupleIJNS3_1CILi64EEENS5_ILi96EEEEEENS_6half_tEfNS_4arch4Sm90ELb1ELb0EEEEEvNT_6ParamsE)
        .other          _ZN7cutlass13device_kernelIN5flash22FlashAttnBwdPreprocessIN4cute5tupleIJNS3_1CILi64EEENS5_ILi96EEEEEENS_6half_tEfNS_4arch4Sm90ELb1ELb0EEEEEvNT_6ParamsE,@"STO_CUDA_ENTRY STV_DEFAULT"
_ZN7cutlass13device_kernelIN5flash22FlashAttnBwdPreprocessIN4cute5tupleIJNS3_1CILi64EEENS5_ILi96EEEEEENS_6half_tEfNS_4arch4Sm90ELb1ELb0EEEEEvNT_6ParamsE:
[----:B------:R-:W-:Y:S01]  /*0000*/  LDC R1, c[0x0][0x28] ;  /* 0x00000a00ff017b82 */ /* 0x000fe20000000800 */
[----:B------:R-:W0:Y:S07]  /*0010*/  S2R R0, SR_TID.X ;  /* 0x0000000000007919 */ /* 0x000e2e0000002100 */
[----:B------:R-:W1:Y:S01]  /*0020*/  S2UR UR8, SR_CTAID.Z ;  /* 0x00000000000879c3 */ /* 0x000e620000002700 */
[----:B------:R-:W-:Y:S01]  /*0030*/  ULDC UR4, c[0x0][0x218] ;  /* 0x0000860000047ab9 */ /* 0x000fe20000000800 */
[----:B------:R-:W-:Y:S01]  /*0040*/  ULDC.64 UR6, c[0x0][0x208] ;  /* 0x0000820000067ab9 */ /* 0x000fe20000000a00 */
[----:B------:R-:W2:Y:S01]  /*0050*/  S2R R2, SR_CTAID.X ;  /* 0x0000000000027919 */ /* 0x000ea20000002500 */
[----:B------:R-:W-:Y:S01]  /*0060*/  BSSY B0, `(.L_x_2664) ;  /* 0x000002e000007945 */ /* 0x000fe20003800000 */
[----:B------:R-:W-:Y:S01]  /*0070*/  HFMA2.MMA R30, -RZ, RZ, 0, 0 ;  /* 0x00000000ff1e7435 */ /* 0x000fe200000001ff */
[----:B------:R-:W-:-:S02]  /*0080*/  MOV R3, 0x7f800000 ;  /* 0x7f80000000037802 */ /* 0x000fc40000000f00 */
        /* <DEDUP_REMOVED lines=11> */
[----:B-1----:R-:W-:Y:S01]  /*0140*/  USHF.R.S32.HI UR9, URZ, 0x1f, UR8 ;  /* 0x0000001f3f097899 */ /* 0x002fe20008011408 */
[----:B0-----:R-:W-:-:S02]  /*0150*/  SHF.R.S32.HI R7, RZ, 0x1f, R0 ;  /* 0x0000001fff077819 */ /* 0x001fc40000011400 */
[----:B------:R-:W-:Y:S02]  /*0160*/  ISETP.GT.AND P0, PT, R0, 0x3f, PT ;  /* 0x0000003f0000780c */ /* 0x000fe40003f04270 */
[----:B--2---:R-:W-:Y:S02]  /*0170*/  SHF.L.U32 R5, R2, 0x6, RZ ;  /* 0x0000000602057819 */ /* 0x004fe400000006ff */
[----:B------:R-:W-:Y:S02]  /*0180*/  LEA.HI R4, R7, R0, RZ, 0x2 ;  /* 0x0000000007047211 */ /* 0x000fe400078f10ff */
[----:B------:R-:W-:Y:S02]  /*0190*/  IADD3 R7, -R5, UR4, RZ ;  /* 0x0000000405077c10 */ /* 0x000fe4000fffe1ff */
[----:B------:R-:W-:Y:S02]  /*01a0*/  SHF.R.S32.HI R32, RZ, 0x2, R4 ;  /* 0x00000002ff207819 */ /* 0x000fe40000011404 */
[----:B------:R-:W-:-:S02]  /*01b0*/  ISETP.GE.OR P2, PT, R0, R7, P0 ;  /* 0x000000070000720c */ /* 0x000fc40000746670 */
[----:B------:R-:W-:Y:S02]  /*01c0*/  LOP3.LUT R31, R4, 0xfffffffc, RZ, 0xc0, !PT ;  /* 0xfffffffc041f7812 */ /* 0x000fe400078ec0ff */
[----:B------:R-:W-:Y:S02]  /*01d0*/  ISETP.GE.AND P1, PT, R32, R7, PT ;  /* 0x000000072000720c */ /* 0x000fe40003f26270 */
[----:B------:R-:W-:Y:S02]  /*01e0*/  SHF.R.S32.HI R33, RZ, 0x1f, R32 ;  /* 0x0000001fff217819 */ /* 0x000fe40000011420 */
[----:B------:R-:W-:-:S05]  /*01f0*/  IADD3 R4, -R31, R0, RZ ;  /* 0x000000001f047210 */ /* 0x000fca0007ffe1ff */
[----:B------:R-:W-:Y:S05]  /*0200*/  @P2 BRA `(.L_x_2665) ;  /* 0x00000000004c2947 */ /* 0x000fea0003800000 */
[----:B------:R-:W0:Y:S01]  /*0210*/  S2UR UR5, SR_CTAID.Y ;  /* 0x00000000000579c3 */ /* 0x000e220000002600 */
[----:B------:R-:W-:Y:S02]  /*0220*/  SHF.R.S32.HI R6, RZ, 0x1f, R0 ;  /* 0x0000001fff067819 */ /* 0x000fe40000011400 */
[----:B------:R-:W-:-:S04]  /*0230*/  IADD3 R38, P2, R5, R0, RZ ;  /* 0x0000000005267210 */ /* 0x000fc80007f5e0ff */
[----:B------:R-:W-:Y:S01]  /*0240*/  LEA.HI.X.SX32 R39, R5, R6, 0x1, P2 ;  /* 0x0000000605277211 */ /* 0x000fe200010f0eff */
[----:B------:R-:W1:Y:S08]  /*0250*/  LDC.64 R36, c[0x0][0x290] ;  /* 0x0000a400ff247b82 */ /* 0x000e700000000a00 */
[----:B------:R-:W2:Y:S01]  /*0260*/  LDC.64 R34, c[0x0][0x298] ;  /* 0x0000a600ff227b82 */ /* 0x000ea20000000a00 */
[----:B0-----:R-:W-:-:S06]  /*0270*/  USHF.R.S32.HI UR10, URZ, 0x1f, UR5 ;  /* 0x0000001f3f0a7899 */ /* 0x001fcc0008011405 */
[C---:B-1----:R-:W-:Y:S01]  /*0280*/  IMAD R6, R36.reuse, UR10, RZ ;  /* 0x0000000a24067c24 */ /* 0x042fe2000f8e02ff */
[----:B------:R-:W-:Y:S01]  /*0290*/  ULDC.64 UR10, c[0x0][0x288] ;  /* 0x0000a200000a7ab9 */ /* 0x000fe20000000a00 */
[----:B------:R-:W-:-:S04]  /*02a0*/  IMAD.WIDE.U32 R38, R36, UR5, R38 ;  /* 0x0000000524267c25 */ /* 0x000fc8000f8e0026 */
[----:B------:R-:W-:Y:S02]  /*02b0*/  IMAD R37, R37, UR5, R6 ;  /* 0x0000000525257c24 */ /* 0x000fe4000f8e0206 */
[----:B--2---:R-:W-:-:S03]  /*02c0*/  IMAD R6, R34, UR9, RZ ;  /* 0x0000000922067c24 */ /* 0x004fc6000f8e02ff */
[----:B------:R-:W-:Y:S01]  /*02d0*/  IADD3 R39, R39, R37, RZ ;  /* 0x0000002527277210 */ /* 0x000fe20007ffe0ff */
[----:B------:R-:W-:Y:S02]  /*02e0*/  IMAD R3, R35, UR8, R6 ;  /* 0x0000000823037c24 */ /* 0x000fe4000f8e0206 */
[----:B------:R-:W-:-:S05]  /*02f0*/  IMAD.WIDE.U32 R34, R34, UR8, R38 ;  /* 0x0000000822227c25 */ /* 0x000fca000f8e0026 */
[----:B------:R-:W-:Y:S02]  /*0300*/  IADD3 R3, R35, R3, RZ ;  /* 0x0000000323037210 */ /* 0x000fe40007ffe0ff */
[----:B------:R-:W-:-:S04]  /*0310*/  LEA R36, P2, R34, UR10, 0x2 ;  /* 0x0000000a22247c11 */ /* 0x000fc8000f8410ff */
[----:B------:R-:W-:-:S05]  /*0320*/  LEA.HI.X R37, R34, UR11, R3, 0x2, P2 ;  /* 0x0000000b22257c11 */ /* 0x000fca00090f1403 */
[----:B------:R0:W5:Y:S04]  /*0330*/  LDG.E R3, desc[UR6][R36.64] ;  /* 0x0000000624037981 */ /* 0x000168000c1e1900 */
.L_x_2665:
[----:B------:R-:W-:Y:S05]  /*0340*/  BSYNC B0 ;  /* 0x0000000000007941 */ /* 0x000fea0003800000 */
.L_x_2664:
[----:B------:R-:W-:Y:S04]  /*0350*/  BSSY B0, `(.L_x_2666) ;  /* 0x0000022000007945 */ /* 0x000fe80003800000 */
[----:B------:R-:W-:Y:S05]  /*0360*/  @P1 BRA `(.L_x_2667) ;  /* 0x0000000000801947 */ /* 0x000fea0003800000 */
[----:B------:R-:W1:Y:S01]  /*0370*/  S2UR UR5, SR_CTAID.Y ;  /* 0x00000000000579c3 */ /* 0x000e620000002600 */
[----:B------:R-:W-:-:S04]  /*0380*/  SHF.L.U32 R34, R4, 0x3, RZ ;  /* 0x0000000304227819 */ /* 0x000fc800000006ff */
[----:B------:R-:W-:-:S03]  /*0390*/  SHF.R.S32.HI R35, RZ, 0x1f, R34 ;  /* 0x0000001fff237819 */ /* 0x000fc60000011422 */
[----:B------:R-:W2:Y:S08]  /*03a0*/  LDC.64 R38, c[0x0][0x230] ;  /* 0x00008c00ff267b82 */ /* 0x000eb00000000a00 */
[----:B0-----:R-:W0:Y:S01]  /*03b0*/  LDC.64 R36, c[0x0][0x238] ;  /* 0x00008e00ff247b82 */ /* 0x001e220000000a00 */
[----:B-1----:R-:W-:-:S06]  /*03c0*/  USHF.R.S32.HI UR10, URZ, 0x1f, UR5 ;  /* 0x0000001f3f0a7899 */ /* 0x002fcc0008011405 */
[C---:B--2---:R-:W-:Y:S01]  /*03d0*/  IMAD R6, R38.reuse, UR10, RZ ;  /* 0x0000000a26067c24 */ /* 0x044fe2000f8e02ff */
[----:B------:R-:W-:Y:S01]  /*03e0*/  ULDC.64 UR10, c[0x0][0x228] ;  /* 0x00008a00000a7ab9 */ /* 0x000fe20000000a00 */
[----:B------:R-:W-:Y:S01]  /*03f0*/  IMAD.WIDE.U32 R40, R38, UR5, R34 ;  /* 0x0000000526287c25 */ /* 0x000fe2000f8e0022 */
[----:B------:R-:W-:-:S03]  /*0400*/  IADD3 R35, R34, 0x40, RZ ;  /* 0x0000004022237810 */ /* 0x000fc60007ffe0ff */
[----:B------:R-:W-:Y:S01]  /*0410*/  IMAD R39, R39, UR5, R6 ;  /* 0x0000000527277c24 */ /* 0x000fe2000f8e0206 */
[----:B------:R-:W-:Y:S01]  /*0420*/  ULDC UR5, c[0x0][0x21c] ;  /* 0x0000870000057ab9 */ /* 0x000fe20000000800 */
[----:B0-----:R-:W-:Y:S01]  /*0430*/  IMAD R6, R36, UR9, RZ ;  /* 0x0000000924067c24 */ /* 0x001fe2000f8e02ff */
[C---:B------:R-:W-:Y:S02]  /*0440*/  ISETP.GE.AND P2, PT, R34.reuse, UR5, PT ;  /* 0x0000000522007c0c */ /* 0x040fe4000bf46270 */
[----:B------:R-:W-:Y:S01]  /*0450*/  IADD3 R41, R41, R39, RZ ;  /* 0x0000002729297210 */ /* 0x000fe20007ffe0ff */
[----:B------:R-:W-:Y:S01]  /*0460*/  IMAD R31, R37, UR8, R6 ;  /* 0x00000008251f7c24 */ /* 0x000fe2000f8e0206 */
[----:B------:R-:W-:Y:S02]  /*0470*/  IADD3 R6, R34, 0x20, RZ ;  /* 0x0000002022067810 */ /* 0x000fe40007ffe0ff */
[----:B------:R-:W-:Y:S01]  /*0480*/  ISETP.GE.AND P4, PT, R35, UR5, PT ;  /* 0x0000000523007c0c */ /* 0x000fe2000bf86270 */
[----:B------:R-:W-:Y:S01]  /*0490*/  IMAD.WIDE.U32 R40, R36, UR8, R40 ;  /* 0x0000000824287c25 */ /* 0x000fe2000f8e0028 */
[----:B------:R-:W-:-:S03]  /*04a0*/  ISETP.GE.AND P3, PT, R6, UR5, PT ;  /* 0x0000000506007c0c */ /* 0x000fc6000bf66270 */
[----:B------:R-:W-:Y:S01]  /*04b0*/  IMAD.WIDE R36, R2, 0x40, R32 ;  /* 0x0000004002247825 */ /* 0x000fe200078e0220 */
[----:B------:R-:W-:-:S03]  /*04c0*/  IADD3 R41, R41, R31, RZ ;  /* 0x0000001f29297210 */ /* 0x000fc60007ffe0ff */
[----:B------:R-:W-:-:S04]  /*04d0*/  IMAD R31, R37, UR10, RZ ;  /* 0x0000000a251f7c24 */ /* 0x000fc8000f8e02ff */
[C---:B------:R-:W-:Y:S02]  /*04e0*/  IMAD R31, R36.reuse, UR11, R31 ;  /* 0x0000000b241f7c24 */ /* 0x040fe4000f8e021f */
[----:B------:R-:W-:Y:S01]  /*04f0*/  IMAD.WIDE.U32 R36, R36, UR10, R40 ;  /* 0x0000000a24247c25 */ /* 0x000fe2000f8e0028 */
[----:B------:R-:W-:-:S04]  /*0500*/  ULDC.64 UR10, c[0x0][0x210] ;  /* 0x00008400000a7ab9 */ /* 0x000fc80000000a00 */
[----:B------:R-:W-:Y:S02]  /*0510*/  IADD3 R31, R37, R31, RZ ;  /* 0x0000001f251f7210 */ /* 0x000fe40007ffe0ff */
[----:B------:R-:W-:-:S04]  /*0520*/  LEA R34, P5, R36, UR10, 0x1 ;  /* 0x0000000a24227c11 */ /* 0x000fc8000f8a08ff */
[----:B------:R-:W-:-:S05]  /*0530*/  LEA.HI.X R35, R36, UR11, R31, 0x1, P5 ;  /* 0x0000000b24237c11 */ /* 0x000fca000a8f0c1f */
[----:B------:R1:W5:Y:S04]  /*0540*/  @!P2 LDG.E.128 R16, desc[UR6][R34.64] ;  /* 0x000000062210a981 */ /* 0x000368000c1e1d00 */
[----:B------:R1:W5:Y:S04]  /*0550*/  @!P3 LDG.E.128 R12, desc[UR6][R34.64+0x40] ;  /* 0x00004006220cb981 */ /* 0x000368000c1e1d00 */
[----:B------:R1:W5:Y:S02]  /*0560*/  @!P4 LDG.E.128 R24, desc[UR6][R34.64+0x80] ;  /* 0x000080062218c981 */ /* 0x000364000c1e1d00 */
.L_x_2667:
[----:B------:R-:W-:Y:S05]  /*0570*/  BSYNC B0 ;  /* 0x0000000000007941 */ /* 0x000fea0003800000 */
.L_x_2666:
[----:B------:R-:W-:Y:S01]  /*0580*/  BSSY B0, `(.L_x_2668) ;  /* 0x0000024000007945 */ /* 0x000fe20003800000 */
[----:B------:R-:W-:Y:S01]  /*0590*/  HFMA2.MMA R31, -RZ, RZ, 0, 0 ;  /* 0x00000000ff1f7435 */ /* 0x000fe200000001ff */
[----:B-----5:R-:W-:Y:S02]  /*05a0*/  MOV R6, R16 ;  /* 0x0000001000067202 */ /* 0x020fe40000000f00 */
[----:B------:R-:W-:Y:S08]  /*05b0*/  @P1 BRA `(.L_x_2669) ;  /* 0x0000000000801947 */ /* 0x000ff00003800000 */
[----:B------:R-:W2:Y:S01]  /*05c0*/  S2UR UR5, SR_CTAID.Y ;  /* 0x00000000000579c3 */ /* 0x000ea20000002600 */
[----:B------:R-:W-:-:S04]  /*05d0*/  SHF.L.U32 R38, R4, 0x3, RZ ;  /* 0x0000000304267819 */ /* 0x000fc800000006ff */
[----:B------:R-:W-:-:S03]  /*05e0*/  SHF.R.S32.HI R39, RZ, 0x1f, R38 ;  /* 0x0000001fff277819 */ /* 0x000fc60000011426 */
[----:B-1----:R-:W1:Y:S08]  /*05f0*/  LDC.64 R34, c[0x0][0x250] ;  /* 0x00009400ff227b82 */ /* 0x002e700000000a00 */
[----:B0-----:R-:W0:Y:S01]  /*0600*/  LDC.64 R36, c[0x0][0x258] ;  /* 0x00009600ff247b82 */ /* 0x001e220000000a00 */
[----:B--2---:R-:W-:-:S06]  /*0610*/  USHF.R.S32.HI UR10, URZ, 0x1f, UR5 ;  /* 0x0000001f3f0a7899 */ /* 0x004fcc0008011405 */
[C---:B-1----:R-:W-:Y:S01]  /*0620*/  IMAD R42, R34.reuse, UR10, RZ ;  /* 0x0000000a222a7c24 */ /* 0x042fe2000f8e02ff */
[----:B------:R-:W-:Y:S01]  /*0630*/  ULDC.64 UR10, c[0x0][0x248] ;  /* 0x00009200000a7ab9 */ /* 0x000fe20000000a00 */
[----:B------:R-:W-:-:S04]  /*0640*/  IMAD.WIDE.U32 R40, R34, UR5, R38 ;  /* 0x0000000522287c25 */ /* 0x000fc8000f8e0026 */
[----:B------:R-:W-:Y:S01]  /*0650*/  IMAD R35, R35, UR5, R42 ;  /* 0x0000000523237c24 */ /* 0x000fe2000f8e022a */
[----:B------:R-:W-:Y:S01]  /*0660*/  ULDC UR5, c[0x0][0x21c] ;  /* 0x0000870000057ab9 */ /* 0x000fe20000000800 */
[----:B0-----:R-:W-:Y:S01]  /*0670*/  IMAD R34, R36, UR9, RZ ;  /* 0x0000000924227c24 */ /* 0x001fe2000f8e02ff */
[----:B------:R-:W-:Y:S02]  /*0680*/  ISETP.GE.AND P2, PT, R38, UR5, PT ;  /* 0x0000000526007c0c */ /* 0x000fe4000bf46270 */
[----:B------:R-:W-:Y:S01]  /*0690*/  IADD3 R41, R41, R35, RZ ;  /* 0x0000002329297210 */ /* 0x000fe20007ffe0ff */
[----:B------:R-:W-:Y:S02]  /*06a0*/  IMAD R39, R37, UR8, R34 ;  /* 0x0000000825277c24 */ /* 0x000fe4000f8e0222 */
[----:B------:R-:W-:-:S04]  /*06b0*/  IMAD.WIDE R34, R2, 0x40, R32 ;  /* 0x0000004002227825 */ /* 0x000fc800078e0220 */
[----:B------:R-:W-:Y:S01]  /*06c0*/  IMAD.WIDE.U32 R36, R36, UR8, R40 ;  /* 0x0000000824247c25 */ /* 0x000fe2000f8e0028 */
[C---:B------:R-:W-:Y:S02]  /*06d0*/  IADD3 R40, R38.reuse, 0x20, RZ ;  /* 0x0000002026287810 */ /* 0x040fe40007ffe0ff */
[----:B------:R-:W-:Y:S01]  /*06e0*/  IADD3 R41, R38, 0x40, RZ ;  /* 0x0000004026297810 */ /* 0x000fe20007ffe0ff */
[----:B------:R-:W-:Y:S01]  /*06f0*/  IMAD R35, R35, UR10, RZ ;  /* 0x0000000a23237c24 */ /* 0x000fe2000f8e02ff */
[----:B------:R-:W-:Y:S02]  /*0700*/  IADD3 R37, R37, R39, RZ ;  /* 0x0000002725257210 */ /* 0x000fe40007ffe0ff */
[----:B------:R-:W-:Y:S01]  /*0710*/  ISETP.GE.AND P3, PT, R40, UR5, PT ;  /* 0x0000000528007c0c */ /* 0x000fe2000bf66270 */
[C---:B------:R-:W-:Y:S01]  /*0720*/  IMAD R39, R34.reuse, UR11, R35 ;  /* 0x0000000b22277c24 */ /* 0x040fe2000f8e0223 */
[----:B------:R-:W-:Y:S01]  /*0730*/  ISETP.GE.AND P4, PT, R41, UR5, PT ;  /* 0x0000000529007c0c */ /* 0x000fe2000bf86270 */
        /* <DEDUP_REMOVED lines=8> */
.L_x_2669:
[----:B------:R-:W-:Y:S05]  /*07c0*/  BSYNC B0 ;  /* 0x0000000000007941 */ /* 0x000fea0003800000 */
.L_x_2668:
[----:B------:R-:W-:Y:S01]  /*07d0*/  HADD2.F32 R16, -RZ, R6.H1_H1 ;  /* 0x30000006ff107230 */ /* 0x000fe20000004100 */
[----:B0-2---:R-:W-:Y:S01]  /*07e0*/  MOV R36, R17 ;  /* 0x0000001100247202 */ /* 0x005fe20000000f00 */
[----:B-1---5:R-:W-:Y:S01]  /*07f0*/  HADD2.F32 R35, -RZ, R20.H1_H1 ;  /* 0x30000014ff237230 */ /* 0x022fe20000004100 */
[----:B------:R-:W-:Y:S01]  /*0800*/  MOV R34, R21 ;  /* 0x0000001500227202 */ /* 0x000fe20000000f00 */
[----:B------:R-:W-:Y:S01]  /*0810*/  HADD2.F32 R6, -RZ, R6.H0_H0 ;  /* 0x20000006ff067230 */ /* 0x000fe20000004100 */
[----:B------:R-:W-:Y:S01]  /*0820*/  ISETP.NE.AND P1, PT, R4, RZ, PT ;  /* 0x000000ff0400720c */ /* 0x000fe20003f25270 */
[----:B------:R-:W-:Y:S02]  /*0830*/  HADD2.F32 R17, -RZ, R20.H0_H0 ;  /* 0x20000014ff117230 */ /* 0x000fe40000004100 */
[----:B------:R-:W-:Y:S01]  /*0840*/  FMUL.FTZ R35, R16, R35 ;  /* 0x0000002310237220 */ /* 0x000fe20000410000 */
[----:B------:R-:W-:Y:S01]  /*0850*/  HADD2.F32 R16, -RZ, R36.H0_H0 ;  /* 0x20000024ff107230 */ /* 0x000fe20000004100 */
[----:B------:R-:W-:Y:S01]  /*0860*/  MOV R20, R19 ;  /* 0x0000001300147202 */ /* 0x000fe20000000f00 */
[----:B------:R-:W-:-:S02]  /*0870*/  HADD2.F32 R21, -RZ, R34.H0_H0 ;  /* 0x20000022ff157230 */ /* 0x000fc40000004100 */
[----:B------:R-:W-:Y:S01]  /*0880*/  FFMA.FTZ R35, R6, R17, R35 ;  /* 0x0000001106237223 */ /* 0x000fe20000010023 */
[----:B------:R-:W-:Y:S01]  /*0890*/  HADD2.F32 R6, -RZ, R36.H1_H1 ;  /* 0x30000024ff067230 */ /* 0x000fe20000004100 */
[----:B------:R-:W-:Y:S01]  /*08a0*/  BSSY B0, `(.L_x_2670) ;  /* 0x000005e000007945 */ /* 0x000fe20003800000 */
[----:B------:R-:W-:Y:S02]  /*08b0*/  HADD2.F32 R17, -RZ, R34.H1_H1 ;  /* 0x30000022ff117230 */ /* 0x000fe40000004100 */
[----:B------:R-:W-:Y:S01]  /*08c0*/  FFMA.FTZ R21, R16, R21, R35 ;  /* 0x0000001510157223 */ /* 0x000fe20000010023 */
[----:B------:R-:W-:Y:S02]  /*08d0*/  HADD2.F32 R16, -RZ, R18.H0_H0 ;  /* 0x20000012ff107230 */ /* 0x000fe40000004100 */
[----:B------:R-:W-:Y:S02]  /*08e0*/  HADD2.F32 R19, -RZ, R22.H0_H0 ;  /* 0x20000016ff137230 */ /* 0x000fe40000004100 */
[----:B------:R-:W-:Y:S01]  /*08f0*/  FFMA.FTZ R21, R6, R17, R21 ;  /* 0x0000001106157223 */ /* 0x000fe20000010015 */
[----:B------:R-:W-:Y:S01]  /*0900*/  HADD2.F32 R6, -RZ, R18.H1_H1 ;  /* 0x30000012ff067230 */ /* 0x000fe20000004100 */
[----:B------:R-:W-:Y:S01]  /*0910*/  MOV R18, R12 ;  /* 0x0000000c00127202 */ /* 0x000fe20000000f00 */
[----:B------:R-:W-:-:S02]  /*0920*/  HADD2.F32 R17, -RZ, R22.H1_H1 ;  /* 0x30000016ff117230 */ /* 0x000fc40000004100 */
[----:B------:R-:W-:Y:S01]  /*0930*/  FFMA.FTZ R21, R16, R19, R21 ;  /* 0x0000001310157223 */ /* 0x000fe20000010015 */
[--C-:B------:R-:W-:Y:S01]  /*0940*/  HADD2.F32 R16, -RZ, R20.reuse.H0_H0 ;  /* 0x20000014ff107230 */ /* 0x100fe20000004100 */
[----:B------:R-:W-:Y:S01]  /*0950*/  MOV R12, R8 ;  /* 0x00000008000c7202 */ /* 0x000fe20000000f00 */
[--C-:B------:R-:W-:Y:S02]  /*0960*/  HADD2.F32 R19, -RZ, R23.reuse.H0_H0 ;  /* 0x20000017ff137230 */ /* 0x100fe40000004100 */
[----:B------:R-:W-:Y:S01]  /*0970*/  FFMA.FTZ R21, R6, R17, R21 ;  /* 0x0000001106157223 */ /* 0x000fe20000010015 */
[----:B------:R-:W-:Y:S01]  /*0980*/  HADD2.F32 R6, -RZ, R20.H1_H1 ;  /* 0x30000014ff067230 */ /* 0x000fe20000004100 */
[----:B------:R-:W-:Y:S01]  /*0990*/  MOV R20, R13 ;  /* 0x0000000d00147202 */ /* 0x000fe20000000f00 */
[----:B------:R-:W-:Y:S02]  /*09a0*/  HADD2.F32 R17, -RZ, R23.H1_H1 ;  /* 0x30000017ff117230 */ /* 0x000fe40000004100 */
[----:B------:R-:W-:Y:S01]  /*09b0*/  FFMA.FTZ R19, R16, R19, R21 ;  /* 0x0000001310137223 */ /* 0x000fe20000010015 */
[----:B------:R-:W-:Y:S01]  /*09c0*/  HADD2.F32 R8, -RZ, R18.H0_H0 ;  /* 0x20000012ff087230 */ /* 0x000fe20000004100 */
[----:B------:R-:W-:Y:S01]  /*09d0*/  MOV R16, R9 ;  /* 0x0000000900107202 */ /* 0x000fe20000000f00 */
[----:B------:R-:W-:-:S02]  /*09e0*/  HADD2.F32 R13, -RZ, R12.H0_H0 ;  /* 0x2000000cff0d7230 */ /* 0x000fc40000004100 */
[----:B------:R-:W-:Y:S01]  /*09f0*/  FFMA.FTZ R17, R6, R17, R19 ;  /* 0x0000001106117223 */ /* 0x000fe20000010013 */
[----:B------:R-:W-:Y:S02]  /*0a00*/  HADD2.F32 R6, -RZ, R18.H1_H1 ;  /* 0x30000012ff067230 */ /* 0x000fe40000004100 */
[----:B------:R-:W-:Y:S02]  /*0a10*/  HADD2.F32 R9, -RZ, R12.H1_H1 ;  /* 0x3000000cff097230 */ /* 0x000fe40000004100 */
[----:B------:R-:W-:Y:S01]  /*0a20*/  FFMA.FTZ R17, R8, R13, R17 ;  /* 0x0000000d08117223 */ /* 0x000fe20000010011 */
[----:B------:R-:W-:Y:S01]  /*0a30*/  HADD2.F32 R8, -RZ, R20.H0_H0 ;  /* 0x20000014ff087230 */ /* 0x000fe20000004100 */
[----:B------:R-:W-:Y:S01]  /*0a40*/  MOV R12, R11 ;  /* 0x0000000b000c7202 */ /* 0x000fe20000000f00 */
[----:B------:R-:W-:Y:S02]  /*0a50*/  HADD2.F32 R13, -RZ, R16.H0_H0 ;  /* 0x20000010ff0d7230 */ /* 0x000fe40000004100 */
[----:B------:R-:W-:Y:S01]  /*0a60*/  FFMA.FTZ R17, R6, R9, R17 ;  /* 0x0000000906117223 */ /* 0x000fe20000010011 */
[----:B------:R-:W-:-:S02]  /*0a70*/  HADD2.F32 R6, -RZ, R20.H1_H1 ;  /* 0x30000014ff067230 */ /* 0x000fc40000004100 */
[----:B------:R-:W-:Y:S02]  /*0a80*/  HADD2.F32 R9, -RZ, R16.H1_H1 ;  /* 0x30000010ff097230 */ /* 0x000fe40000004100 */
[----:B------:R-:W-:Y:S01]  /*0a90*/  FFMA.FTZ R17, R8, R13, R17 ;  /* 0x0000000d08117223 */ /* 0x000fe20000010011 */
[----:B------:R-:W-:Y:S02]  /*0aa0*/  HADD2.F32 R8, -RZ, R14.H0_H0 ;  /* 0x2000000eff087230 */ /* 0x000fe40000004100 */
[----:B------:R-:W-:Y:S02]  /*0ab0*/  HADD2.F32 R13, -RZ, R10.H0_H0 ;  /* 0x2000000aff0d7230 */ /* 0x000fe40000004100 */
[----:B------:R-:W-:Y:S01]  /*0ac0*/  FFMA.FTZ R17, R6, R9, R17 ;  /* 0x0000000906117223 */ /* 0x000fe20000010011 */
[----:B------:R-:W-:Y:S02]  /*0ad0*/  HADD2.F32 R6, -RZ, R14.H1_H1 ;  /* 0x3000000eff067230 */ /* 0x000fe40000004100 */
[----:B------:R-:W-:-:S02]  /*0ae0*/  HADD2.F32 R9, -RZ, R10.H1_H1 ;  /* 0x3000000aff097230 */ /* 0x000fc40000004100 */
[----:B------:R-:W-:Y:S01]  /*0af0*/  FFMA.FTZ R13, R8, R13, R17 ;  /* 0x0000000d080d7223 */ /* 0x000fe20000010011 */
[--C-:B------:R-:W-:Y:S02]  /*0b00*/  HADD2.F32 R8, -RZ, R15.reuse.H0_H0 ;  /* 0x2000000fff087230 */ /* 0x100fe40000004100 */
[--C-:B------:R-:W-:Y:S02]  /*0b10*/  HADD2.F32 R11, -RZ, R12.reuse.H0_H0 ;  /* 0x2000000cff0b7230 */ /* 0x100fe40000004100 */
[----:B------:R-:W-:Y:S01]  /*0b20*/  FFMA.FTZ R13, R6, R9, R13 ;  /* 0x00000009060d7223 */ /* 0x000fe2000001000d */
[----:B------:R-:W-:Y:S02]  /*0b30*/  HADD2.F32 R6, -RZ, R15.H1_H1 ;  /* 0x3000000fff067230 */ /* 0x000fe40000004100 */
[----:B------:R-:W-:Y:S02]  /*0b40*/  HADD2.F32 R9, -RZ, R12.H1_H1 ;  /* 0x3000000cff097230 */ /* 0x000fe40000004100 */
[----:B------:R-:W-:Y:S01]  /*0b50*/  FFMA.FTZ R13, R8, R11, R13 ;  /* 0x0000000b080d7223 */ /* 0x000fe2000001000d */
[----:B------:R-:W-:-:S02]  /*0b60*/  HADD2.F32 R8, -RZ, R24.H0_H0 ;  /* 0x20000018ff087230 */ /* 0x000fc40000004100 */
[----:B------:R-:W-:Y:S02]  /*0b70*/  HADD2.F32 R11, -RZ, R28.H0_H0 ;  /* 0x2000001cff0b7230 */ /* 0x000fe40000004100 */
[----:B------:R-:W-:Y:S01]  /*0b80*/  FFMA.FTZ R13, R6, R9, R13 ;  /* 0x00000009060d7223 */ /* 0x000fe2000001000d */
[----:B------:R-:W-:Y:S02]  /*0b90*/  HADD2.F32 R24, -RZ, R24.H1_H1 ;  /* 0x30000018ff187230 */ /* 0x000fe40000004100 */
[----:B------:R-:W-:Y:S02]  /*0ba0*/  HADD2.F32 R9, -RZ, R28.H1_H1 ;  /* 0x3000001cff097230 */ /* 0x000fe40000004100 */
[----:B------:R-:W-:Y:S01]  /*0bb0*/  FFMA.FTZ R13, R8, R11, R13 ;  /* 0x0000000b080d7223 */ /* 0x000fe2000001000d */
[----:B------:R-:W-:Y:S02]  /*0bc0*/  HADD2.F32 R6, -RZ, R25.H0_H0 ;  /* 0x20000019ff067230 */ /* 0x000fe40000004100 */
[----:B------:R-:W-:-:S02]  /*0bd0*/  HADD2.F32 R11, -RZ, R29.H0_H0 ;  /* 0x2000001dff0b7230 */ /* 0x000fc40000004100 */
[----:B------:R-:W-:Y:S01]  /*0be0*/  FFMA.FTZ R9, R24, R9, R13 ;  /* 0x0000000918097223 */ /* 0x000fe2000001000d */
[----:B------:R-:W-:Y:S02]  /*0bf0*/  HADD2.F32 R25, -RZ, R25.H1_H1 ;  /* 0x30000019ff197230 */ /* 0x000fe40000004100 */
[----:B------:R-:W-:Y:S02]  /*0c00*/  HADD2.F32 R8, -RZ, R29.H1_H1 ;  /* 0x3000001dff087230 */ /* 0x000fe40000004100 */
[----:B------:R-:W-:Y:S01]  /*0c10*/  FFMA.FTZ R10, R6, R11, R9 ;  /* 0x0000000b060a7223 */ /* 0x000fe20000010009 */
[----:B------:R-:W-:Y:S02]  /*0c20*/  HADD2.F32 R6, -RZ, R26.H0_H0 ;  /* 0x2000001aff067230 */ /* 0x000fe40000004100 */
        /* <DEDUP_REMOVED lines=10> */
[----:B------:R-:W-:-:S04]  /*0cd0*/  FFMA.FTZ R6, R6, R9, R11 ;  /* 0x0000000906067223 */ /* 0x000fc8000001000b */
[----:B------:R-:W-:-:S05]  /*0ce0*/  FFMA.FTZ R6, R27, R8, R6 ;  /* 0x000000081b067223 */ /* 0x000fca0000010006 */
[----:B------:R-:W0:Y:S02]  /*0cf0*/  SHFL.BFLY PT, R9, R6, 0x2, 0x1f ;  /* 0x0c401f0006097f89 */ /* 0x000e2400000e0000 */
[----:B0-----:R-:W-:-:S05]  /*0d00*/  FADD.FTZ R9, R6, R9 ;  /* 0x0000000906097221 */ /* 0x001fca0000010000 */
[----:B------:R-:W0:Y:S02]  /*0d10*/  SHFL.BFLY PT, R8, R9, 0x1, 0x1f ;  /* 0x0c201f0009087f89 */ /* 0x000e2400000e0000 */
[----:B0-----:R-:W-:Y:S01]  /*0d20*/  FADD.FTZ R14, R9, R8 ;  /* 0x00000008090e7221 */ /* 0x001fe20000010000 */
[----:B------:R-:W-:Y:S06]  /*0d30*/  @P1 BRA `(.L_x_2671) ;  /* 0x0000000000501947 */ /* 0x000fec0003800000 */
[----:B------:R-:W0:Y:S01]  /*0d40*/  S2UR UR5, SR_CTAID.Y ;  /* 0x00000000000579c3 */ /* 0x000e220000002600 */
[----:B------:R-:W-:-:S04]  /*0d50*/  IADD3 R8, P1, R5, R32, RZ ;  /* 0x0000002005087210 */ /* 0x000fc80007f3e0ff */
[----:B------:R-:W-:Y:S02]  /*0d60*/  LEA.HI.X.SX32 R9, R5, R33, 0x1, P1 ;  /* 0x0000002105097211 */ /* 0x000fe400008f0eff */
[----:B------:R-:W-:Y:S01]  /*0d70*/  ISETP.GE.AND P1, PT, R32, R7, PT ;  /* 0x000000072000720c */ /* 0x000fe20003f26270 */
        /* <DEDUP_REMOVED lines=13> */
[----:B------:R-:W-:Y:S02]  /*0e50*/  LEA.HI.X R7, R8, UR11, R9, 0x2, P2 ;  /* 0x0000000b08077c11 */ /* 0x000fe400090f1409 */
[----:B------:R-:W-:-:S05]  /*0e60*/  FSEL R9, R14, RZ, !P1 ;  /* 0x000000ff0e097208 */ /* 0x000fca0004800000 */
[----:B------:R0:W-:Y:S02]  /*0e70*/  STG.E desc[UR6][R6.64], R9 ;  /* 0x0000000906007986 */ /* 0x0001e4000c101906 */
.L_x_2671:
[----:B------:R-:W-:Y:S05]  /*0e80*/  BSYNC B0 ;  /* 0x0000000000007941 */ /* 0x000fea0003800000 */
.L_x_2670:
[----:B------:R-:W-:Y:S01]  /*0e90*/  UIADD3 UR4, UR4, 0x3f, URZ ;  /* 0x0000003f04047890 */ /* 0x000fe2000fffe03f */
[----:B0-----:R-:W0:Y:S01]  /*0ea0*/  LDC.64 R8, c[0x0][0x2d0] ;  /* 0x0000b400ff087b82 */ /* 0x001e220000000a00 */
[----:B------:R-:W-:Y:S01]  /*0eb0*/  BSSY B0, `(.L_x_2672) ;  /* 0x0000021000007945 */ /* 0x000fe20003800000 */
[----:B------:R-:W-:Y:S01]  /*0ec0*/  SHF.L.U32 R14, R0, 0x2, RZ ;  /* 0x00000002000e7819 */ /* 0x000fe200000006ff */
[----:B------:R-:W-:Y:S01]  /*0ed0*/  USHF.R.S32.HI UR5, URZ, 0x1f, UR4 ;  /* 0x0000001f3f057899 */ /* 0x000fe20008011404 */
[----:B------:R-:W-:-:S03]  /*0ee0*/  IMAD R13, R2, 0x1800, RZ ;  /* 0x00001800020d7824 */ /* 0x000fc600078e02ff */
[----:B------:R-:W-:Y:S01]  /*0ef0*/  ULEA.HI UR5, UR5, UR4, URZ, 0x6 ;  /* 0x0000000405057291 */ /* 0x000fe2000f8f303f */
[----:B------:R-:W1:Y:S03]  /*0f00*/  LDC.64 R6, c[0x0][0x2d8] ;  /* 0x0000b600ff067b82 */ /* 0x000e660000000a00 */
[----:B------:R-:W-:-:S05]  /*0f10*/  ULOP3.LUT UR5, UR5, 0xffffffc0, URZ, 0xc0, !UPT ;  /* 0xffffffc005057892 */ /* 0x000fca000f8ec03f */
[----:B------:R-:W2:Y:S01]  /*0f20*/  S2UR UR12, SR_CTAID.Y ;  /* 0x00000000000c79c3 */ /* 0x000ea20000002600 */
[----:B------:R-:W-:-:S04]  /*0f30*/  IADD3 R11, -R5, UR5, RZ ;  /* 0x00000005050b7c10 */ /* 0x000fc8000fffe1ff */
[----:B------:R-:W-:-:S13]  /*0f40*/  ISETP.GE.OR P0, PT, R0, R11, P0 ;  /* 0x0000000b0000720c */ /* 0x000fda0000706670 */
[----:B------:R-:W-:Y:S05]  /*0f50*/  @P0 BRA `(.L_x_2673) ;  /* 0x0000000000580947 */ /* 0x000fea0003800000 */
[----:B------:R-:W3:Y:S01]  /*0f60*/  S2UR UR4, SR_CTAID.Y ;  /* 0x00000000000479c3 */ /* 0x000ee20000002600 */
[----:B------:R-:W-:Y:S01]  /*0f70*/  SHF.R.S32.HI R10, RZ, 0x1f, R0 ;  /* 0x0000001fff0a7819 */ /* 0x000fe20000011400 */
[----:B------:R-:W-:Y:S01]  /*0f80*/  FMUL.FTZ R12, R3, 1.4426950216293334961 ;  /* 0x3fb8aa3b030c7820 */ /* 0x000fe20000410000 */
[----:B------:R-:W-:-:S04]  /*0f90*/  IADD3 R4, P0, R5, R0, RZ ;  /* 0x0000000005047210 */ /* 0x000fc80007f1e0ff */
[----:B------:R-:W-:Y:S01]  /*0fa0*/  LEA.HI.X.SX32 R5, R5, R10, 0x1, P0 ;  /* 0x0000000a05057211 */ /* 0x000fe200000f0eff */
[----:B------:R-:W4:Y:S01]  /*0fb0*/  LDC.64 R16, c[0x0][0x2a8] ;  /* 0x0000aa00ff107b82 */ /* 0x000f220000000a00 */
[----:B------:R-:W-:-:S04]  /*0fc0*/  FSETP.NEU.FTZ.AND P0, PT, R3, -INF , PT ;  /* 0xff8000000300780b */ /* 0x000fc80003f1d000 */
[----:B------:R-:W-:-:S03]  /*0fd0*/  FSEL R3, R12, RZ, P0 ;  /* 0x000000ff0c037208 */ /* 0x000fc60000000000 */
[----:B------:R-:W5:Y:S01]  /*0fe0*/  LDC.64 R18, c[0x0][0x2b0] ;  /* 0x0000ac00ff127b82 */ /* 0x000f620000000a00 */
[----:B---3--:R-:W-:-:S06]  /*0ff0*/  USHF.R.S32.HI UR5, URZ, 0x1f, UR4 ;  /* 0x0000001f3f057899 */ /* 0x008fcc0008011404 */
[C---:B----4-:R-:W-:Y:S02]  /*1000*/  IMAD R10, R16.reuse, UR5, RZ ;  /* 0x00000005100a7c24 */ /* 0x050fe4000f8e02ff */
[----:B------:R-:W-:-:S04]  /*1010*/  IMAD.WIDE.U32 R4, R16, UR4, R4 ;  /* 0x0000000410047c25 */ /* 0x000fc8000f8e0004 */
[----:B------:R-:W-:Y:S01]  /*1020*/  IMAD R11, R17, UR4, R10 ;  /* 0x00000004110b7c24 */ /* 0x000fe2000f8e020a */
[----:B------:R-:W-:Y:S01]  /*1030*/  ULDC.64 UR4, c[0x0][0x2a0] ;  /* 0x0000a80000047ab9 */ /* 0x000fe20000000a00 */
[----:B-----5:R-:W-:-:S03]  /*1040*/  IMAD R10, R18, UR9, RZ ;  /* 0x00000009120a7c24 */ /* 0x020fc6000f8e02ff */
[----:B------:R-:W-:Y:S01]  /*1050*/  IADD3 R5, R5, R11, RZ ;  /* 0x0000000b05057210 */ /* 0x000fe20007ffe0ff */
[----:B------:R-:W-:Y:S02]  /*1060*/  IMAD R11, R19, UR8, R10 ;  /* 0x00000008130b7c24 */ /* 0x000fe4000f8e020a */
[----:B------:R-:W-:-:S05]  /*1070*/  IMAD.WIDE.U32 R4, R18, UR8, R4 ;  /* 0x0000000812047c25 */ /* 0x000fca000f8e0004 */
[----:B------:R-:W-:Y:S02]  /*1080*/  IADD3 R5, R5, R11, RZ ;  /* 0x0000000b05057210 */ /* 0x000fe40007ffe0ff */
[----:B------:R-:W-:-:S04]  /*1090*/  LEA R10, P1, R4, UR4, 0x2 ;  /* 0x00000004040a7c11 */ /* 0x000fc8000f8210ff */
[----:B------:R-:W-:-:S05]  /*10a0*/  LEA.HI.X R11, R4, UR5, R5, 0x2, P1 ;  /* 0x00000005040b7c11 */ /* 0x000fca00088f1405 */
[----:B------:R3:W-:Y:S04]  /*10b0*/  STG.E desc[UR6][R10.64], R3 ;  /* 0x000000030a007986 */ /* 0x0007e8000c101906 */
.L_x_2673:
[----:B--2---:R-:W-:Y:S05]  /*10c0*/  BSYNC B0 ;  /* 0x0000000000007941 */ /* 0x004fea0003800000 */
.L_x_2672:
[----:B------:R-:W-:Y:S01]  /*10d0*/  USHF.R.S32.HI UR4, URZ, 0x1f, UR12 ;  /* 0x0000001f3f047899 */ /* 0x000fe2000801140c */
[----:B---3--:R-:W-:Y:S01]  /*10e0*/  SHF.R.S32.HI R10, RZ, 0x1f, R14 ;  /* 0x0000001fff0a7819 */ /* 0x008fe2000001140e */
[----:B------:R-:W-:Y:S01]  /*10f0*/  ULDC.64 UR10, c[0x0][0x2e8] ;  /* 0x0000ba00000a7ab9 */ /* 0x000fe20000000a00 */
[----:B------:R-:W-:-:S04]  /*1100*/  IADD3 R4, P0, R13, R14, RZ ;  /* 0x0000000e0d047210 */ /* 0x000fc80007f1e0ff */
[----:B------:R-:W-:Y:S01]  /*1110*/  LEA.HI.X.SX32 R5, R13, R10, 0x1, P0 ;  /* 0x0000000a0d057211 */ /* 0x000fe200000f0eff */
[C---:B0-----:R-:W-:Y:S01]  /*1120*/  IMAD R10, R8.reuse, UR4, RZ ;  /* 0x00000004080a7c24 */ /* 0x041fe2000f8e02ff */
[----:B------:R-:W-:Y:S01]  /*1130*/  ISETP.NE.U32.AND P0, PT, RZ, UR10, PT ;  /* 0x0000000aff007c0c */ /* 0x000fe2000bf05070 */
[----:B------:R-:W-:Y:S01]  /*1140*/  ULDC.64 UR4, c[0x0][0x2b8] ;  /* 0x0000ae0000047ab9 */ /* 0x000fe20000000a00 */
[----:B------:R-:W-:Y:S02]  /*1150*/  IMAD.WIDE.U32 R4, R8, UR12, R4 ;  /* 0x0000000c08047c25 */ /* 0x000fe4000f8e0004 */
[----:B------:R-:W-:Y:S02]  /*1160*/  ISETP.NE.AND.EX P0, PT, RZ, UR11, PT, P0 ;  /* 0x0000000bff007c0c */ /* 0x000fe4000bf05300 */
[----:B------:R-:W-:Y:S02]  /*1170*/  IMAD R9, R9, UR12, R10 ;  /* 0x0000000c09097c24 */ /* 0x000fe4000f8e020a */
[----:B------:R-:W-:Y:S01]  /*1180*/  ISETP.NE.OR P0, PT, R0, RZ, !P0 ;  /* 0x000000ff0000720c */ /* 0x000fe20004705670 */
[----:B-1----:R-:W-:-:S02]  /*1190*/  IMAD R8, R6, UR9, RZ ;  /* 0x0000000906087c24 */ /* 0x002fc4000f8e02ff */
[----:B------:R-:W-:Y:S02]  /*11a0*/  IADD3 R5, R5, R9, RZ ;  /* 0x0000000905057210 */ /* 0x000fe40007ffe0ff */
[----:B------:R-:W-:Y:S02]  /*11b0*/  IMAD R3, R7, UR8, R8 ;  /* 0x0000000807037c24 */ /* 0x000fe4000f8e0208 */
[----:B------:R-:W-:-:S05]  /*11c0*/  IMAD.WIDE.U32 R6, R6, UR8, R4 ;  /* 0x0000000806067c25 */ /* 0x000fca000f8e0004 */
[----:B------:R-:W-:Y:S02]  /*11d0*/  IADD3 R3, R7, R3, RZ ;  /* 0x0000000307037210 */ /* 0x000fe40007ffe0ff */
[----:B------:R-:W-:-:S04]  /*11e0*/  LEA R4, P1, R6, UR4, 0x2 ;  /* 0x0000000406047c11 */ /* 0x000fc8000f8210ff */
[----:B------:R-:W-:-:S05]  /*11f0*/  LEA.HI.X R5, R6, UR5, R3, 0x2, P1 ;  /* 0x0000000506057c11 */ /* 0x000fca00088f1403 */
[----:B------:R0:W-:Y:S04]  /*1200*/  STG.E.128 desc[UR6][R4.64], RZ ;  /* 0x000000ff04007986 */ /* 0x0001e8000c101d06 */
[----:B------:R0:W-:Y:S04]  /*1210*/  STG.E.128 desc[UR6][R4.64+0x1000], RZ ;  /* 0x001000ff04007986 */ /* 0x0001e8000c101d06 */
[----:B------:R0:W-:Y:S04]  /*1220*/  STG.E.128 desc[UR6][R4.64+0x2000], RZ ;  /* 0x002000ff04007986 */ /* 0x0001e8000c101d06 */
[----:B------:R0:W-:Y:S04]  /*1230*/  STG.E.128 desc[UR6][R4.64+0x3000], RZ ;  /* 0x003000ff04007986 */ /* 0x0001e8000c101d06 */
[----:B------:R0:W-:Y:S04]  /*1240*/  STG.E.128 desc[UR6][R4.64+0x4000], RZ ;  /* 0x004000ff04007986 */ /* 0x0001e8000c101d06 */
[----:B------:R0:W-:Y:S01]  /*1250*/  STG.E.128 desc[UR6][R4.64+0x5000], RZ ;  /* 0x005000ff04007986 */ /* 0x0001e2000c101d06 */
[----:B------:R-:W-:Y:S05]  /*1260*/  @P0 EXIT ;  /* 0x000000000000094d */ /* 0x000fea0003800000 */
[----:B------:R-:W1:Y:S08]  /*1270*/  LDC R3, c[0x0][0x2e0] ;  /* 0x0000b800ff037b82 */ /* 0x000e700000000800 */
[----:B------:R-:W2:Y:S08]  /*1280*/  LDC R7, c[0x0][0x220] ;  /* 0x00008800ff077b82 */ /* 0x000eb00000000800 */
[----:B0-----:R-:W0:Y:S01]  /*1290*/  LDC.64 R4, c[0x0][0x2e8] ;  /* 0x0000ba00ff047b82 */ /* 0x001e220000000a00 */
[----:B-1----:R-:W-:-:S04]  /*12a0*/  IMAD R2, R2, R3, UR8 ;  /* 0x0000000802027e24 */ /* 0x002fc8000f8e0203 */
[----:B--2---:R-:W-:-:S04]  /*12b0*/  IMAD R3, R2, R7, UR12 ;  /* 0x0000000c02037e24 */ /* 0x004fc8000f8e0207 */
[----:B0-----:R-:W-:-:S05]  /*12c0*/  IMAD.WIDE R2, R3, 0x4, R4 ;  /* 0x0000000403027825 */ /* 0x001fca00078e0204 */
[----:B------:R-:W-:Y:S01]  /*12d0*/  STG.E desc[UR6][R2.64], RZ ;  /* 0x000000ff02007986 */ /* 0x000fe2000c101906 */
[----:B------:R-:W-:Y:S05]  /*12e0*/  EXIT ;  /* 0x000000000000794d */ /* 0x000fea0003800000 */
.L_x_2674:
        /* <DEDUP_REMOVED lines=9> */
.L_x_3315:


//--------------------- .text._ZN7cutlass13device_kernelIN5flash11enable_sm90INS1_16FlashAttnBwdSm90INS1_25CollectiveMainloopBwdSm90ILi2ELi2ELi2EN4cute5tupleIJNS5_1CILi1EEES8_S8_EEENS6_IJNS7_ILi64EEENS7_ILi128EEENS7_ILi96EEEEEENS_6half_tEfNS_4arch4Sm90ELb1ELb0ELb1ELb1ELb0ELb1ELb0ELb0ELi2ELi1ELi2ELi1ELb1EEENS1_21CollectiveEpilogueBwdISD_SE_SG_Li256ELb1ELb0ELi1EEENS1_25SingleTileBwdLPTSchedulerILb1ELi128ELb0EEEEEEEEEvNT_6ParamsE --------------------------
	.section	.text._ZN7cutlass13device_kernelIN5flash11enable_sm90INS1_16FlashAttnBwdSm90INS1_25CollectiveMainloopBwdSm90ILi2ELi2ELi2EN4cute5tupleIJNS5_1CILi1EEES8_S8_EEENS6_IJNS7_ILi64EEENS7_ILi128EEENS7_ILi96EEEEEENS_6half_tEfNS_4arch4Sm90ELb1ELb0ELb1ELb1ELb0ELb1ELb0ELb0ELi2ELi1ELi2ELi1ELb1EEENS1_21CollectiveEpilogueBwdISD_SE_SG_Li256ELb1ELb0ELi1EEENS1_25SingleTileBwdLPTSchedulerILb1ELi128ELb0EEEEEEEEEvNT_6ParamsE,"ax",@progbits
	.align	128
.text._ZN7cutlass13device_kernelIN5flash11enable_sm90INS1_16FlashAttnBwdSm90INS1_25CollectiveMainloopBwdSm90ILi2ELi2ELi2EN4cute5tupleIJNS5_1CILi1EEES8_S8_EEENS6_IJNS7_ILi64EEENS7_ILi128EEENS7_ILi96EEEEEENS_6half_tEfNS_4arch4Sm90ELb1ELb0ELb1ELb1ELb0ELb1ELb0ELb0ELi2ELi1ELi2ELi1ELb1EEENS1_21CollectiveEpilogueBwdISD_SE_SG_Li256ELb1ELb0ELi1EEENS1_25SingleTileBwdLPTSchedulerILb1ELi128ELb0EEEEEEEEEvNT_6ParamsE:
        .type           _ZN7cutlass13device_kernelIN5flash11enable_sm90INS1_16FlashAttnBwdSm90INS1_25CollectiveMainloopBwdSm90ILi2ELi2ELi2EN4cute5tupleIJNS5_1CILi1EEES8_S8_EEENS6_IJNS7_ILi64EEENS7_ILi128EEENS7_ILi96EEEEEENS_6half_tEfNS_4arch4Sm90ELb1ELb0ELb1ELb1ELb0ELb1ELb0ELb0ELi2ELi1ELi2ELi1ELb1EEENS1_21CollectiveEpilogueBwdISD_SE_SG_Li256ELb1ELb0ELi1EEENS1_25SingleTileBwdLPTSchedulerILb1ELi128ELb0EEEEEEEEEvNT_6ParamsE,@function
        .size           _ZN7cutlass13device_kernelIN5flash11enable_sm90INS1_16FlashAttnBwdSm90INS1_25CollectiveMainloopBwdSm90ILi2ELi2ELi2EN4cute5tupleIJNS5_1CILi1EEES8_S8_EEENS6_IJNS7_ILi64EEENS7_ILi128EEENS7_ILi96EEEEEENS_6half_tEfNS_4arch4Sm90ELb1ELb0ELb1ELb1ELb0ELb1ELb0ELb0ELi2ELi1ELi2ELi1ELb1EEENS1_21CollectiveEpilogueBwdISD_SE_SG_Li256ELb1ELb0ELi1EEENS1_25SingleTileBwdLPTSchedulerILb1ELi128ELb0EEEEEEEEEvNT_6ParamsE,(.L_x_3316 - _ZN7cutlass13device_kernelIN5flash11enable_sm90INS1_16FlashAttnBwdSm90INS1_25CollectiveMainloopBwdSm90ILi2ELi2ELi2EN4cute5tupleIJNS5_1CILi1EEES8_S8_EEENS6_IJNS7_ILi64EEENS7_ILi128EEENS7_ILi96EEEEEENS_6half_tEfNS_4arch4Sm90ELb1ELb0ELb1ELb1ELb0ELb1ELb0ELb0ELi2ELi1ELi2ELi1ELb1EEENS1_21CollectiveEpilogueBwdISD_SE_SG_Li256ELb1ELb0ELi1EEENS1_25SingleTileBwdLPTSchedulerILb1ELi128ELb0EEEEEEEEEvNT_6ParamsE)
        .other          _ZN7cutlass13device_kernelIN5flash11enable_sm90INS1_16FlashAttnBwdSm90INS1_25CollectiveMainloopBwdSm90ILi2ELi2ELi2EN4cute5tupleIJNS5_1CILi1EEES8_S8_EEENS6_IJNS7_ILi64EEENS7_ILi128EEENS7_ILi96EEEEEENS_6half_tEfNS_4arch4Sm90ELb1ELb0ELb1ELb1ELb0ELb1ELb0ELb0ELi2ELi1ELi2ELi1ELb1EEENS1_21CollectiveEpilogueBwdISD_SE_SG_Li256ELb1ELb0ELi1EEENS1_25SingleTileBwdLPTSchedulerILb1ELi128ELb0EEEEEEEEEvNT_6ParamsE,@"STO_CUDA_ENTRY STV_DEFAULT"
_ZN7cutlass13device_kernelIN5flash11enable_sm90INS1_16FlashAttnBwdSm90INS1_25CollectiveMainloopBwdSm90ILi2ELi2ELi2EN4cute5tupleIJNS5_1CILi1EEES8_S8_EEENS6_IJNS7_ILi64EEENS7_ILi128EEENS7_ILi96EEEEEENS_6half_tEfNS_4arch4Sm90ELb1ELb0ELb1ELb1ELb0ELb1ELb0ELb0ELi2ELi1ELi2ELi1ELb1EEENS1_21CollectiveEpilogueBwdISD_SE_SG_Li256ELb1ELb0ELi1EEENS1_25SingleTileBwdLPTSchedulerILb1ELi128ELb0EEEEEEEEEvNT_6ParamsE:
        /* <DEDUP_REMOVED lines=24> */
.L_x_2676:
[----:B------:R-:W-:Y:S05]  /*0180*/  BSYNC B0 ;  /* 0x0000000000007941 */ /* 0x000fea0003800000 */
.L_x_2675:
        /* <DEDUP_REMOVED lines=37> */
.L_x_2677:
        /* <DEDUP_REMOVED lines=22> */
.L_x_2678:
[----:B------:R-:W-:Y:S01]  /*0540*/  PLOP3.LUT P0, PT, PT, PT, UP0, 0x80, 0x0 ;  /* 0x000000000000781c */ /* 0x000fe20003f0f008 */
[----:B------:R-:W-:Y:S01]  /*0550*/  NOP ;  /* 0x0000000000007918 */ /* 0x000fe20000000000 */
[----:B------:R-:W-:Y:S01]  /*0560*/  ULDC.64 UR46, c[0x0][0x208] ;  /* 0x00008200002e7ab9 */ /* 0x000fe20000000a00 */
[----:B------:R-:W-:Y:S01]  /*0570*/  BSSY B6, `(.L_x_2679) ;  /* 0x0000ad0000067945 */ /* 0x000fe20003800000 */
[----:B-12-4-:R-:W-:Y:S09]  /*0580*/  BAR.SYNC.DEFER_BLOCKING 0x0 ;  /* 0x0000000000007b1d */ /* 0x016ff20000010000 */
[----:B------:R-:W-:Y:S05]  /*0590*/  @!P0 BRA `(.L_x_2680) ;  /* 0x0000006800408947 */ /* 0x000fea0003800000 */
.L_x_2681:
        /* <DEDUP_REMOVED lines=32> */
.L_x_2682:
[----:B------:R-:W-:Y:S01]  /*07a0*/  ULDC UR7, c[0x0][0x8c4] ;  /* 0x0002310000077ab9 */ /* 0x000fe20000000800 */
[----:B------:R-:W-:Y:S01]  /*07b0*/  UMOV UR36, UR10 ;  /* 0x0000000a00247c82 */ /* 0x000fe20008000000 */
[----:B------:R-:W-:-:S11]  /*07c0*/  UISETP.NE.AND UP0, UPT, UR7, 0x1, UPT ;  /* 0x000000010700788c */ /* 0x000fd6000bf05270 */
[----:B------:R-:W-:Y:S02]  /*07d0*/  @UP0 ULDC.64 UR8, c[0x0][0x8c8] ;  /* 0x0002320000080ab9 */ /* 0x000fe40000000a00 */
[----:B------:R-:W-:-:S04]  /*07e0*/  UIMAD.WIDE.U32 UR4, UR10, UR8, URZ ;  /* 0x000000080a0472a5 */ /* 0x000fc8000f8e003f */
[----:B------:R-:W-:-:S04]  /*07f0*/  @UP0 USHF.R.U32.HI UR36, URZ, UR9, UR5 ;  /* 0x000000093f240299 */ /* 0x000fc80008011605 */
[----:B------:R-:W-:-:S12]  /*0800*/  UIMAD UR4, UR36, UR7, URZ ;  /* 0x00000007240472a4 */ /* 0x000fd8000f8e023f */
.L_x_2683:
        /* <DEDUP_REMOVED lines=9> */
[----:B------:R-:W-:-:S03]  /*08a0*/  @UP0 USHF.R.U32.HI UR39, URZ, UR7, UR5 ;  /* 0x000000073f270299 */ /* 0x000fc60008011605 */
[----:B------:R-:W-:Y:S02]  /*08b0*/  ULDC.64 UR4, c[0x0][0x8f8] ;  /* 0x00023e0000047ab9 */ /* 0x000fe40000000a00 */
[----:B------:R-:W-:Y:S01]  /*08c0*/  ISETP.NE.U32.AND P0, PT, RZ, UR4, PT ;  /* 0x00000004ff007c0c */ /* 0x000fe2000bf05070 */
[----:B------:R-:W-:-:S03]  /*08d0*/  UIADD3 UR4, -UR39, URZ, URZ ;  /* 0x0000003f27047290 */ /* 0x000fc6000fffe13f */
[----:B------:R-:W-:Y:S01]  /*08e0*/  ISETP.NE.AND.EX P0, PT, RZ, UR5, PT, P0 ;  /* 0x00000005ff007c0c */ /* 0x000fe2000bf05300 */
[----:B------:R-:W-:-:S12]  /*08f0*/  UIMAD UR37, UR37, UR4, UR6 ;  /* 0x00000004252572a4 */ /* 0x000fd8000f8e0206 */
        /* <DEDUP_REMOVED lines=8> */
.L_x_2684:
        /* <DEDUP_REMOVED lines=14> */
.L_x_2686:
[----:B------:R-:W-:-:S05]  /*0a60*/  ULDC UR4, c[0x0][0x8ec] ;  /* 0x00023b0000047ab9 */ /* 0x000fca0000000800 */
.L_x_2685:
[----:B------:R-:W-:-:S04]  /*0a70*/  UIADD3 UR4, UR4, 0x7f, URZ ;  /* 0x0000007f04047890 */ /* 0x000fc8000fffe03f */
[----:B------:R-:W-:-:S04]  /*0a80*/  USHF.R.S32.HI UR5, URZ, 0x1f, UR4 ;  /* 0x0000001f3f057899 */ /* 0x000fc80008011404 */
[----:B------:R-:W-:-:S04]  /*0a90*/  ULEA.HI UR5, UR5, UR4, URZ, 0x7 ;  /* 0x0000000405057291 */ /* 0x000fc8000f8f383f */
[----:B------:R-:W-:-:S04]  /*0aa0*/  USHF.R.S32.HI UR5, URZ, 0x7, UR5 ;  /* 0x000000073f057899 */ /* 0x000fc80008011405 */
[----:B------:R-:W-:-:S04]  /*0ab0*/  UISETP.GE.AND UP0, UPT, UR36, UR5, UPT ;  /* 0x000000052400728c */ /* 0x000fc8000bf06270 */
[----:B------:R-:W-:-:S06]  /*0ac0*/  USEL UR39, UR39, 0xffffffff, !UP0 ;  /* 0xffffffff27277887 */ /* 0x000fcc000c000000 */
[----:B------:R-:W-:-:S13]  /*0ad0*/  ISETP.LE.AND P0, PT, RZ, UR39, PT ;  /* 0x00000027ff007c0c */ /* 0x000fda000bf03270 */
[----:B------:R-:W-:Y:S05]  /*0ae0*/  @!P0 BRA `(.L_x_2687) ;  /* 0x000000a400e08947 */ /* 0x000fea0003800000 */
[----:B------:R-:W1:Y:S01]  /*0af0*/  S2R R0, SR_TID.X ;  /* 0x0000000000007919 */ /* 0x000e620000002100 */
[----:B------:R-:W-:Y:S01]  /*0b00*/  ULDC.64 UR4, c[0x0][0x780] ;  /* 0x0001e00000047ab9 */ /* 0x000fe20000000a00 */
[----:B------:R-:W-:Y:S01]  /*0b10*/  USHF.R.S32.HI UR40, URZ, 0x1f, UR37 ;  /* 0x0000001f3f287899 */ /* 0x000fe20008011425 */
[----:B------:R-:W-:Y:S01]  /*0b20*/  ISETP.NE.U32.AND P0, PT, RZ, UR4, PT ;  /* 0x00000004ff007c0c */ /* 0x000fe2000bf05070 */
[----:B------:R-:W-:-:S03]  /*0b30*/  ULDC UR44, c[0x0][0x290] ;  /* 0x0000a400002c7ab9 */ /* 0x000fc60000000800 */
        /* <DEDUP_REMOVED lines=10> */
.L_x_2688:
        /* <DEDUP_REMOVED lines=14> */
.L_x_2689:
        /* <DEDUP_REMOVED lines=11> */
.L_x_2690:
        /* <DEDUP_REMOVED lines=13> */
.L_x_2691:
[----:B------:R-:W-:Y:S01]  /*0e40*/  UIADD3 UR5, UR41, -UR44, URZ ;  /* 0x8000002c29057290 */ /* 0x000fe2000fffe03f */
[----:B------:R-:W-:Y:S01]  /*0e50*/  PLOP3.LUT P0, PT, PT, PT, PT, 0x80, 0x0 ;  /* 0x000000000000781c */ /* 0x000fe20003f0f070 */
[----:B------:R-:W-:Y:S01]  /*0e60*/  ULDC UR6, c[0x0][0x74c] ;  /* 0x0001d30000067ab9 */ /* 0x000fe20000000800 */
[----:B------:R-:W-:Y:S01]  /*0e70*/  UIADD3 UR4, UR41, 0x3f, URZ ;  /* 0x0000003f29047890 */ /* 0x000fe2000fffe03f */
[----:B------:R-:W-:Y:S01]  /*0e80*/  CS2R R70, SRZ ;  /* 0x0000000000467805 */ /* 0x000fe2000001ff00 */
[----:B------:R-:W-:Y:S01]  /*0e90*/  ULEA UR5, UR36, UR5, 0x7 ;  /* 0x0000000524057291 */ /* 0x000fe2000f8e383f */
[----:B------:R-:W-:Y:S02]  /*0ea0*/  CS2R R68, SRZ ;  /* 0x0000000000447805 */ /* 0x000fe4000001ff00 */
[----:B------:R-:W-:Y:S02]  /*0eb0*/  CS2R R66, SRZ ;  /* 0x0000000000427805 */ /* 0x000fe4000001ff00 */
[----:B------:R-:W-:Y:S01]  /*0ec0*/  CS2R R64, SRZ ;  /* 0x0000000000407805 */ /* 0x000fe2000001ff00 */
[----:B------:R-:W-:Y:S01]  /*0ed0*/  UIADD3 UR5, UR5, -UR6, URZ ;  /* 0x8000000605057290 */ /* 0x000fe2000fffe03f */
[----:B------:R-:W-:-:S02]  /*0ee0*/  CS2R R62, SRZ ;  /* 0x00000000003e7805 */ /* 0x000fc4000001ff00 */
[----:B------:R-:W-:Y:S02]  /*0ef0*/  CS2R R60, SRZ ;  /* 0x00000000003c7805 */ /* 0x000fe4000001ff00 */
[----:B------:R-:W-:Y:S01]  /*0f00*/  CS2R R58, SRZ ;  /* 0x00000000003a7805 */ /* 0x000fe2000001ff00 */
[----:B------:R-:W-:Y:S01]  /*0f10*/  USHF.R.S32.HI UR6, URZ, 0x1f, UR5 ;  /* 0x0000001f3f067899 */ /* 0x000fe20008011405 */
[----:B------:R-:W-:Y:S02]  /*0f20*/  CS2R R56, SRZ ;  /* 0x0000000000387805 */ /* 0x000fe4000001ff00 */
        /* <DEDUP_REMOVED lines=69> */
.L_x_2694:
        /* <DEDUP_REMOVED lines=15> */
.L_x_2693:
        /* <DEDUP_REMOVED lines=22> */
.L_x_2696:
        /* <DEDUP_REMOVED lines=15> */
.L_x_2695:
[----:B------:R-:W-:Y:S01]  /*16c0*/  SHF.R.S32.HI R19, RZ, 0x1f, R18 ;  /* 0x0000001fff137819 */ /* 0x000fe20000011412 */
[----:B------:R-:W-:-:S03]  /*16d0*/  UMOV UR4, 0xffffffff ;  /* 0xffffffff00047882 */ /* 0x000fc60000000000 */
[----:B------:R-:W-:-:S04]  /*16e0*/  LEA.HI R0, R19, R18, RZ, 0x7 ;  /* 0x0000001213007211 */ /* 0x000fc800078f38ff */
[----:B------:R-:W-:Y:S01]  /*16f0*/  SHF.R.S32.HI R17, RZ, 0x7, R0 ;  /* 0x00000007ff117819 */ /* 0x000fe20000011400 */
[----:B------:R-:W-:Y:S06]  /*1700*/  BRA.DIV UR4, `(.L_x_2697) ;  /* 0x0000009a04e07947 */ /* 0x000fec000b800000 */
[----:B------:R1:W2:Y:S02]  /*1710*/  SHFL.IDX PT, R14, R17, RZ, 0x1f ;  /* 0x00001fff110e7589 */ /* 0x0002a400000e0000 */
.L_x_2794:
        /* <DEDUP_REMOVED lines=15> */
.L_x_2698:
        /* <DEDUP_REMOVED lines=19> */
.L_x_2700:
        /* <DEDUP_REMOVED lines=35> */
[----:B------:R-:W-:Y:S01]  /*1b70*/  UIMAD UR44, UR36, -0x80, UR44 ;  /* 0xffffff80242c78a4 */ /* 0x000fe2000f8e022c */
[----:B------:R-:W-:Y:S01]  /*1b80*/  LEA.HI R23, R23, R22, RZ, 0x5 ;  /* 0x0000001617177211 */ /* 0x000fe200078f28ff */
[----:B------:R-:W-:Y:S01]  /*1b90*/  IMAD.SHL.U32 R7, R7, 0x10, RZ ;  /* 0x0000001007077824 */ /* 0x000fe200078e00ff */
[----:B------:R-:W-:Y:S01]  /*1ba0*/  LEA.HI R5, R17, R17, RZ, 0x1 ;  /* 0x0000001111057211 */ /* 0x000fe200078f08ff */
[----:B------:R2:W3:Y:S01]  /*1bb0*/  LDSM.16.M88.4 R164, [R6+0x6000] ;  /* 0x0060000006a4783b */ /* 0x0004e20000000200 */
[----:B------:R-:W-:Y:S01]  /*1bc0*/  SHF.R.S32.HI R23, RZ, 0x5, R23 ;  /* 0x00000005ff177819 */ /* 0x000fe20000011417 */
[----:B------:R-:W-:Y:S01]  /*1bd0*/  IMAD.U32 R8, RZ, RZ, UR44 ;  /* 0x0000002cff087e24 */ /* 0x000fe2000f8e00ff */
[----:B------:R-:W-:Y:S01]  /*1be0*/  LOP3.LUT R7, R0, 0x30, R7, 0xf8, !PT ;  /* 0x0000003000077812 */ /* 0x000fe200078ef807 */
[----:B------:R2:W4:Y:S01]  /*1bf0*/  LDSM.16.M88.4 R168, [R6+0x8000] ;  /* 0x0080000006a8783b */ /* 0x0005220000000200 */
[----:B------:R-:W-:Y:S01]  /*1c00*/  SHF.R.S32.HI R3, RZ, 0x2, R24 ;  /* 0x00000002ff037819 */ /* 0x000fe20000011418 */
[----:B------:R-:W-:Y:S01]  /*1c10*/  IMAD R23, R23, -0x10, R8 ;  /* 0xfffffff017177824 */ /* 0x000fe200078e0208 */
[----:B------:R-:W-:Y:S01]  /*1c20*/  SHF.R.U32.HI R8, RZ, 0x3, R0 ;  /* 0x00000003ff087819 */ /* 0x000fe20000011600 */
[----:B------:R2:W2:Y:S01]  /*1c30*/  LDSM.16.M88.4 R172, [R6+0xa000] ;  /* 0x00a0000006ac783b */ /* 0x0004a20000000200 */
[----:B------:R-:W-:Y:S01]  /*1c40*/  LOP3.LUT R0, R5, 0xfffffffe, RZ, 0xc0, !PT ;  /* 0xfffffffe05007812 */ /* 0x000fe200078ec0ff */
[----:B------:R-:W-:Y:S01]  /*1c50*/  IMAD.MOV.U32 R5, RZ, RZ, 0x20 ;  /* 0x00000020ff057424 */ /* 0x000fe200078e00ff */
[----:B------:R-:W-:Y:S01]  /*1c60*/  SHF.R.S32.HI R24, RZ, 0x1f, R24 ;  /* 0x0000001fff187819 */ /* 0x000fe20000011418 */
[----:B------:R-:W-:Y:S01]  /*1c70*/  IMAD R236, R17, 0x8, R4 ;  /* 0x0000000811ec7824 */ /* 0x000fe200078e0204 */
        /* <DEDUP_REMOVED lines=63> */
[----:B------:R-:W-:Y:S01]  /*2070*/  CS2R R72, SRZ ;  /* 0x0000000000487805 */ /* 0x000fe2000001ff00 */
[----:B------:R-:W-:Y:S01]  /*2080*/  IMAD R0, R0, 0x4, R235 ;  /* 0x0000000400007824 */ /* 0x000fe200078e02eb */
[----:B------:R-:W-:Y:S01]  /*2090*/  ULOP3.LUT UR13, UR38, 0x1, URZ, 0xfc, !UPT ;  /* 0x00000001260d7892 */ /* 0x000fe2000f8efc3f */
[----:B------:R-:W-:Y:S01]  /*20a0*/  UMOV UR12, URZ ;  /* 0x0000003f000c7c82 */ /* 0x000fe20008000000 */
[----:B------:R-:W-:Y:S01]  /*20b0*/  UMOV UR4, URZ ;  /* 0x0000003f00047c82 */ /* 0x000fe20008000000 */
[----:B------:R-:W-:Y:S01]  /*20c0*/  ULDC UR5, c[0x0][0x75c] ;  /* 0x0001d70000057ab9 */ /* 0x000fe20000000800 */
[----:B-1234-:R-:W-:-:S08]  /*20d0*/  ULDC UR6, c[0x0][0x744] ;  /* 0x0001d10000067ab9 */ /* 0x01efd00000000800 */
.L_x_2711:
[----:B------:R-:W-:-:S06]  /*20e0*/  UISETP.NE.AND UP0, UPT, UR13, 0x3, UPT ;  /* 0x000000030d00788c */ /* 0x000fcc000bf05270 */
[----:B------:R-:W-:-:S13]  /*20f0*/  PLOP3.LUT P0, PT, PT, PT, UP0, 0x80, 0x0 ;  /* 0x000000000000781c */ /* 0x000fda0003f0f008 */
[----:B-1----:R-:W-:Y:S05]  /*2100*/  @!P0 BRA `(.L_x_2701) ;  /* 0x0000000000048947 */ /* 0x002fea0003800000 */
[----:B------:R-:W-:Y:S01]  /*2110*/  BPT.TRAP 0x1 ;  /* 0x000000040000795c */ /* 0x000fe20000300000 */
.L_x_2701:
[----:B------:R-:W-:Y:S01]  /*2120*/  R2UR UR7, R235 ;  /* 0x00000000eb0772ca */ /* 0x000fe200000e0000 */
[----:B------:R-:W-:-:S05]  /*2130*/  IMAD.U32 R120, RZ, RZ, UR12 ;  /* 0x0000000cff787e24 */ /* 0x000fca000f8e00ff */
[----:B------:R-:W-:-:S07]  /*2140*/  SHF.L.U32 R120, R120, 0x1f, RZ ;  /* 0x0000001f78787819 */ /* 0x000fce00000006ff */
[----:B------:R-:W-:-:S09]  /*2150*/  ULEA UR7, UR4, UR7, 0x3 ;  /* 0x0000000704077291 */ /* 0x000fd2000f8e183f */
[----:B------:R1:W2:Y:S01]  /*2160*/  SYNCS.PHASECHK.TRANS64.TRYWAIT P1, [UR7+0x26810], R120 ;  /* 0x02681078ff0075a7 */ /* 0x0002a20008020147 */
[----:B------:R-:W-:Y:S05]  /*2170*/  @!P0 BRA `(.L_x_2702) ;  /* 0x0000000000048947 */ /* 0x000fea0003800000 */
[----:B------:R-:W-:Y:S01]  /*2180*/  BPT.TRAP 0x1 ;  /* 0x000000040000795c */ /* 0x000fe20000300000 */
.L_x_2702:
[----:B--2---:R-:W-:Y:S05]  /*2190*/  @P1 BRA `(.L_x_2703) ;  /* 0x0000000000081947 */ /* 0x004fea0003800000 */
[----:B------:R-:W2:Y:S02]  /*21a0*/  SYNCS.PHASECHK.TRANS64.TRYWAIT P1, [UR7+0x26810], R120 ;  /* 0x02681078ff0075a7 */ /* 0x000ea40008020147 */
[----:B--2---:R-:W-:Y:S05]  /*21b0*/  @!P1 BRA `(.L_x_2704) ;  /* 0x0000009000689947 */ /* 0x004fea0003800000 */
.L_x_2703:
[----:B------:R-:W-:Y:S01]  /*21c0*/  R2UR UR8, R235 ;  /* 0x00000000eb0872ca */ /* 0x000fe200000e0000 */
[----:B------:R-:W-:Y:S01]  /*21d0*/  IMAD R4, R16, 0x800, R235 ;  /* 0x0000080010047824 */ /* 0x000fe200078e02eb */
[----:B------:R-:W-:Y:S01]  /*21e0*/  WARPGROUP.ARRIVE ;  /* 0x00000000000079c5 */ /* 0x000fe20000000000 */
[----:B------:R-:W-:Y:S01]  /*21f0*/  UMOV UR11, 0x80000020 ;  /* 0x80000020000b7882 */ /* 0x000fe20000000000 */
[----:B--2---:R-:W-:Y:S02]  /*2200*/  IMAD.U32 R5, RZ, RZ, UR4 ;  /* 0x00000004ff057e24 */ /* 0x004fe4000f8e00ff */
[----:B------:R-:W-:Y:S02]  /*2210*/  R2UR UR9, R4 ;  /* 0x00000000040972ca */ /* 0x000fe400000e0000 */
[----:B------:R-:W-:-:S04]  /*2220*/  IMAD R4, R5, 0x40, R2 ;  /* 0x0000004005047824 */ /* 0x000fc800078e0202 */
[----:B------:R-:W-:Y:S01]  /*2230*/  IMAD R4, R4, 0x4, R235 ;  /* 0x0000000404047824 */ /* 0x000fe200078e02eb */
[----:B------:R-:W-:-:S04]  /*2240*/  UIADD3 UR8, UR8, 0x12000, URZ ;  /* 0x0001200008087890 */ /* 0x000fc8000fffe03f */
[----:B------:R-:W-:Y:S02]  /*2250*/  USHF.R.U32.HI UR8, URZ, 0x4, UR8 ;  /* 0x000000043f087899 */ /* 0x000fe40008011608 */
[----:B------:R-:W-:Y:S02]  /*2260*/  USHF.R.U32.HI UR9, URZ, 0x4, UR9 ;  /* 0x000000043f097899 */ /* 0x000fe40008011609 */
[----:B------:R-:W-:Y:S02]  /*2270*/  ULOP3.LUT UR14, UR8, 0x3fff, URZ, 0xc0, !UPT ;  /* 0x00003fff080e7892 */ /* 0x000fe4000f8ec03f */
[----:B------:R-:W-:Y:S02]  /*2280*/  ULOP3.LUT UR9, UR9, 0x3fff, URZ, 0xc0, !UPT ;  /* 0x00003fff09097892 */ /* 0x000fe4000f8ec03f */
[----:B------:R-:W-:Y:S02]  /*2290*/  ULOP3.LUT UR15, UR14, 0x10000, URZ, 0xfc, !UPT ;  /* 0x000100000e0f7892 */ /* 0x000fe4000f8efc3f */
[----:B------:R-:W-:-:S02]  /*22a0*/  ULOP3.LUT UR16, UR9, 0x10000, URZ, 0xfc, !UPT ;  /* 0x0001000009107892 */ /* 0x000fc4000f8efc3f */
[----:B------:R-:W-:Y:S01]  /*22b0*/  UIMAD UR15, UR4, 0x300, UR15 ;  /* 0x00000300040f78a4 */ /* 0x000fe2000f8e020f */
[----:B------:R-:W-:-:S04]  /*22c0*/  UMOV UR9, 0xc0000010 ;  /* 0xc000001000097882 */ /* 0x000fc80000000000 */
        /* <DEDUP_REMOVED lines=49> */
.L_x_2705:
[----:B------:R1:W1:Y:S01]  /*25e0*/  SYNCS.PHASECHK.TRANS64.TRYWAIT P1, [UR7+0x26830], R120 ;  /* 0x02683078ff0075a7 */ /* 0x0002620008020147 */
[----:B------:R-:W-:Y:S05]  /*25f0*/  @!P0 BRA `(.L_x_2706) ;  /* 0x0000000000048947 */ /* 0x000fea0003800000 */
[----:B------:R-:W-:Y:S01]  /*2600*/  BPT.TRAP 0x1 ;  /* 0x000000040000795c */ /* 0x000fe20000300000 */
.L_x_2706:
        /* <DEDUP_REMOVED lines=50> */
.L_x_2707:
        /* <DEDUP_REMOVED lines=555> */
.L_x_2709:
        /* <DEDUP_REMOVED lines=45> */
.L_x_2710:
        /* <DEDUP_REMOVED lines=62> */
.L_x_2692:
[----:B------:R-:W-:Y:S05]  /*5290*/  @P0 BRA `(.L_x_2712) ;  /* 0x00000010007c0947 */ /* 0x000fea0003800000 */
[----:B-1----:R-:W1:Y:S01]  /*52a0*/  S2R R0, SR_TID.X ;  /* 0x0000000000007919 */ /* 0x002e620000002100 */
[----:B------:R-:W2:Y:S01]  /*52b0*/  S2UR UR5, SR_CgaCtaId ;  /* 0x00000000000579c3 */ /* 0x000ea20000008800 */
[----:B------:R-:W-:Y:S01]  /*52c0*/  UMOV UR4, 0x400 ;  /* 0x0000040000047882 */ /* 0x000fe20000000000 */
[----:B------:R-:W-:-:S06]  /*52d0*/  F2FP.F16.F32.PACK_AB R72, R73, R72 ;  /* 0x000000484948723e */ /* 0x000fcc00000000ff */
[----:B------:R-:W-:Y:S01]  /*52e0*/  BAR.SYNC.DEFER_BLOCKING 0x1, 0x100 ;  /* 0x0044000000007b1d */ /* 0x000fe20000010000 */
[----:B------:R-:W-:Y:S02]  /*52f0*/  F2FP.F16.F32.PACK_AB R73, R75, R74 ;  /* 0x0000004a4b49723e */ /* 0x000fe400000000ff */
[----:B------:R-:W-:Y:S02]  /*5300*/  F2FP.F16.F32.PACK_AB R80, R81, R80 ;  /* 0x000000505150723e */ /* 0x000fe400000000ff */
[----:B------:R-:W-:Y:S01]  /*5310*/  F2FP.F16.F32.PACK_AB R74, R77, R76 ;  /* 0x0000004c4d4a723e */ /* 0x000fe200000000ff */
[----:B------:R-:W-:Y:S01]  /*5320*/  ULDC.64 UR8, c[0x0][0x878] ;  /* 0x00021e0000087ab9 */ /* 0x000fe20000000a00 */
[----:B------:R-:W-:Y:S01]  /*5330*/  F2FP.F16.F32.PACK_AB R75, R79, R78 ;  /* 0x0000004e4f4b723e */ /* 0x000fe200000000ff */
[----:B------:R-:W-:Y:S01]  /*5340*/  UISETP.NE.U32.AND UP1, UPT, UR8, URZ, UPT ;  /* 0x0000003f0800728c */ /* 0x000fe2000bf25070 */
[----:B------:R-:W-:Y:S02]  /*5350*/  F2FP.F16.F32.PACK_AB R81, R83, R82 ;  /* 0x000000525351723e */ /* 0x000fe400000000ff */
[----:B------:R-:W-:Y:S01]  /*5360*/  F2FP.F16.F32.PACK_AB R88, R89, R88 ;  /* 0x000000585958723e */ /* 0x000fe200000000ff */
[----:B------:R-:W-:Y:S01]  /*5370*/  UISETP.NE.AND.EX UP1, UPT, UR9, URZ, UPT, UP1 ;  /* 0x0000003f0900728c */ /* 0x000fe2000bf25310 */
[----:B------:R-:W-:-:S02]  /*5380*/  F2FP.F16.F32.PACK_AB R82, R85, R84 ;  /* 0x000000545552723e */ /* 0x000fc400000000ff */
[----:B------:R-:W-:Y:S02]  /*5390*/  F2FP.F16.F32.PACK_AB R83, R87, R86 ;  /* 0x000000565753723e */ /* 0x000fe400000000ff */
[----:B------:R-:W-:Y:S02]  /*53a0*/  F2FP.F16.F32.PACK_AB R89, R91, R90 ;  /* 0x0000005a5b59723e */ /* 0x000fe400000000ff */
[----:B------:R-:W-:Y:S01]  /*53b0*/  F2FP.F16.F32.PACK_AB R96, R97, R96 ;  /* 0x000000606160723e */ /* 0x000fe200000000ff */
[----:B--2---:R-:W-:Y:S01]  /*53c0*/  ULEA UR7, UR5, UR4, 0x18 ;  /* 0x0000000405077291 */ /* 0x004fe2000f8ec03f */
[----:B------:R-:W-:Y:S02]  /*53d0*/  F2FP.F16.F32.PACK_AB R90, R93, R92 ;  /* 0x0000005c5d5a723e */ /* 0x000fe400000000ff */
[----:B------:R-:W-:Y:S01]  /*53e0*/  F2FP.F16.F32.PACK_AB R91, R95, R94 ;  /* 0x0000005e5f5b723e */ /* 0x000fe200000000ff */
[----:B------:R-:W-:Y:S01]  /*53f0*/  ULDC.64 UR4, c[0x0][0x870] ;  /* 0x00021c0000047ab9 */ /* 0x000fe20000000a00 */
[----:B------:R-:W-:Y:S01]  /*5400*/  F2FP.F16.F32.PACK_AB R97, R99, R98 ;  /* 0x000000626361723e */ /* 0x000fe200000000ff */
[----:B------:R-:W-:Y:S01]  /*5410*/  UISETP.NE.U32.AND UP0, UPT, UR4, URZ, UPT ;  /* 0x0000003f0400728c */ /* 0x000fe2000bf05070 */
[----:B-1----:R-:W-:Y:S01]  /*5420*/  VIADD R9, R0, 0xffffff80 ;  /* 0xffffff8000097836 */ /* 0x002fe20000000000 */
        /* <DEDUP_REMOVED lines=15> */
[----:B------:R-:W-:Y:S02]  /*5520*/  LEA.HI R3, R2, R2, RZ, 0x1 ;  /* 0x0000000202037211 */ /* 0x000fe400078f08ff */
[----:B------:R-:W-:-:S02]  /*5530*/  SHF.R.S32.HI R7, RZ, 0x1f, R2 ;  /* 0x0000001fff077819 */ /* 0x000fc40000011402 */
[--C-:B------:R-:W-:Y:S02]  /*5540*/  SHF.R.S32.HI R4, RZ, 0x1, R3.reuse ;  /* 0x00000001ff047819 */ /* 0x100fe40000011403 */
[----:B------:R-:W-:Y:S02]  /*5550*/  SHF.R.S32.HI R5, RZ, 0x1f, R3 ;  /* 0x0000001fff057819 */ /* 0x000fe40000011403 */
[----:B------:R-:W-:Y:S02]  /*5560*/  LEA.HI R7, R7, R2, RZ, 0x3 ;  /* 0x0000000207077211 */ /* 0x000fe400078f18ff */
[----:B------:R-:W-:Y:S02]  /*5570*/  LEA.HI R5, R5, R4, RZ, 0x2 ;  /* 0x0000000405057211 */ /* 0x000fe400078f10ff */
[----:B------:R-:W-:Y:S01]  /*5580*/  F2FP.F16.F32.PACK_AB R106, R109, R108 ;  /* 0x0000006c6d6a723e */ /* 0x000fe200000000ff */
[----:B------:R-:W-:Y:S01]  /*5590*/  IMAD.SHL.U32 R6, R7, 0x20, RZ ;  /* 0x0000002007067824 */ /* 0x000fe200078e00ff */
[----:B------:R-:W-:-:S02]  /*55a0*/  LOP3.LUT R5, R5, 0xfffffffc, RZ, 0xc0, !PT ;  /* 0xfffffffc05057812 */ /* 0x000fc400078ec0ff */
[----:B------:R-:W-:Y:S02]  /*55b0*/  LOP3.LUT R7, R3, 0x3fffffe, RZ, 0xc0, !PT ;  /* 0x03fffffe03077812 */ /* 0x000fe400078ec0ff */
[----:B------:R-:W-:Y:S01]  /*55c0*/  LOP3.LUT R6, R6, 0x7fffff00, RZ, 0xc0, !PT ;  /* 0x7fffff0006067812 */ /* 0x000fe200078ec0ff */
[----:B------:R-:W-:Y:S01]  /*55d0*/  IMAD.IADD R5, R4, 0x1, -R5 ;  /* 0x0000000104057824 */ /* 0x000fe200078e0a05 */
[----:B------:R-:W-:Y:S01]  /*55e0*/  F2FP.F16.F32.PACK_AB R107, R111, R110 ;  /* 0x0000006e6f6b723e */ /* 0x000fe200000000ff */
[----:B------:R-:W-:Y:S01]  /*55f0*/  IMAD.IADD R7, R2, 0x1, -R7 ;  /* 0x0000000102077824 */ /* 0x000fe200078e0a07 */
[----:B------:R-:W-:Y:S01]  /*5600*/  F2FP.F16.F32.PACK_AB R113, R115, R114 ;  /* 0x000000727371723e */ /* 0x000fe200000000ff */
[C---:B------:R-:W-:Y:S01]  /*5610*/  IMAD.SHL.U32 R4, R5.reuse, 0x40, RZ ;  /* 0x0000004005047824 */ /* 0x040fe200078e00ff */
[----:B------:R-:W-:Y:S01]  /*5620*/  LOP3.LUT P0, RZ, R5, 0x2, RZ, 0xc0, !PT ;  /* 0x0000000205ff7812 */ /* 0x000fe2000780c0ff */
[----:B------:R-:W-:Y:S01]  /*5630*/  IMAD R6, R10, 0x200, R6 ;  /* 0x000002000a067824 */ /* 0x000fe200078e0206 */
[----:B------:R-:W-:Y:S01]  /*5640*/  F2FP.F16.F32.PACK_AB R24, R25, R24 ;  /* 0x000000181918723e */ /* 0x000fe200000000ff */
[----:B------:R-:W-:Y:S01]  /*5650*/  IMAD.MOV.U32 R2, RZ, RZ, 0x20 ;  /* 0x00000020ff027424 */ /* 0x000fe200078e00ff */
[----:B------:R-:W-:Y:S01]  /*5660*/  LOP3.LUT R3, R4, 0xc0, RZ, 0xc0, !PT ;  /* 0x000000c004037812 */ /* 0x000fe200078ec0ff */
[----:B------:R-:W-:Y:S01]  /*5670*/  IMAD R7, R7, 0x20, R6 ;  /* 0x0000002007077824 */ /* 0x000fe200078e0206 */
[----:B------:R-:W-:-:S02]  /*5680*/  F2FP.F16.F32.PACK_AB R114, R117, R116 ;  /* 0x000000747572723e */ /* 0x000fc400000000ff */
[----:B------:R-:W-:Y:S02]  /*5690*/  LOP3.LUT R0, R3, 0x8, R0, 0xf8, !PT ;  /* 0x0000000803007812 */ /* 0x000fe400078ef800 */
[----:B------:R-:W-:Y:S02]  /*56a0*/  SHF.R.U32.HI R3, RZ, 0x3, R3 ;  /* 0x00000003ff037819 */ /* 0x000fe40000011603 */
[----:B------:R-:W-:Y:S02]  /*56b0*/  F2FP.F16.F32.PACK_AB R115, R119, R118 ;  /* 0x000000767773723e */ /* 0x000fe400000000ff */
[----:B------:R-:W-:Y:S02]  /*56c0*/  LOP3.LUT R0, R0, R3, RZ, 0x3c, !PT ;  /* 0x0000000300007212 */ /* 0x000fe400078e3cff */
[----:B------:R-:W-:Y:S01]  /*56d0*/  SEL R3, R2, 0xffffffe0, !P0 ;  /* 0xffffffe002037807 */ /* 0x000fe20004000000 */
[----:B------:R-:W-:Y:S01]  /*56e0*/  IMAD.U32 R2, RZ, RZ, UR4 ;  /* 0x00000004ff027e24 */ /* 0x000fe2000f8e00ff */
        /* <DEDUP_REMOVED lines=8> */
[----:B------:R-:W-:Y:S01]  /*5770*/  F2FP.F16.F32.PACK_AB R33, R35, R34 ;  /* 0x000000222321723e */ /* 0x000fe200000000ff */
[----:B------:R-:W-:Y:S01]  /*5780*/  IMAD.U32 R3, RZ, RZ, UR5 ;  /* 0x00000005ff037e24 */ /* 0x000fe2000f8e00ff */
[----:B------:R-:W-:Y:S01]  /*5790*/  F2FP.F16.F32.PACK_AB R40, R41, R40 ;  /* 0x000000282928723e */ /* 0x000fe200000000ff */
[----:B------:R-:W-:Y:S01]  /*57a0*/  STSM.16.M88.4 [R6], R80 ;  /* 0x0000005006007844 */ /* 0x000fe20000000200 */
[----:B------:R-:W-:Y:S01]  /*57b0*/  F2FP.F16.F32.PACK_AB R34, R37, R36 ;  /* 0x000000242522723e */ /* 0x000fe200000000ff */
[----:B------:R-:W-:Y:S01]  /*57c0*/  @UP1 ULDC.64 UR4, c[0x0][0x878] ;  /* 0x00021e0000041ab9 */ /* 0x000fe20000000a00 */
        /* <DEDUP_REMOVED lines=19> */
[----:B------:R-:W-:Y:S01]  /*5900*/  STSM.16.M88.4 [R0+0x2000], R40 ;  /* 0x0020002800007844 */ /* 0x000fe20000000200 */
        /* <DEDUP_REMOVED lines=8> */
[----:B------:R-:W-:Y:S01]  /*5990*/  PLOP3.LUT P1, PT, PT, PT, UP1, 0x80, 0x0 ;  /* 0x000000000000781c */ /* 0x000fe20003f2f018 */
[----:B------:R-:W-:-:S06]  /*59a0*/  @UP1 UIMAD.WIDE UR4, UR39, 0x4, UR4 ;  /* 0x00000004270418a5 */ /* 0x000fcc000f8e0204 */
[----:B------:R-:W-:Y:S01]  /*59b0*/  IMAD.U32 R4, RZ, RZ, UR4 ;  /* 0x00000004ff047e24 */ /* 0x000fe2000f8e00ff */
[----:B------:R-:W3:Y:S01]  /*59c0*/  @P0 LDG.E R11, desc[UR46][R2.64] ;  /* 0x0000002e020b0981 */ /* 0x000ee2000c1e1900 */
[----:B------:R-:W-:-:S05]  /*59d0*/  IMAD.U32 R5, RZ, RZ, UR5 ;  /* 0x00000005ff057e24 */ /* 0x000fca000f8e00ff */
[----:B------:R4:W5:Y:S01]  /*59e0*/  @P1 LDG.E R4, desc[UR46][R4.64] ;  /* 0x0000002e04041981 */ /* 0x000962000c1e1900 */
[CC--:B------:R-:W-:Y:S01]  /*59f0*/  LEA.HI R7, R8.reuse, R9.reuse, RZ, 0x2 ;  /* 0x0000000908077211 */ /* 0x0c0fe200078f10ff */
[----:B------:R-:W-:Y:S01]  /*5a00*/  ULDC UR6, c[0x0][0x808] ;  /* 0x0002020000067ab9 */ /* 0x000fe20000000800 */
[----:B------:R-:W-:Y:S01]  /*5a10*/  LEA.HI R8, R8, R9, RZ, 0x3 ;  /* 0x0000000908087211 */ /* 0x000fe200078f18ff */
[----:B------:R-:W-:Y:S01]  /*5a20*/  UMOV UR4, URZ ;  /* 0x0000003f00047c82 */ /* 0x000fe20008000000 */
[----:B-1----:R-:W-:Y:S01]  /*5a30*/  LOP3.LUT R0, R7, 0x1ffffffc, RZ, 0xc0, !PT ;  /* 0x1ffffffc07007812 */ /* 0x002fe200078ec0ff */
[----:B------:R-:W-:Y:S01]  /*5a40*/  UMOV UR5, URZ ;  /* 0x0000003f00057c82 */ /* 0x000fe20008000000 */
[----:B------:R-:W-:Y:S01]  /*5a50*/  SHF.R.S32.HI R30, RZ, 0x2, R7 ;  /* 0x00000002ff1e7819 */ /* 0x000fe20000011407 */
[----:B--2---:R-:W-:Y:S02]  /*5a60*/  IMAD.SHL.U32 R6, R8, 0x8, RZ ;  /* 0x0000000808067824 */ /* 0x004fe400078e00ff */
[----:B------:R-:W-:Y:S01]  /*5a70*/  IMAD.IADD R0, R9, 0x1, -R0 ;  /* 0x0000000109007824 */ /* 0x000fe200078e0a00 */
[----:B------:R-:W-:-:S02]  /*5a80*/  LEA.HI R8, R7, R30, RZ, 0x1 ;  /* 0x0000001e07087211 */ /* 0x000fc400078f08ff */
[----:B------:R-:W-:Y:S01]  /*5a90*/  LOP3.LUT R7, R6, 0xc0, RZ, 0xc0, !PT ;  /* 0x000000c006077812 */ /* 0x000fe200078ec0ff */
[----:B------:R-:W-:Y:S01]  /*5aa0*/  IMAD.SHL.U32 R40, R0, 0x8, RZ ;  /* 0x0000000800287824 */ /* 0x000fe200078e00ff */
[----:B----4-:R-:W-:Y:S02]  /*5ab0*/  LOP3.LUT R5, R8, 0x3fffffe, RZ, 0xc0, !PT ;  /* 0x03fffffe08057812 */ /* 0x010fe400078ec0ff */
[----:B------:R-:W-:Y:S02]  /*5ac0*/  SHF.R.U32.HI R0, RZ, 0x3, R7 ;  /* 0x00000003ff007819 */ /* 0x000fe40000011607 */
[----:B------:R-:W-:Y:S01]  /*5ad0*/  LOP3.LUT R7, R7, 0x18, R40, 0xf8, !PT ;  /* 0x0000001807077812 */ /* 0x000fe200078ef828 */
[----:B------:R-:W-:-:S03]  /*5ae0*/  IMAD.IADD R5, R30, 0x1, -R5 ;  /* 0x000000011e057824 */ /* 0x000fc600078e0a05 */
[----:B------:R-:W-:Y:S01]  /*5af0*/  LOP3.LUT R0, R7, R0, RZ, 0x3c, !PT ;  /* 0x0000000007007212 */ /* 0x000fe200078e3cff */
[----:B------:R-:W-:-:S04]  /*5b00*/  IMAD R5, R10, 0x8, R5 ;  /* 0x000000080a057824 */ /* 0x000fc800078e0205 */
[----:B------:R-:W-:Y:S01]  /*5b10*/  IMAD.U32 R0, R5, 0x20, R0 ;  /* 0x0000002005007824 */ /* 0x000fe200078e0000 */
[----:B---3--:R-:W-:Y:S02]  /*5b20*/  @P0 R2UR UR8, R11 ;  /* 0x000000000b0802ca */ /* 0x008fe400000e0000 */
[----:B-----5:R-:W-:-:S11]  /*5b30*/  @P1 R2UR UR6, R4 ;  /* 0x00000000040612ca */ /* 0x020fd600000e0000 */
[----:B------:R-:W-:Y:S02]  /*5b40*/  @UP0 USHF.R.S32.HI UR9, URZ, 0x1f, UR8 ;  /* 0x0000001f3f090899 */ /* 0x000fe40008011408 */
[----:B------:R-:W-:-:S05]  /*5b50*/  @UP0 UMOV UR4, UR8 ;  /* 0x0000000800040c82 */ /* 0x000fca0008000000 */
[----:B------:R-:W-:Y:S01]  /*5b60*/  @UP0 UMOV UR5, UR9 ;  /* 0x0000000900050c82 */ /* 0x000fe20008000000 */
[----:B------:R-:W-:Y:S05]  /*5b70*/  @P1 BRA `(.L_x_2713) ;  /* 0x0000000000181947 */ /* 0x000fea0003800000 */
[----:B------:R-:W-:Y:S05]  /*5b80*/  @!P0 BRA `(.L_x_2713) ;  /* 0x0000000000148947 */ /* 0x000fea0003800000 */
[----:B------:R-:W2:Y:S04]  /*5b90*/  LDG.E R5, desc[UR46][R2.64] ;  /* 0x0000002e02057981 */ /* 0x000ea8000c1e1900 */
[----:B------:R-:W3:Y:S01]  /*5ba0*/  LDG.E R4, desc[UR46][R2.64+0x4] ;  /* 0x0000042e02047981 */ /* 0x000ee2000c1e1900 */
[----:B--2---:R-:W-:Y:S02]  /*5bb0*/  R2UR UR8, R5 ;  /* 0x00000000050872ca */ /* 0x004fe400000e0000 */
[----:B---3--:R-:W-:-:S13]  /*5bc0*/  R2UR UR6, R4 ;  /* 0x00000000040672ca */ /* 0x008fda00000e0000 */
[----:B------:R-:W-:-:S12]  /*5bd0*/  UIADD3 UR6, -UR8, UR6, URZ ;  /* 0x0000000608067290 */ /* 0x000fd8000fffe13f */
.L_x_2713:
[----:B------:R-:W-:Y:S01]  /*5be0*/  LEA R0, R0, UR7, 0x1 ;  /* 0x0000000700007c11 */ /* 0x000fe2000f8e08ff */
[----:B------:R-:W-:Y:S01]  /*5bf0*/  UIMAD UR6, UR36, -0x80, UR6 ;  /* 0xffffff80240678a4 */ /* 0x000fe2000f8e0206 */
[----:B------:R-:W-:Y:S01]  /*5c00*/  SHF.R.S32.HI R41, RZ, 0x1f, R40 ;  /* 0x0000001fff297819 */ /* 0x000fe20000011428 */
[----:B------:R-:W-:Y:S01]  /*5c10*/  ULDC.64 UR8, c[0x0][0x850] ;  /* 0x0002140000087ab9 */ /* 0x000fe20000000a00 */
[----:B------:R-:W-:Y:S01]  /*5c20*/  VIADD R28, R30, 0x40 ;  /* 0x000000401e1c7836 */ /* 0x000fe20000000000 */
[----:B------:R1:W2:Y:S01]  /*5c30*/  LDS.128 R16, [R0+0x7000] ;  /* 0x0070000000107984 */ /* 0x0002a20000000c00 */
[----:B------:R-:W-:Y:S02]  /*5c40*/  UIMAD UR7, UR40, UR8, URZ ;  /* 0x00000008280772a4 */ /* 0x000fe4000f8e023f */
[----:B------:R-:W-:Y:S01]  /*5c50*/  IMAD.U32 R3, RZ, RZ, UR8 ;  /* 0x00000008ff037e24 */ /* 0x000fe2000f8e00ff */
[----:B------:R-:W-:Y:S01]  /*5c60*/  UISETP.LT.AND UP1, UPT, UR6, 0x80, UPT ;  /* 0x000000800600788c */ /* 0x000fe2000bf21270 */
[----:B------:R1:W3:Y:S01]  /*5c70*/  LDS.128 R20, [R0+0x9000] ;  /* 0x0090000000147984 */ /* 0x0002e20000000c00 */
[----:B------:R-:W-:-:S02]  /*5c80*/  UIMAD UR7, UR37, UR9, UR7 ;  /* 0x00000009250772a4 */ /* 0x000fc4000f8e0207 */
[----:B------:R-:W-:Y:S01]  /*5c90*/  IMAD.WIDE.U32 R2, R3, UR37, R40 ;  /* 0x0000002503027c25 */ /* 0x000fe2000f8e0028 */
[----:B------:R-:W-:Y:S01]  /*5ca0*/  USEL UR9, UR6, 0x80, UP1 ;  /* 0x0000008006097887 */ /* 0x000fe20008800000 */
[----:B------:R1:W4:Y:S01]  /*5cb0*/  LDS.128 R24, [R0+0xb000] ;  /* 0x00b0000000187984 */ /* 0x0003220000000c00 */
[----:B------:R-:W-:Y:S01]  /*5cc0*/  USHF.R.S32.HI UR6, URZ, 0x1f, UR39 ;  /* 0x0000001f3f067899 */ /* 0x000fe20008011427 */
[----:B------:R-:W-:Y:S01]  /*5cd0*/  IMAD.U32 R45, RZ, RZ, UR36 ;  /* 0x00000024ff2d7e24 */ /* 0x000fe2000f8e00ff */
[----:B------:R-:W-:Y:S01]  /*5ce0*/  USEL UR39, UR39, URZ, !UP0 ;  /* 0x0000003f27277287 */ /* 0x000fe2000c000000 */
[----:B------:R1:W1:Y:S01]  /*5cf0*/  LDS.128 R12, [R0+0x1000] ;  /* 0x00100000000c7984 */ /* 0x0002620000000c00 */
[----:B------:R-:W-:Y:S01]  /*5d00*/  USEL UR8, UR6, URZ, !UP0 ;  /* 0x0000003f06087287 */ /* 0x000fe2000c000000 */
[----:B------:R-:W-:Y:S01]  /*5d10*/  VIADD R29, R3, UR7 ;  /* 0x00000007031d7c36 */ /* 0x000fe20008000000 */
[----:B------:R-:W-:Y:S01]  /*5d20*/  ISETP.GE.AND P0, PT, R28, UR9, PT ;  /* 0x000000091c007c0c */ /* 0x000fe2000bf06270 */
[----:B------:R1:W1:Y:S01]  /*5d30*/  LDS.128 R8, [R0+0x3000] ;  /* 0x0030000000087984 */ /* 0x0002620000000c00 */
[----:B------:R-:W-:Y:S01]  /*5d40*/  IMAD.MOV.U32 R28, RZ, RZ, R2 ;  /* 0x000000ffff1c7224 */ /* 0x000fe200078e0002 */
[----:B------:R-:W-:Y:S01]  /*5d50*/  ULDC.64 UR6, c[0x0][0x858] ;  /* 0x0002160000067ab9 */ /* 0x000fe20000000a00 */
[C---:B------:R-:W-:Y:S01]  /*5d60*/  ISETP.GE.AND P1, PT, R30.reuse, UR9, PT ;  /* 0x000000091e007c0c */ /* 0x040fe2000bf26270 */
[----:B------:R1:W1:Y:S01]  /*5d70*/  LDS.128 R4, [R0+0x5000] ;  /* 0x0050000000047984 */ /* 0x0002620000000c00 */
[----:B------:R-:W-:Y:S01]  /*5d80*/  IADD3 R2, P2, R30, UR4, RZ ;  /* 0x000000041e027c10 */ /* 0x000fe2000ff5e0ff */
[----:B------:R-:W-:-:S02]  /*5d90*/  UIMAD UR4, UR8, UR6, URZ ;  /* 0x00000006080472a4 */ /* 0x000fc4000f8e023f */
[----:B------:R-:W-:Y:S01]  /*5da0*/  IMAD.U32 R47, RZ, RZ, UR6 ;  /* 0x00000006ff2f7e24 */ /* 0x000fe2000f8e00ff */
[----:B------:R-:W-:Y:S01]  /*5db0*/  BSSY B0, `(.L_x_2714) ;  /* 0x000001c000007945 */ /* 0x000fe20003800000 */
[----:B------:R-:W-:Y:S01]  /*5dc0*/  LEA.HI.X.SX32 R3, R30, UR5, 0x1, P2 ;  /* 0x000000051e037c11 */ /* 0x000fe200090f0eff */
[----:B------:R-:W-:Y:S02]  /*5dd0*/  UIMAD UR4, UR39, UR7, UR4 ;  /* 0x00000007270472a4 */ /* 0x000fe4000f8e0204 */
[----:B------:R-:W-:-:S04]  /*5de0*/  IMAD.WIDE.U32 R46, R47, UR39, R28 ;  /* 0x000000272f2e7c25 */ /* 0x000fc8000f8e001c */
[----:B------:R-:W-:-:S04]  /*5df0*/  IMAD.WIDE R44, R45, 0x80, R2 ;  /* 0x000000802d2c7825 */ /* 0x000fc800078e0202 */
[----:B------:R-:W-:Y:S02]  /*5e00*/  VIADD R43, R47, UR4 ;  /* 0x000000042f2b7c36 */ /* 0x000fe40008000000 */
[----:B------:R-:W-:Y:S01]  /*5e10*/  VIADD R50, R40, 0x20 ;  /* 0x0000002028327836 */ /* 0x000fe20000000000 */
[----:B--2---:R-:W-:Y:S06]  /*5e20*/  @P1 BRA `(.L_x_2715) ;  /* 0x0000000000501947 */ /* 0x004fec0003800000 */
[----:B------:R-:W-:Y:S01]  /*5e30*/  ULDC UR4, c[0x0][0x83c] ;  /* 0x00020f0000047ab9 */ /* 0x000fe20000000800 */
[----:B------:R-:W2:Y:S01]  /*5e40*/  LDS.128 R28, [R0+0x8000] ;  /* 0x00800000001c7984 */ /* 0x000ea20000000c00 */
[C---:B------:R-:W-:Y:S01]  /*5e50*/  ISETP.GE.AND P2, PT, R40.reuse, UR4, PT ;  /* 0x0000000428007c0c */ /* 0x040fe2000bf46270 */
[----:B------:R-:W-:Y:S01]  /*5e60*/  ULDC.64 UR6, c[0x0][0x848] ;  /* 0x0002120000067ab9 */ /* 0x000fe20000000a00 */
[----:B------:R-:W-:Y:S01]  /*5e70*/  VIADD R48, R40, 0x40 ;  /* 0x0000004028307836 */ /* 0x000fe20000000000 */
[----:B------:R-:W5:Y:S01]  /*5e80*/  LDS.128 R32, [R0+0xa000] ;  /* 0x00a0000000207984 */ /* 0x000f620000000c00 */
[----:B------:R-:W-:Y:S01]  /*5e90*/  IMAD R49, R45, UR6, RZ ;  /* 0x000000062d317c24 */ /* 0x000fe2000f8e02ff */
[----:B------:R-:W-:Y:S01]  /*5ea0*/  ISETP.GE.AND P3, PT, R50, UR4, PT ;  /* 0x0000000432007c0c */ /* 0x000fe2000bf66270 */
[----:B------:R-:W-:Y:S01]  /*5eb0*/  IMAD.MOV.U32 R42, RZ, RZ, R46 ;  /* 0x000000ffff2a7224 */ /* 0x000fe200078e002e */
[----:B------:R-:W-:Y:S01]  /*5ec0*/  ISETP.GE.AND P4, PT, R48, UR4, PT ;  /* 0x0000000430007c0c */ /* 0x000fe2000bf86270 */
[----:B------:R-:W-:-:S02]  /*5ed0*/  IMAD R49, R44, UR7, R49 ;  /* 0x000000072c317c24 */ /* 0x000fc4000f8e0231 */
[----:B------:R-:W-:Y:S01]  /*5ee0*/  IMAD.WIDE.U32 R2, R44, UR6, R42 ;  /* 0x000000062c027c25 */ /* 0x000fe2000f8e002a */
[----:B------:R-:W-:Y:S02]  /*5ef0*/  ULDC.64 UR6, c[0x0][0x830] ;  /* 0x00020c0000067ab9 */ /* 0x000fe40000000a00 */
[----:B------:R-:W3:Y:S01]  /*5f00*/  @!P2 LDS.128 R36, [R0+0x6000] ;  /* 0x006000000024a984 */ /* 0x000ee20000000c00 */
[----:B------:R-:W-:Y:S01]  /*5f10*/  IMAD.IADD R3, R3, 0x1, R49 ;  /* 0x0000000103037824 */ /* 0x000fe200078e0231 */
[----:B------:R-:W-:-:S04]  /*5f20*/  LEA R48, P5, R2, UR6, 0x1 ;  /* 0x0000000602307c11 */ /* 0x000fc8000f8a08ff */
[----:B------:R-:W-:-:S05]  /*5f30*/  LEA.HI.X R49, R2, UR7, R3, 0x1, P5 ;  /* 0x0000000702317c11 */ /* 0x000fca000a8f0c03 */
[----:B--2---:R2:W-:Y:S04]  /*5f40*/  @!P3 STG.E.128 desc[UR46][R48.64+0x40], R28 ;  /* 0x0000401c3000b986 */ /* 0x0045e8000c101d2e */
[----:B-----5:R2:W-:Y:S04]  /*5f50*/  @!P4 STG.E.128 desc[UR46][R48.64+0x80], R32 ;  /* 0x000080203000c986 */ /* 0x0205e8000c101d2e */
[----:B---3--:R2:W-:Y:S02]  /*5f60*/  @!P2 STG.E.128 desc[UR46][R48.64], R36 ;  /* 0x000000243000a986 */ /* 0x0085e4000c101d2e */
.L_x_2715:
[----:B------:R-:W-:Y:S05]  /*5f70*/  BSYNC B0 ;  /* 0x0000000000007941 */ /* 0x000fea0003800000 */
.L_x_2714:
[----:B------:R-:W-:Y:S04]  /*5f80*/  BSSY B0, `(.L_x_2716) ;  /* 0x0000016000007945 */ /* 0x000fe80003800000 */
[----:B------:R-:W-:Y:S05]  /*5f90*/  @P0 BRA `(.L_x_2717) ;  /* 0x0000000000500947 */ /* 0x000fea0003800000 */
[----:B--2---:R-:W-:Y:S01]  /*5fa0*/  IADD3 R29, P2, R44, 0x40, RZ ;  /* 0x000000402c1d7810 */ /* 0x004fe20007f5e0ff */
[----:B------:R-:W-:Y:S01]  /*5fb0*/  ULDC.64 UR6, c[0x0][0x848] ;  /* 0x0002120000067ab9 */ /* 0x000fe20000000a00 */
[----:B------:R-:W-:Y:S01]  /*5fc0*/  IMAD.MOV.U32 R3, RZ, RZ, R43 ;  /* 0x000000ffff037224 */ /* 0x000fe200078e002b */
[----:B------:R-:W-:Y:S01]  /*5fd0*/  ULDC UR4, c[0x0][0x83c] ;  /* 0x00020f0000047ab9 */ /* 0x000fe20000000800 */
[C---:B------:R-:W-:Y:S01]  /*5fe0*/  VIADD R30, R40.reuse, 0x40 ;  /* 0x00000040281e7836 */ /* 0x040fe20000000000 */
[----:B------:R-:W-:Y:S01]  /*5ff0*/  ISETP.GE.AND P3, PT, R40, UR4, PT ;  /* 0x0000000428007c0c */ /* 0x000fe2000bf66270 */
[----:B------:R-:W-:Y:S01]  /*6000*/  IMAD.X R2, RZ, RZ, R45, P2 ;  /* 0x000000ffff027224 */ /* 0x000fe200010e062d */
[----:B------:R-:W-:Y:S02]  /*6010*/  ISETP.GE.AND P4, PT, R50, UR4, PT ;  /* 0x0000000432007c0c */ /* 0x000fe4000bf86270 */
[----:B------:R-:W-:Y:S01]  /*6020*/  ISETP.GE.AND P5, PT, R30, UR4, PT ;  /* 0x000000041e007c0c */ /* 0x000fe2000bfa6270 */
[----:B------:R-:W-:-:S02]  /*6030*/  IMAD R28, R2, UR6, RZ ;  /* 0x00000006021c7c24 */ /* 0x000fc4000f8e02ff */
[----:B------:R-:W-:-:S04]  /*6040*/  IMAD.MOV.U32 R2, RZ, RZ, R46 ;  /* 0x000000ffff027224 */ /* 0x000fc800078e002e */
[----:B------:R-:W-:-:S04]  /*6050*/  IMAD.WIDE.U32 R2, R29, UR6, R2 ;  /* 0x000000061d027c25 */ /* 0x000fc8000f8e0002 */
[----:B------:R-:W-:Y:S01]  /*6060*/  IMAD R29, R29, UR7, R28 ;  /* 0x000000071d1d7c24 */ /* 0x000fe2000f8e021c */
[----:B------:R-:W-:Y:S02]  /*6070*/  ULDC.64 UR6, c[0x0][0x830] ;  /* 0x00020c0000067ab9 */ /* 0x000fe40000000a00 */
[----:B------:R-:W-:Y:S01]  /*6080*/  LEA R28, P2, R2, UR6, 0x1 ;  /* 0x00000006021c7c11 */ /* 0x000fe2000f8408ff */
[----:B------:R-:W-:-:S05]  /*6090*/  IMAD.IADD R3, R3, 0x1, R29 ;  /* 0x0000000103037824 */ /* 0x000fca00078e021d */
[----:B------:R-:W-:-:S05]  /*60a0*/  LEA.HI.X R29, R2, UR7, R3, 0x1, P2 ;  /* 0x00000007021d7c11 */ /* 0x000fca00090f0c03 */
[----:B------:R2:W-:Y:S04]  /*60b0*/  @!P3 STG.E.128 desc[UR46][R28.64], R16 ;  /* 0x000000101c00b986 */ /* 0x0005e8000c101d2e */
[----:B---3--:R2:W-:Y:S04]  /*60c0*/  @!P4 STG.E.128 desc[UR46][R28.64+0x40], R20 ;  /* 0x000040141c00c986 */ /* 0x0085e8000c101d2e */
[----:B----4-:R2:W-:Y:S02]  /*60d0*/  @!P5 STG.E.128 desc[UR46][R28.64+0x80], R24 ;  /* 0x000080181c00d986 */ /* 0x0105e4000c101d2e */
.L_x_2717:
[----:B------:R-:W-:Y:S05]  /*60e0*/  BSYNC B0 ;  /* 0x0000000000007941 */ /* 0x000fea0003800000 */
.L_x_2716:
[----:B--2---:R2:W1:Y:S01]  /*60f0*/  LDS.128 R16, [R0] ;  /* 0x0000000000107984 */ /* 0x0044620000000c00 */
[----:B------:R-:W-:Y:S01]  /*6100*/  ULDC.64 UR4, c[0x0][0x820] ;  /* 0x0002080000047ab9 */ /* 0x000fe20000000a00 */
[----:B------:R-:W-:Y:S01]  /*6110*/  ULDC.64 UR6, c[0x0][0x828] ;  /* 0x00020a0000067ab9 */ /* 0x000fe20000000a00 */
[----:B------:R-:W-:Y:S01]  /*6120*/  UIMAD UR40, UR40, UR4, URZ ;  /* 0x00000004282872a4 */ /* 0x000fe2000f8e023f */
[----:B---3--:R2:W3:Y:S01]  /*6130*/  LDS.128 R20, [R0+0x2000] ;  /* 0x0020000000147984 */ /* 0x0084e20000000c00 */
[----:B------:R-:W-:Y:S01]  /*6140*/  IMAD.U32 R3, RZ, RZ, UR4 ;  /* 0x00000004ff037e24 */ /* 0x000fe2000f8e00ff */
[----:B------:R-:W-:Y:S02]  /*6150*/  UIMAD UR4, UR8, UR6, URZ ;  /* 0x00000006080472a4 */ /* 0x000fe4000f8e023f */
[----:B------:R-:W-:Y:S01]  /*6160*/  IMAD.U32 R31, RZ, RZ, UR6 ;  /* 0x00000006ff1f7e24 */ /* 0x000fe2000f8e00ff */
[----:B----4-:R2:W4:Y:S01]  /*6170*/  LDS.128 R24, [R0+0x4000] ;  /* 0x0040000000187984 */ /* 0x0105220000000c00 */
[----:B------:R-:W-:-:S02]  /*6180*/  UIMAD UR40, UR37, UR5, UR40 ;  /* 0x00000005252872a4 */ /* 0x000fc4000f8e0228 */
[----:B------:R-:W-:Y:S01]  /*6190*/  IMAD.WIDE.U32 R2, R3, UR37, R40 ;  /* 0x0000002503027c25 */ /* 0x000fe2000f8e0028 */
[----:B------:R-:W-:Y:S01]  /*61a0*/  UIMAD UR4, UR39, UR7, UR4 ;  /* 0x00000007270472a4 */ /* 0x000fe2000f8e0204 */
[----:B------:R-:W-:Y:S02]  /*61b0*/  BSSY B0, `(.L_x_2718) ;  /* 0x0000016000007945 */ /* 0x000fe40003800000 */
[----:B------:R-:W-:Y:S02]  /*61c0*/  VIADD R3, R3, UR40 ;  /* 0x0000002803037c36 */ /* 0x000fe40008000000 */
[----:B------:R-:W-:-:S04]  /*61d0*/  IMAD.WIDE.U32 R30, R31, UR39, R2 ;  /* 0x000000271f1e7c25 */ /* 0x000fc8000f8e0002 */
[----:B------:R-:W-:Y:S01]  /*61e0*/  VIADD R29, R31, UR4 ;  /* 0x000000041f1d7c36 */ /* 0x000fe20008000000 */
[----:B--2---:R-:W-:Y:S06]  /*61f0*/  @P1 BRA `(.L_x_2719) ;  /* 0x0000000000441947 */ /* 0x004fec0003800000 */
[----:B------:R-:W-:Y:S01]  /*6200*/  ULDC.64 UR6, c[0x0][0x818] ;  /* 0x0002060000067ab9 */ /* 0x000fe20000000a00 */
[C---:B-1----:R-:W-:Y:S01]  /*6210*/  VIADD R0, R40.reuse, 0x40 ;  /* 0x0000004028007836 */ /* 0x042fe20000000000 */
        /* <DEDUP_REMOVED lines=12> */
[----:B------:R2:W-:Y:S04]  /*62e0*/  @!P1 STG.E.128 desc[UR46][R32.64], R16 ;  /* 0x0000001020009986 */ /* 0x0005e8000c101d2e */
[----:B---3--:R2:W-:Y:S04]  /*62f0*/  @!P2 STG.E.128 desc[UR46][R32.64+0x40], R20 ;  /* 0x000040142000a986 */ /* 0x0085e8000c101d2e */
[----:B----4-:R2:W-:Y:S02]  /*6300*/  @!P3 STG.E.128 desc[UR46][R32.64+0x80], R24 ;  /* 0x000080182000b986 */ /* 0x0105e4000c101d2e */
.L_x_2719:
[----:B------:R-:W-:Y:S05]  /*6310*/  BSYNC B0 ;  /* 0x0000000000007941 */ /* 0x000fea0003800000 */
.L_x_2718:
[----:B------:R-:W-:Y:S05]  /*6320*/  @P0 BRA `(.L_x_2687) ;  /* 0x0000004c00d00947 */ /* 0x000fea0003800000 */
[----:B-12---:R-:W-:Y:S01]  /*6330*/  IADD3 R17, P0, R44, 0x40, RZ ;  /* 0x000000402c117810 */ /* 0x006fe20007f1e0ff */
        /* <DEDUP_REMOVED lines=17> */
[----:B------:R1:W-:Y:S06]  /*6450*/  @!P2 STG.E.128 desc[UR46][R16.64+0x40], R8 ;  /* 0x000040081000a986 */ /* 0x0003ec000c101d2e */
[----:B------:R-:W-:Y:S05]  /*6460*/  @P0 BRA `(.L_x_2687) ;  /* 0x0000004c00800947 */ /* 0x000fea0003800000 */
[----:B------:R2:W-:Y:S01]  /*6470*/  STG.E.128 desc[UR46][R16.64+0x80], R4 ;  /* 0x0000800410007986 */ /* 0x0005e2000c101d2e */
[----:B------:R-:W-:Y:S05]  /*6480*/  BRA `(.L_x_2687) ;  /* 0x0000004c00787947 */ /* 0x000fea0003800000 */
.L_x_2712:
[----:B------:R-:W-:Y:S01]  /*6490*/  ULDC.64 UR4, c[0x0][0x870] ;  /* 0x00021c0000047ab9 */ /* 0x000fe20000000a00 */
[----:B------:R-:W-:Y:S01]  /*64a0*/  ULDC.64 UR6, c[0x0][0x878] ;  /* 0x00021e0000067ab9 */ /* 0x000fe20000000a00 */
[----:B------:R-:W-:Y:S02]  /*64b0*/  UISETP.NE.U32.AND UP0, UPT, UR4, URZ, UPT ;  /* 0x0000003f0400728c */ /* 0x000fe4000bf05070 */
[----:B------:R-:W-:Y:S02]  /*64c0*/  UISETP.NE.U32.AND UP1, UPT, UR6, URZ, UPT ;  /* 0x0000003f0600728c */ /* 0x000fe4000bf25070 */
[----:B------:R-:W-:Y:S02]  /*64d0*/  UISETP.NE.AND.EX UP0, UPT, UR5, URZ, UPT, UP0 ;  /* 0x0000003f0500728c */ /* 0x000fe4000bf05300 */
[----:B------:R-:W-:Y:S01]  /*64e0*/  UISETP.NE.AND.EX UP1, UPT, UR7, URZ, UPT, UP1 ;  /* 0x0000003f0700728c */ /* 0x000fe2000bf25310 */
[----:B------:R-:W-:-:S03]  /*64f0*/  ULDC.64 UR4, c[0x0][0x870] ;  /* 0x00021c0000047ab9 */ /* 0x000fc60000000a00 */
[----:B------:R-:W-:Y:S01]  /*6500*/  PLOP3.LUT P0, PT, PT, PT, UP0, 0x80, 0x0 ;  /* 0x000000000000781c */ /* 0x000fe20003f0f008 */
[----:B------:R-:W-:-:S06]  /*6510*/  UIMAD.WIDE UR4, UR39, 0x4, UR4 ;  /* 0x00000004270478a5 */ /* 0x000fcc000f8e0204 */
[----:B------:R-:W-:Y:S02]  /*6520*/  IMAD.U32 R2, RZ, RZ, UR4 ;  /* 0x00000004ff027e24 */ /* 0x000fe4000f8e00ff */
[----:B------:R-:W-:Y:S01]  /*6530*/  IMAD.U32 R3, RZ, RZ, UR5 ;  /* 0x00000005ff037e24 */ /* 0x000fe2000f8e00ff */
[----:B------:R-:W-:-:S04]  /*6540*/  @UP1 ULDC.64 UR4, c[0x0][0x878] ;  /* 0x00021e0000041ab9 */ /* 0x000fc80000000a00 */
[----:B------:R-:W2:Y:S01]  /*6550*/  @P0 LDG.E R6, desc[UR46][R2.64] ;  /* 0x0000002e02060981 */ /* 0x000ea2000c1e1900 */
[----:B------:R-:W-:Y:S01]  /*6560*/  PLOP3.LUT P1, PT, PT, PT, UP1, 0x80, 0x0 ;  /* 0x000000000000781c */ /* 0x000fe20003f2f018 */
[----:B------:R-:W-:-:S06]  /*6570*/  @UP1 UIMAD.WIDE UR4, UR39, 0x4, UR4 ;  /* 0x00000004270418a5 */ /* 0x000fcc000f8e0204 */
[----:B-1----:R-:W-:Y:S02]  /*6580*/  IMAD.U32 R4, RZ, RZ, UR4 ;  /* 0x00000004ff047e24 */ /* 0x002fe4000f8e00ff */
[----:B------:R-:W-:-:S05]  /*6590*/  IMAD.U32 R5, RZ, RZ, UR5 ;  /* 0x00000005ff057e24 */ /* 0x000fca000f8e00ff */
[----:B------:R-:W3:Y:S01]  /*65a0*/  @P1 LDG.E R4, desc[UR46][R4.64] ;  /* 0x0000002e04041981 */ /* 0x000ee2000c1e1900 */
[----:B------:R-:W-:Y:S01]  /*65b0*/  ULDC UR6, c[0x0][0x808] ;  /* 0x0002020000067ab9 */ /* 0x000fe20000000800 */
[----:B------:R-:W-:Y:S01]  /*65c0*/  UMOV UR4, URZ ;  /* 0x0000003f00047c82 */ /* 0x000fe20008000000 */
[----:B------:R-:W-:Y:S01]  /*65d0*/  UMOV UR5, URZ ;  /* 0x0000003f00057c82 */ /* 0x000fe20008000000 */
[----:B------:R-:W1:Y:S02]  /*65e0*/  S2R R0, SR_TID.X ;  /* 0x0000000000007919 */ /* 0x000e640000002100 */
[----:B-1----:R-:W-:-:S05]  /*65f0*/  VIADD R0, R0, 0xffffff80 ;  /* 0xffffff8000007836 */ /* 0x002fca0000000000 */
[----:B------:R-:W-:-:S04]  /*6600*/  SHF.R.S32.HI R7, RZ, 0x1f, R0 ;  /* 0x0000001fff077819 */ /* 0x000fc80000011400 */
[----:B------:R-:W-:-:S04]  /*6610*/  LEA.HI R7, R7, R0, RZ, 0x2 ;  /* 0x0000000007077211 */ /* 0x000fc800078f10ff */
[----:B------:R-:W-:Y:S02]  /*6620*/  LOP3.LUT R9, R7, 0x1ffffffc, RZ, 0xc0, !PT ;  /* 0x1ffffffc07097812 */ /* 0x000fe400078ec0ff */
[----:B------:R-:W-:-:S03]  /*6630*/  SHF.R.S32.HI R7, RZ, 0x2, R7 ;  /* 0x00000002ff077819 */ /* 0x000fc60000011407 */
[----:B------:R-:W-:-:S04]  /*6640*/  IMAD.IADD R9, R0, 0x1, -R9 ;  /* 0x0000000100097824 */ /* 0x000fc800078e0a09 */
[----:B------:R-:W-:Y:S01]  /*6650*/  IMAD.SHL.U32 R10, R9, 0x8, RZ ;  /* 0x00000008090a7824 */ /* 0x000fe200078e00ff */
[----:B--2---:R-:W-:-:S13]  /*6660*/  @P0 R2UR UR7, R6 ;  /* 0x00000000060702ca */ /* 0x004fda00000e0000 */
[----:B------:R-:W-:Y:S01]  /*6670*/  @UP0 USHF.R.S32.HI UR8, URZ, 0x1f, UR7 ;  /* 0x0000001f3f080899 */ /* 0x000fe20008011407 */
[----:B---3--:R-:W-:Y:S01]  /*6680*/  @P1 R2UR UR6, R4 ;  /* 0x00000000040612ca */ /* 0x008fe200000e0000 */
[----:B------:R-:W-:-:S05]  /*6690*/  @UP0 UMOV UR4, UR7 ;  /* 0x0000000700040c82 */ /* 0x000fca0008000000 */
[----:B------:R-:W-:Y:S01]  /*66a0*/  @UP0 UMOV UR5, UR8 ;  /* 0x0000000800050c82 */ /* 0x000fe20008000000 */
[----:B------:R-:W-:Y:S08]  /*66b0*/  @P1 BRA `(.L_x_2720) ;  /* 0x0000000000181947 */ /* 0x000ff00003800000 */
[----:B------:R-:W-:Y:S05]  /*66c0*/  @!P0 BRA `(.L_x_2720) ;  /* 0x0000000000148947 */ /* 0x000fea0003800000 */
[----:B------:R-:W2:Y:S04]  /*66d0*/  LDG.E R4, desc[UR46][R2.64] ;  /* 0x0000002e02047981 */ /* 0x000ea8000c1e1900 */
[----:B------:R-:W3:Y:S01]  /*66e0*/  LDG.E R0, desc[UR46][R2.64+0x4] ;  /* 0x0000042e02007981 */ /* 0x000ee2000c1e1900 */
[----:B--2---:R-:W-:Y:S02]  /*66f0*/  R2UR UR7, R4 ;  /* 0x00000000040772ca */ /* 0x004fe400000e0000 */
[----:B---3--:R-:W-:-:S13]  /*6700*/  R2UR UR6, R0 ;  /* 0x00000000000672ca */ /* 0x008fda00000e0000 */
[----:B------:R-:W-:-:S12]  /*6710*/  UIADD3 UR6, -UR7, UR6, URZ ;  /* 0x0000000607067290 */ /* 0x000fd8000fffe13f */
.L_x_2720:
[----:B------:R-:W-:Y:S01]  /*6720*/  ULDC.64 UR8, c[0x0][0x820] ;  /* 0x0002080000087ab9 */ /* 0x000fe20000000a00 */
[----:B------:R-:W-:Y:S01]  /*6730*/  UIMAD UR6, UR36, -0x80, UR6 ;  /* 0xffffff80240678a4 */ /* 0x000fe2000f8e0206 */
[----:B------:R-:W-:Y:S01]  /*6740*/  IMAD.U32 R5, RZ, RZ, UR8 ;  /* 0x00000008ff057e24 */ /* 0x000fe2000f8e00ff */
[----:B------:R-:W-:Y:S01]  /*6750*/  UIMAD UR7, UR40, UR8, URZ ;  /* 0x00000008280772a4 */ /* 0x000fe2000f8e023f */
[--C-:B------:R-:W-:Y:S01]  /*6760*/  SHF.R.S32.HI R11, RZ, 0x1f, R10.reuse ;  /* 0x0000001fff0b7819 */ /* 0x100fe2000001140a */
[----:B------:R-:W-:Y:S01]  /*6770*/  ULDC.64 UR10, c[0x0][0x828] ;  /* 0x00020a00000a7ab9 */ /* 0x000fe20000000a00 */
[C---:B------:R-:W-:Y:S01]  /*6780*/  IADD3 R2, P2, R7.reuse, UR4, RZ ;  /* 0x0000000407027c10 */ /* 0x040fe2000ff5e0ff */
[----:B------:R-:W-:Y:S01]  /*6790*/  UIMAD UR8, UR37, UR9, UR7 ;  /* 0x00000009250872a4 */ /* 0x000fe2000f8e0207 */
[----:B------:R-:W-:Y:S01]  /*67a0*/  ISETP.GE.AND P1, PT, R7, UR6, PT ;  /* 0x0000000607007c0c */ /* 0x000fe2000bf26270 */
[----:B------:R-:W-:Y:S01]  /*67b0*/  USHF.R.S32.HI UR7, URZ, 0x1f, UR39 ;  /* 0x0000001f3f077899 */ /* 0x000fe20008011427 */
[----:B------:R-:W-:Y:S01]  /*67c0*/  IMAD.WIDE.U32 R4, R5, UR37, R10 ;  /* 0x0000002505047c25 */ /* 0x000fe2000f8e000a */
[----:B------:R-:W-:Y:S01]  /*67d0*/  USEL UR39, UR39, URZ, !UP0 ;  /* 0x0000003f27277287 */ /* 0x000fe2000c000000 */
[----:B------:R-:W-:Y:S01]  /*67e0*/  LEA.HI.X.SX32 R3, R7, UR5, 0x1, P2 ;  /* 0x0000000507037c11 */ /* 0x000fe200090f0eff */
[----:B------:R-:W-:Y:S01]  /*67f0*/  USEL UR7, UR7, URZ, !UP0 ;  /* 0x0000003f07077287 */ /* 0x000fe2000c000000 */
[----:B------:R-:W-:Y:S01]  /*6800*/  VIADD R5, R5, UR8 ;  /* 0x0000000805057c36 */ /* 0x000fe20008000000 */
[----:B------:R-:W-:Y:S01]  /*6810*/  BSSY B0, `(.L_x_2721) ;  /* 0x000001d000007945 */ /* 0x000fe20003800000 */
[----:B------:R-:W-:Y:S01]  /*6820*/  IMAD.U32 R9, RZ, RZ, UR10 ;  /* 0x0000000aff097e24 */ /* 0x000fe2000f8e00ff */
[----:B------:R-:W-:Y:S01]  /*6830*/  UIMAD UR4, UR7, UR10, URZ ;  /* 0x0000000a070472a4 */ /* 0x000fe2000f8e023f */
[----:B------:R-:W-:-:S02]  /*6840*/  VIADD R0, R7, 0x40 ;  /* 0x0000004007007836 */ /* 0x000fc40000000000 */
[----:B------:R-:W-:Y:S01]  /*6850*/  IMAD.WIDE.U32 R8, R9, UR39, R4 ;  /* 0x0000002709087c25 */ /* 0x000fe2000f8e0004 */
[----:B------:R-:W-:Y:S02]  /*6860*/  UIMAD UR4, UR39, UR11, UR4 ;  /* 0x0000000b270472a4 */ /* 0x000fe4000f8e0204 */
[----:B------:R-:W-:Y:S01]  /*6870*/  ISETP.GE.AND P0, PT, R0, UR6, PT ;  /* 0x0000000600007c0c */ /* 0x000fe2000bf06270 */
[----:B------:R-:W-:Y:S02]  /*6880*/  IMAD.U32 R7, RZ, RZ, UR36 ;  /* 0x00000024ff077e24 */ /* 0x000fe4000f8e00ff */
[----:B------:R-:W-:Y:S02]  /*6890*/  VIADD R14, R10, 0x20 ;  /* 0x000000200a0e7836 */ /* 0x000fe40000000000 */
[----:B------:R-:W-:Y:S02]  /*68a0*/  VIADD R5, R9, UR4 ;  /* 0x0000000409057c36 */ /* 0x000fe40008000000 */
[----:B------:R-:W-:-:S04]  /*68b0*/  IMAD.WIDE R6, R7, 0x80, R2 ;  /* 0x0000008007067825 */ /* 0x000fc800078e0202 */
        /* <DEDUP_REMOVED lines=18> */
.L_x_2722:
[----:B------:R-:W-:Y:S05]  /*69e0*/  BSYNC B0 ;  /* 0x0000000000007941 */ /* 0x000fea0003800000 */
.L_x_2721:
        /* <DEDUP_REMOVED lines=21> */
.L_x_2724:
[----:B------:R-:W-:Y:S05]  /*6b40*/  BSYNC B0 ;  /* 0x0000000000007941 */ /* 0x000fea0003800000 */
.L_x_2723:
[----:B------:R-:W-:Y:S01]  /*6b50*/  ULDC.64 UR4, c[0x0][0x850] ;  /* 0x0002140000047ab9 */ /* 0x000fe20000000a00 */
[----:B------:R-:W-:Y:S01]  /*6b60*/  ULDC.64 UR8, c[0x0][0x858] ;  /* 0x0002160000087ab9 */ /* 0x000fe20000000a00 */
[----:B------:R-:W-:Y:S02]  /*6b70*/  UIMAD UR40, UR40, UR4, URZ ;  /* 0x00000004282872a4 */ /* 0x000fe4000f8e023f */
[----:B------:R-:W-:Y:S01]  /*6b80*/  IMAD.U32 R3, RZ, RZ, UR4 ;  /* 0x00000004ff037e24 */ /* 0x000fe2000f8e00ff */
[----:B------:R-:W-:Y:S02]  /*6b90*/  UIMAD UR4, UR7, UR8, URZ ;  /* 0x00000008070472a4 */ /* 0x000fe4000f8e023f */
[----:B------:R-:W-:Y:S01]  /*6ba0*/  IMAD.U32 R9, RZ, RZ, UR8 ;  /* 0x00000008ff097e24 */ /* 0x000fe2000f8e00ff */
[----:B------:R-:W-:Y:S02]  /*6bb0*/  UIMAD UR40, UR37, UR5, UR40 ;  /* 0x00000005252872a4 */ /* 0x000fe4000f8e0228 */
[----:B------:R-:W-:Y:S01]  /*6bc0*/  IMAD.WIDE.U32 R2, R3, UR37, R10 ;  /* 0x0000002503027c25 */ /* 0x000fe2000f8e000a */
[----:B------:R-:W-:Y:S01]  /*6bd0*/  UIMAD UR4, UR39, UR9, UR4 ;  /* 0x00000009270472a4 */ /* 0x000fe2000f8e0204 */
[----:B------:R-:W-:Y:S02]  /*6be0*/  BSSY B0, `(.L_x_2725) ;  /* 0x0000015000007945 */ /* 0x000fe40003800000 */
[----:B------:R-:W-:-:S02]  /*6bf0*/  VIADD R3, R3, UR40 ;  /* 0x0000002803037c36 */ /* 0x000fc40008000000 */
[----:B------:R-:W-:-:S04]  /*6c00*/  IMAD.WIDE.U32 R8, R9, UR39, R2 ;  /* 0x0000002709087c25 */ /* 0x000fc8000f8e0002 */
[----:B--2---:R-:W-:Y:S01]  /*6c10*/  VIADD R5, R9, UR4 ;  /* 0x0000000409057c36 */ /* 0x004fe20008000000 */
[----:B------:R-:W-:Y:S06]  /*6c20*/  @P1 BRA `(.L_x_2726) ;  /* 0x0000000000401947 */ /* 0x000fec0003800000 */
[----:B------:R-:W-:Y:S01]  /*6c30*/  ULDC.64 UR6, c[0x0][0x848] ;  /* 0x0002120000067ab9 */ /* 0x000fe20000000a00 */
[----:B------:R-:W-:Y:S01]  /*6c40*/  IMAD.MOV.U32 R4, RZ, RZ, R8 ;  /* 0x000000ffff047224 */ /* 0x000fe200078e0008 */
[----:B------:R-:W-:Y:S01]  /*6c50*/  ULDC UR4, c[0x0][0x83c] ;  /* 0x00020f0000047ab9 */ /* 0x000fe20000000800 */
[----:B-1----:R-:W-:Y:S01]  /*6c60*/  IMAD R13, R7, UR6, RZ ;  /* 0x00000006070d7c24 */ /* 0x002fe2000f8e02ff */
        /* <DEDUP_REMOVED lines=12> */
.L_x_2726:
[----:B------:R-:W-:Y:S05]  /*6d30*/  BSYNC B0 ;  /* 0x0000000000007941 */ /* 0x000fea0003800000 */
.L_x_2725:
        /* <DEDUP_REMOVED lines=22> */
.L_x_2680:
        /* <DEDUP_REMOVED lines=29> */
.L_x_2728:
[----:B------:R-:W-:Y:S01]  /*7070*/  ULDC UR9, c[0x0][0x8c4] ;  /* 0x0002310000097ab9 */ /* 0x000fe20000000800 */
[----:B------:R-:W-:Y:S01]  /*7080*/  UMOV UR7, UR8 ;  /* 0x0000000800077c82 */ /* 0x000fe20008000000 */
[----:B------:R-:W-:-:S11]  /*7090*/  UISETP.NE.AND UP0, UPT, UR9, 0x1, UPT ;  /* 0x000000010900788c */ /* 0x000fd6000bf05270 */
[----:B------:R-:W-:Y:S02]  /*70a0*/  @UP0 ULDC.64 UR10, c[0x0][0x8c8] ;  /* 0x00023200000a0ab9 */ /* 0x000fe40000000a00 */
[----:B------:R-:W-:-:S04]  /*70b0*/  UIMAD.WIDE.U32 UR4, UR8, UR10, URZ ;  /* 0x0000000a080472a5 */ /* 0x000fc8000f8e003f */
[----:B------:R-:W-:-:S04]  /*70c0*/  @UP0 USHF.R.U32.HI UR7, URZ, UR11, UR5 ;  /* 0x0000000b3f070299 */ /* 0x000fc80008011605 */
[----:B------:R-:W-:-:S12]  /*70d0*/  UIMAD UR4, UR7, UR9, URZ ;  /* 0x00000009070472a4 */ /* 0x000fd8000f8e023f */
.L_x_2729:
        /* <DEDUP_REMOVED lines=10> */
[----:B------:R-:W-:Y:S01]  /*7180*/  ULDC.64 UR4, c[0x0][0x8f8] ;  /* 0x00023e0000047ab9 */ /* 0x000fe20000000a00 */
[----:B------:R-:W-:Y:S01]  /*7190*/  UIADD3 UR6, -UR13, URZ, URZ ;  /* 0x0000003f0d067290 */ /* 0x000fe2000fffe13f */
[----:B------:R-:W-:-:S03]  /*71a0*/  ISETP.NE.U32.AND P0, PT, RZ, UR4, PT ;  /* 0x00000004ff007c0c */ /* 0x000fc6000bf05070 */
[----:B------:R-:W-:Y:S01]  /*71b0*/  UIMAD UR6, UR9, UR6, UR8 ;  /* 0x00000006090672a4 */ /* 0x000fe2000f8e0208 */
        /* <DEDUP_REMOVED lines=9> */
.L_x_2730:
        /* <DEDUP_REMOVED lines=11> */
[----:B------:R-:W-:Y:S01]  /*7300*/  R2UR UR4, R0 ;  /* 0x00000000000472ca */ /* 0x000fe200000e0000 */
[----:B------:R-:W-:-:S14]  /*7310*/  BRA `(.L_x_2731) ;  /* 0x0000000000047947 */ /* 0x000fdc0003800000 */
.L_x_2732:
[----:B------:R-:W-:-:S05]  /*7320*/  ULDC UR4, c[0x0][0x8ec] ;  /* 0x00023b0000047ab9 */ /* 0x000fca0000000800 */
.L_x_2731:
        /* <DEDUP_REMOVED lines=8> */
[----:B------:R-:W-:Y:S01]  /*73b0*/  ULDC.64 UR4, c[0x0][0x770] ;  /* 0x0001dc0000047ab9 */ /* 0x000fe20000000a00 */
[----:B------:R-:W-:Y:S01]  /*73c0*/  ULDC.64 UR14, c[0x0][0x788] ;  /* 0x0001e200000e7ab9 */ /* 0x000fe20000000a00 */
        /* <DEDUP_REMOVED lines=19> */
[----:B------:R-:W-:-:S11]  /*7500*/  USHF.R.S32.HI UR11, URZ, 0x1f, UR6 ;  /* 0x0000001f3f0b7899 */ /* 0x000fd60008011406 */
        /* <DEDUP_REMOVED lines=16> */
.L_x_2733:
        /* <DEDUP_REMOVED lines=13> */
.L_x_2734:
        /* <DEDUP_REMOVED lines=12> */
.L_x_2735:
[----:B------:R-:W-:Y:S01]  /*77a0*/  ULEA UR7, UR7, UR10, 0x7 ;  /* 0x0000000a07077291 */ /* 0x000fe2000f8e383f */
[----:B------:R-:W-:Y:S01]  /*77b0*/  ULDC UR9, c[0x0][0x74c] ;  /* 0x0001d30000097ab9 */ /* 0x000fe20000000800 */
[----:B------:R-:W-:Y:S02]  /*77c0*/  UIADD3 UR10, UR10, 0x3f, URZ ;  /* 0x0000003f0a0a7890 */ /* 0x000fe4000fffe03f */
[----:B------:R-:W-:-:S04]  /*77d0*/  UIADD3 UR7, UR7, -UR9, -UR8 ;  /* 0x8000000907077290 */ /* 0x000fc8000fffe808 */
        /* <DEDUP_REMOVED lines=11> */
[----:B------:R-:W-:Y:S01]  /*7890*/  ULDC.64 UR14, c[0x0][0x2d8] ;  /* 0x0000b600000e7ab9 */ /* 0x000fe20000000a00 */
[----:B------:R-:W-:Y:S01]  /*78a0*/  ULDC.64 UR28, c[0x0][0x2e0] ;  /* 0x0000b800001c7ab9 */ /* 0x000fe20000000a00 */
[----:B------:R-:W-:Y:S02]  /*78b0*/  UIMAD UR10, UR11, UR14, URZ ;  /* 0x0000000e0b0a72a4 */ /* 0x000fe4000f8e023f */
[----:B------:R-:W-:Y:S02]  /*78c0*/  UIMAD.WIDE.U32 UR8, UR6, UR14, URZ ;  /* 0x0000000e060872a5 */ /* 0x000fe4000f8e003f */
[----:B------:R-:W-:Y:S02]  /*78d0*/  UIMAD UR15, UR6, UR15, UR10 ;  /* 0x0000000f060f72a4 */ /* 0x000fe4000f8e020a */
[----:B------:R-:W-:Y:S02]  /*78e0*/  UIADD3 UR6, UR7, -UR12, URZ ;  /* 0x8000000c07067290 */ /* 0x000fe4000fffe03f */
[----:B------:R-:W-:-:S02]  /*78f0*/  USHF.R.S32.HI UR11, URZ, 0x1f, UR13 ;  /* 0x0000001f3f0b7899 */ /* 0x000fc4000801140d */
        /* <DEDUP_REMOVED lines=32> */
.L_x_2738:
[----:B------:R-:W-:Y:S05]  /*7b00*/  BSYNC B0 ;  /* 0x0000000000007941 */ /* 0x000fea0003800000 */
.L_x_2737:
        /* <DEDUP_REMOVED lines=19> */
.L_x_2740:
[----:B------:R-:W-:Y:S05]  /*7c40*/  BSYNC B0 ;  /* 0x0000000000007941 */ /* 0x000fea0003800000 */
.L_x_2739:
[----:B------:R-:W-:Y:S06]  /*7c50*/  BAR.ARV 0xa, 0xa0 ;  /* 0x0282800000007b1d */ /* 0x000fec0000002000 */
[----:B------:R-:W-:Y:S04]  /*7c60*/  BSSY B0, `(.L_x_2741) ;  /* 0x0000003000007945 */ /* 0x000fe80003800000 */
[----:B------:R-:W-:Y:S05]  /*7c70*/  @!P0 BRA `(.L_x_2742) ;  /* 0x0000000000048947 */ /* 0x000fea0003800000 */
[----:B------:R-:W-:-:S04]  /*7c80*/  DEPBAR.LE SB0, 0x0 ;  /* 0x000080000000791a */ /* 0x000fc80000000000 */
.L_x_2742:
[----:B------:R-:W-:Y:S05]  /*7c90*/  BSYNC B0 ;  /* 0x0000000000007941 */ /* 0x000fea0003800000 */
.L_x_2741:
[----:B------:R-:W-:Y:S06]  /*7ca0*/  BAR.ARV 0xb, 0xa0 ;  /* 0x02c2800000007b1d */ /* 0x000fec0000002000 */
[----:B------:R-:W-:Y:S01]  /*7cb0*/  UIADD3 UR18, UR12, 0x1, URZ ;  /* 0x000000010c127890 */ /* 0x000fe2000fffe03f */
[----:B------:R-:W-:Y:S11]  /*7cc0*/  BRA `(.L_x_2743) ;  /* 0x0000000000047947 */ /* 0x000ff60003800000 */
.L_x_2736:
[----:B------:R-:W-:-:S05]  /*7cd0*/  UMOV UR18, UR12 ;  /* 0x0000000c00127c82 */ /* 0x000fca0008000000 */
.L_x_2743:
        /* <DEDUP_REMOVED lines=22> */
.L_x_2756:
        /* <DEDUP_REMOVED lines=20> */
.L_x_2745:
[----:B------:R-:W-:Y:S05]  /*7f80*/  BSYNC B0 ;  /* 0x0000000000007941 */ /* 0x000fea0003800000 */
.L_x_2744:
        /* <DEDUP_REMOVED lines=13> */
.L_x_2747:
[----:B------:R-:W-:Y:S05]  /*8060*/  BSYNC B0 ;  /* 0x0000000000007941 */ /* 0x000fea0003800000 */
.L_x_2746:
[----:B------:R-:W-:Y:S06]  /*8070*/  BAR.ARV 0xa, 0xa0 ;  /* 0x0282800000007b1d */ /* 0x000fec0000002000 */
[----:B------:R-:W-:Y:S04]  /*8080*/  BSSY B0, `(.L_x_2748) ;  /* 0x0000003000007945 */ /* 0x000fe80003800000 */
[----:B------:R-:W-:Y:S05]  /*8090*/  @!P0 BRA `(.L_x_2749) ;  /* 0x0000000000048947 */ /* 0x000fea0003800000 */
[----:B------:R-:W-:-:S04]  /*80a0*/  DEPBAR.LE SB0, 0x0 ;  /* 0x000080000000791a */ /* 0x000fc80000000000 */
.L_x_2749:
[----:B------:R-:W-:Y:S05]  /*80b0*/  BSYNC B0 ;  /* 0x0000000000007941 */ /* 0x000fea0003800000 */
.L_x_2748:
        /* <DEDUP_REMOVED lines=13> */
.L_x_2751:
[----:B------:R-:W-:Y:S05]  /*8190*/  BSYNC B0 ;  /* 0x0000000000007941 */ /* 0x000fea0003800000 */
.L_x_2750:
        /* <DEDUP_REMOVED lines=13> */
.L_x_2753:
[----:B------:R-:W-:Y:S05]  /*8270*/  BSYNC B0 ;  /* 0x0000000000007941 */ /* 0x000fea0003800000 */
.L_x_2752:
[----:B------:R-:W-:Y:S01]  /*8280*/  UIADD3 UR18, UR18, 0x2, URZ ;  /* 0x0000000212127890 */ /* 0x000fe2000fffe03f */
[----:B------:R-:W-:Y:S06]  /*8290*/  BAR.ARV 0xa, 0xa0 ;  /* 0x0282800000007b1d */ /* 0x000fec0000002000 */
[----:B------:R-:W-:Y:S01]  /*82a0*/  UISETP.GE.AND UP0, UPT, UR18, UR7, UPT ;  /* 0x000000071200728c */ /* 0x000fe2000bf06270 */
[----:B------:R-:W-:Y:S04]  /*82b0*/  BSSY B0, `(.L_x_2754) ;  /* 0x0000003000007945 */ /* 0x000fe80003800000 */
[----:B------:R-:W-:Y:S06]  /*82c0*/  @!P0 BRA `(.L_x_2755) ;  /* 0x0000000000048947 */ /* 0x000fec0003800000 */
[----:B------:R-:W-:-:S04]  /*82d0*/  DEPBAR.LE SB0, 0x0 ;  /* 0x000080000000791a */ /* 0x000fc80000000000 */
.L_x_2755:
[----:B------:R-:W-:Y:S05]  /*82e0*/  BSYNC B0 ;  /* 0x0000000000007941 */ /* 0x000fea0003800000 */
.L_x_2754:
[----:B------:R-:W-:Y:S06]  /*82f0*/  BAR.ARV 0xb, 0xa0 ;  /* 0x02c2800000007b1d */ /* 0x000fec0000002000 */
[----:B------:R-:W-:Y:S01]  /*8300*/  PLOP3.LUT P1, PT, PT, PT, UP0, 0x80, 0x0 ;  /* 0x000000000000781c */ /* 0x000fe20003f2f008 */
[----:B------:R-:W-:Y:S02]  /*8310*/  UIADD3 UR26, UR26, 0x3000, URZ ;  /* 0x000030001a1a7890 */ /* 0x000fe4000fffe03f */
[----:B------:R-:W-:-:S10]  /*8320*/  UIADD3 UR6, UR6, 0x3000, URZ ;  /* 0x0000300006067890 */ /* 0x000fd4000fffe03f */
[----:B------:R-:W-:Y:S05]  /*8330*/  @!P1 BRA `(.L_x_2756) ;  /* 0xfffffff800c09947 */ /* 0x000fea000383ffff */
[----:B------:R-:W-:Y:S05]  /*8340*/  BRA `(.L_x_2687) ;  /* 0x0000002c00c87947 */ /* 0x000fea0003800000 */
.L_x_2727:
[----:B------:R-:W1:Y:S01]  /*8350*/  S2UR UR7, SR_CTAID.X ;  /* 0x00000000000779c3 */ /* 0x000e620000002500 */
[----:B------:R-:W-:Y:S02]  /*8360*/  ULDC UR8, c[0x0][0x8d0] ;  /* 0x0002340000087ab9 */ /* 0x000fe40000000800 */
[----:B------:R-:W-:-:S11]  /*8370*/  UISETP.NE.AND UP0, UPT, UR8, 0x1, UPT ;  /* 0x000000010800788c */ /* 0x000fd6000bf05270 */
[----:B------:R-:W-:Y:S01]  /*8380*/  @UP0 ULDC UR4, c[0x0][0x8d4] ;  /* 0x0002350000040ab9 */ /* 0x000fe20000000800 */
[----:B------:R-:W-:Y:S01]  /*8390*/  @UP0 ULDC UR9, c[0x0][0x8d8] ;  /* 0x0002360000090ab9 */ /* 0x000fe20000000800 */
[----:B-1----:R-:W-:Y:S02]  /*83a0*/  UIMAD.WIDE.U32 UR4, UR7, UR4, URZ ;  /* 0x00000004070472a5 */ /* 0x002fe4000f8e003f */
[----:B------:R-:W-:Y:S02]  /*83b0*/  UMOV UR6, UR7 ;  /* 0x0000000700067c82 */ /* 0x000fe40008000000 */
[----:B------:R-:W-:-:S03]  /*83c0*/  @UP0 USHF.R.U32.HI UR6, URZ, UR9, UR5 ;  /* 0x000000093f060299 */ /* 0x000fc60008011605 */
[----:B------:R-:W-:Y:S02]  /*83d0*/  ULDC UR4, c[0x0][0x8e8] ;  /* 0x00023a0000047ab9 */ /* 0x000fe40000000800 */
[----:B------:R-:W-:Y:S02]  /*83e0*/  UISETP.GE.AND UP0, UPT, UR6, UR4, UPT ;  /* 0x000000040600728c */ /* 0x000fe4000bf06270 */
[----:B------:R-:W-:-:S04]  /*83f0*/  UIADD3 UR4, -UR6, URZ, URZ ;  /* 0x0000003f06047290 */ /* 0x000fc8000fffe13f */
[----:B------:R-:W-:Y:S01]  /*8400*/  PLOP3.LUT P0, PT, PT, PT, UP0, 0x80, 0x0 ;  /* 0x000000000000781c */ /* 0x000fe20003f0f008 */
[----:B------:R-:W-:-:S12]  /*8410*/  UIMAD UR8, UR8, UR4, UR7 ;  /* 0x00000004080872a4 */ /* 0x000fd8000f8e0207 */
        /* <DEDUP_REMOVED lines=9> */
.L_x_2757:
[----:B------:R-:W-:Y:S01]  /*84b0*/  ULDC UR9, c[0x0][0x8c4] ;  /* 0x0002310000097ab9 */ /* 0x000fe20000000800 */
[----:B------:R-:W-:Y:S01]  /*84c0*/  UMOV UR7, UR8 ;  /* 0x0000000800077c82 */ /* 0x000fe20008000000 */
[----:B------:R-:W-:-:S11]  /*84d0*/  UISETP.NE.AND UP0, UPT, UR9, 0x1, UPT ;  /* 0x000000010900788c */ /* 0x000fd6000bf05270 */
[----:B------:R-:W-:Y:S02]  /*84e0*/  @UP0 ULDC.64 UR10, c[0x0][0x8c8] ;  /* 0x00023200000a0ab9 */ /* 0x000fe40000000a00 */
[----:B------:R-:W-:-:S04]  /*84f0*/  UIMAD.WIDE.U32 UR4, UR8, UR10, URZ ;  /* 0x0000000a080472a5 */ /* 0x000fc8000f8e003f */
[----:B------:R-:W-:-:S04]  /*8500*/  @UP0 USHF.R.U32.HI UR7, URZ, UR11, UR5 ;  /* 0x0000000b3f070299 */ /* 0x000fc80008011605 */
[----:B------:R-:W-:-:S12]  /*8510*/  UIMAD UR4, UR7, UR9, URZ ;  /* 0x00000009070472a4 */ /* 0x000fd8000f8e023f */
.L_x_2758:
        /* <DEDUP_REMOVED lines=23> */
.L_x_2759:
        /* <DEDUP_REMOVED lines=14> */
.L_x_2761:
[----:B------:R-:W-:-:S05]  /*8770*/  ULDC UR4, c[0x0][0x8ec] ;  /* 0x00023b0000047ab9 */ /* 0x000fca0000000800 */
.L_x_2760:
[----:B------:R-:W-:Y:S01]  /*8780*/  UIADD3 UR4, UR4, 0x7f, URZ ;  /* 0x0000007f04047890 */ /* 0x000fe2000fffe03f */
[----:B------:R-:W-:Y:S02]  /*8790*/  IMAD.MOV.U32 R10, RZ, RZ, 0x1 ;  /* 0x00000001ff0a7424 */ /* 0x000fe400078e00ff */
[----:B------:R-:W-:Y:S01]  /*87a0*/  IMAD.MOV.U32 R2, RZ, RZ, RZ ;  /* 0x000000ffff027224 */ /* 0x000fe200078e00ff */
        /* <DEDUP_REMOVED lines=13> */
[----:B------:R-:W1:Y:S02]  /*8880*/  LDC R0, c[0x0][0x280] ;  /* 0x0000a000ff007b82 */ /* 0x000e640000000800 */
[----:B------:R-:W-:Y:S01]  /*8890*/  IMAD.U32 R2, RZ, RZ, UR8 ;  /* 0x00000008ff027e24 */ /* 0x000fe2000f8e00ff */
[----:B------:R-:W-:Y:S01]  /*88a0*/  UISETP.NE.U32.AND UP0, UPT, UR4, URZ, UPT ;  /* 0x0000003f0400728c */ /* 0x000fe2000bf05070 */
[----:B------:R-:W-:Y:S01]  /*88b0*/  PLOP3.LUT P1, PT, PT, PT, UP1, 0x80, 0x0 ;  /* 0x000000000000781c */ /* 0x000fe20003f2f018 */
[----:B------:R-:W-:Y:S01]  /*88c0*/  IMAD.U32 R3, RZ, RZ, UR9 ;  /* 0x00000009ff037e24 */ /* 0x000fe2000f8e00ff */
[----:B------:R-:W-:Y:S01]  /*88d0*/  ULDC.64 UR14, c[0x0][0x778] ;  /* 0x0001de00000e7ab9 */ /* 0x000fe20000000a00 */
[----:B------:R-:W-:Y:S01]  /*88e0*/  UISETP.NE.AND.EX UP0, UPT, UR5, URZ, UPT, UP0 ;  /* 0x0000003f0500728c */ /* 0x000fe2000bf05300 */
[----:B------:R-:W-:-:S02]  /*88f0*/  ULDC.64 UR18, c[0x0][0x788] ;  /* 0x0001e20000127ab9 */ /* 0x000fc40000000a00 */
[----:B------:R-:W-:-:S07]  /*8900*/  ULDC.64 UR4, c[0x0][0x780] ;  /* 0x0001e00000047ab9 */ /* 0x000fce0000000a00 */
[----:B------:R-:W2:Y:S01]  /*8910*/  @P1 LDG.E R6, desc[UR46][R2.64] ;  /* 0x0000002e02061981 */ /* 0x000ea2000c1e1900 */
[----:B------:R-:W-:Y:S01]  /*8920*/  UISETP.NE.U32.AND UP2, UPT, UR4, URZ, UPT ;  /* 0x0000003f0400728c */ /* 0x000fe2000bf45070 */
[----:B------:R-:W-:Y:S01]  /*8930*/  PLOP3.LUT P2, PT, PT, PT, UP0, 0x80, 0x0 ;  /* 0x000000000000781c */ /* 0x000fe20003f4f008 */
[----:B------:R-:W-:Y:S01]  /*8940*/  UIMAD.WIDE UR14, UR13, 0x4, UR14 ;  /* 0x000000040d0e78a5 */ /* 0x000fe2000f8e020e */
[----:B------:R3:W4:Y:S01]  /*8950*/  @P1 LDG.E R4, desc[UR46][R2.64] ;  /* 0x0000002e02041981 */ /* 0x000722000c1e1900 */
[----:B------:R-:W-:-:S06]  /*8960*/  UISETP.NE.AND.EX UP2, UPT, UR5, URZ, UPT, UP2 ;  /* 0x0000003f0500728c */ /* 0x000fcc000bf45320 */
[----:B------:R-:W-:Y:S01]  /*8970*/  PLOP3.LUT P3, PT, PT, PT, UP2, 0x80, 0x0 ;  /* 0x000000000000781c */ /* 0x000fe20003f6f028 */
[----:B---3--:R-:W-:-:S04]  /*8980*/  IMAD.U32 R2, RZ, RZ, UR14 ;  /* 0x0000000eff027e24 */ /* 0x008fc8000f8e00ff */
[----:B------:R-:W-:Y:S01]  /*8990*/  @UP2 ULDC.64 UR4, c[0x0][0x780] ;  /* 0x0001e00000042ab9 */ /* 0x000fe20000000a00 */
[----:B------:R-:W-:Y:S01]  /*89a0*/  IMAD.U32 R3, RZ, RZ, UR15 ;  /* 0x0000000fff037e24 */ /* 0x000fe2000f8e00ff */
[----:B------:R-:W-:-:S04]  /*89b0*/  @UP2 UIMAD.WIDE UR4, UR13, 0x4, UR4 ;  /* 0x000000040d0428a5 */ /* 0x000fc8000f8e0204 */
[----:B------:R3:W4:Y:S02]  /*89c0*/  @P2 LDG.E R5, desc[UR46][R2.64] ;  /* 0x0000002e02052981 */ /* 0x000724000c1e1900 */
[----:B---3--:R-:W-:Y:S02]  /*89d0*/  IMAD.U32 R2, RZ, RZ, UR4 ;  /* 0x00000004ff027e24 */ /* 0x008fe4000f8e00ff */
[----:B------:R-:W-:-:S05]  /*89e0*/  IMAD.U32 R3, RZ, RZ, UR5 ;  /* 0x00000005ff037e24 */ /* 0x000fca000f8e00ff */
[----:B-1----:R1:W5:Y:S01]  /*89f0*/  @P3 LDG.E R0, desc[UR46][R2.64] ;  /* 0x0000002e02003981 */ /* 0x002362000c1e1900 */
        /* <DEDUP_REMOVED lines=10> */
[----:B------:R-:W-:-:S03]  /*8aa0*/  @P2 R2UR UR11, R5 ;  /* 0x00000000050b22ca */ /* 0x000fc600000e0000 */
[----:B------:R-:W-:-:S04]  /*8ab0*/  @UP1 ULOP3.LUT UR10, UR5, 0xffffffc0, URZ, 0xc0, !UPT ;  /* 0xffffffc0050a1892 */ /* 0x000fc8000f8ec03f */
[----:B------:R-:W-:Y:S01]  /*8ac0*/  @UP1 USHF.R.S32.HI UR12, URZ, 0x1f, UR10 ;  /* 0x0000001f3f0c1899 */ /* 0x000fe2000801140a */
[----:B-1----:R-:W-:Y:S11]  /*8ad0*/  @P3 BRA `(.L_x_2763) ;  /* 0x0000000000183947 */ /* 0x002ff60003800000 */
[----:B------:R-:W-:Y:S05]  /*8ae0*/  @!P1 BRA `(.L_x_2763) ;  /* 0x0000000000149947 */ /* 0x000fea0003800000 */
[----:B------:R-:W-:Y:S02]  /*8af0*/  IMAD.U32 R2, RZ, RZ, UR8 ;  /* 0x00000008ff027e24 */ /* 0x000fe4000f8e00ff */
[----:B------:R-:W-:-:S05]  /*8b00*/  IMAD.U32 R3, RZ, RZ, UR9 ;  /* 0x00000009ff037e24 */ /* 0x000fca000f8e00ff */
[----:B------:R-:W2:Y:S04]  /*8b10*/  LDG.E R5, desc[UR46][R2.64] ;  /* 0x0000002e02057981 */ /* 0x000ea8000c1e1900 */
[----:B-----5:R-:W2:Y:S02]  /*8b20*/  LDG.E R0, desc[UR46][R2.64+0x4] ;  /* 0x0000042e02007981 */ /* 0x020ea4000c1e1900 */
[----:B--2---:R-:W-:-:S07]  /*8b30*/  IMAD.IADD R0, R0, 0x1, -R5 ;  /* 0x0000000100007824 */ /* 0x004fce00078e0a05 */
.L_x_2763:
[----:B------:R-:W-:Y:S01]  /*8b40*/  UMOV UR4, URZ ;  /* 0x0000003f00047c82 */ /* 0x000fe20008000000 */
[----:B------:R-:W-:Y:S01]  /*8b50*/  UMOV UR5, URZ ;  /* 0x0000003f00057c82 */ /* 0x000fe20008000000 */
[----:B------:R-:W-:Y:S01]  /*8b60*/  IMAD.U32 R4, RZ, RZ, UR18 ;  /* 0x00000012ff047e24 */ /* 0x000fe2000f8e00ff */
[----:B------:R-:W-:Y:S01]  /*8b70*/  @UP1 UMOV UR4, UR10 ;  /* 0x0000000a00041c82 */ /* 0x000fe20008000000 */
[----:B------:R-:W-:Y:S01]  /*8b80*/  @UP1 UMOV UR5, UR12 ;  /* 0x0000000c00051c82 */ /* 0x000fe20008000000 */
[----:B------:R-:W-:Y:S05]  /*8b90*/  @!P0 BRA `(.L_x_2764) ;  /* 0x0000000000188947 */ /* 0x000fea0003800000 */
[----:B------:R-:W-:Y:S02]  /*8ba0*/  ULDC.64 UR8, c[0x0][0x788] ;  /* 0x0001e20000087ab9 */ /* 0x000fe40000000a00 */
[----:B------:R-:W-:-:S06]  /*8bb0*/  UIMAD.WIDE UR8, UR13, 0x4, UR8 ;  /* 0x000000040d0878a5 */ /* 0x000fcc000f8e0208 */
[----:B------:R-:W-:Y:S02]  /*8bc0*/  IMAD.U32 R2, RZ, RZ, UR8 ;  /* 0x00000008ff027e24 */ /* 0x000fe4000f8e00ff */
[----:B------:R-:W-:-:S05]  /*8bd0*/  IMAD.U32 R3, RZ, RZ, UR9 ;  /* 0x00000009ff037e24 */ /* 0x000fca000f8e00ff */
[----:B------:R1:W5:Y:S01]  /*8be0*/  LDG.E R4, desc[UR46][R2.64] ;  /* 0x0000002e02047981 */ /* 0x000362000c1e1900 */
[----:B------:R-:W-:Y:S05]  /*8bf0*/  BRA `(.L_x_2765) ;  /* 0x0000000000187947 */ /* 0x000fea0003800000 */
.L_x_2764:
[----:B------:R-:W-:Y:S05]  /*8c00*/  @!P2 BRA `(.L_x_2765) ;  /* 0x000000000014a947 */ /* 0x000fea0003800000 */
[----:B------:R-:W-:Y:S02]  /*8c10*/  IMAD.U32 R2, RZ, RZ, UR14 ;  /* 0x0000000eff027e24 */ /* 0x000fe4000f8e00ff */
[----:B------:R-:W-:-:S05]  /*8c20*/  IMAD.U32 R3, RZ, RZ, UR15 ;  /* 0x0000000fff037e24 */ /* 0x000fca000f8e00ff */
[----:B------:R-:W2:Y:S04]  /*8c30*/  LDG.E R5, desc[UR46][R2.64] ;  /* 0x0000002e02057981 */ /* 0x000ea8000c1e1900 */
[----:B------:R-:W2:Y:S02]  /*8c40*/  LDG.E R4, desc[UR46][R2.64+0x4] ;  /* 0x0000042e02047981 */ /* 0x000ea4000c1e1900 */
[----:B--2---:R-:W-:-:S07]  /*8c50*/  IMAD.IADD R4, R4, 0x1, -R5 ;  /* 0x0000000104047824 */ /* 0x004fce00078e0a05 */
.L_x_2765:
[----:B-1----:R-:W-:Y:S01]  /*8c60*/  IMAD.U32 R3, RZ, RZ, UR7 ;  /* 0x00000007ff037e24 */ /* 0x002fe2000f8e00ff */
[----:B------:R-:W-:-:S03]  /*8c70*/  ULDC UR8, c[0x0][0x74c] ;  /* 0x0001d30000087ab9 */ /* 0x000fc60000000800 */
[----:B-----5:R-:W-:Y:S02]  /*8c80*/  IMAD R3, R3, 0x80, R0 ;  /* 0x0000008003037824 */ /* 0x020fe400078e0200 */
[----:B------:R-:W-:-:S03]  /*8c90*/  VIADD R0, R0, 0x3f ;  /* 0x0000003f00007836 */ /* 0x000fc60000000000 */
[----:B------:R-:W-:-:S04]  /*8ca0*/  IADD3 R3, R3, -UR8, -R4 ;  /* 0x8000000803037c10 */ /* 0x000fc8000fffe804 */
[----:B------:R-:W-:-:S04]  /*8cb0*/  SHF.R.S32.HI R2, RZ, 0x1f, R3 ;  /* 0x0000001fff027819 */ /* 0x000fc80000011403 */
[----:B------:R-:W-:Y:S02]  /*8cc0*/  LEA.HI R2, R2, R3, RZ, 0x6 ;  /* 0x0000000302027211 */ /* 0x000fe400078f30ff */
[----:B------:R-:W-:Y:S02]  /*8cd0*/  SHF.R.S32.HI R3, RZ, 0x1f, R0 ;  /* 0x0000001fff037819 */ /* 0x000fe40000011400 */
[----:B------:R-:W-:Y:S02]  /*8ce0*/  SHF.R.S32.HI R2, RZ, 0x6, R2 ;  /* 0x00000006ff027819 */ /* 0x000fe40000011402 */
[----:B------:R-:W-:Y:S02]  /*8cf0*/  LEA.HI R0, R3, R0, RZ, 0x6 ;  /* 0x0000000003007211 */ /* 0x000fe400078f30ff */
[----:B------:R-:W-:Y:S01]  /*8d00*/  VIMNMX R4, RZ, R2, !PT ;  /* 0x00000002ff047248 */ /* 0x000fe20007fe0100 */
[----:B------:R-:W-:Y:S01]  /*8d10*/  IMAD.MOV.U32 R2, RZ, RZ, RZ ;  /* 0x000000ffff027224 */ /* 0x000fe200078e00ff */
[----:B------:R-:W-:-:S04]  /*8d20*/  SHF.R.S32.HI R0, RZ, 0x6, R0 ;  /* 0x00000006ff007819 */ /* 0x000fc80000011400 */
[----:B------:R-:W-:-:S13]  /*8d30*/  ISETP.GT.AND P0, PT, R0, R4, PT ;  /* 0x000000040000720c */ /* 0x000fda0003f04270 */
[----:B------:R-:W-:Y:S05]  /*8d40*/  @!P0 BRA `(.L_x_2762) ;  /* 0x0000002000b48947 */ /* 0x000fea0003800000 */
[----:B------:R-:W-:Y:S01]  /*8d50*/  USHF.R.S32.HI UR10, URZ, 0x1f, UR20 ;  /* 0x0000001f3f0a7899 */ /* 0x000fe20008011414 */
[----:B------:R-:W-:Y:S01]  /*8d60*/  BSSY B0, `(.L_x_2762) ;  /* 0x000022b000007945 */ /* 0x000fe20003800000 */
[----:B------:R-:W-:Y:S01]  /*8d70*/  UISETP.NE.U32.AND UP1, UPT, UR16, URZ, UPT ;  /* 0x0000003f1000728c */ /* 0x000fe2000bf25070 */
[----:B------:R-:W-:Y:S01]  /*8d80*/  IMAD.MOV.U32 R2, RZ, RZ, RZ ;  /* 0x000000ffff027224 */ /* 0x000fe200078e00ff */
[----:B------:R-:W-:Y:S01]  /*8d90*/  ULDC.64 UR14, c[0x0][0x718] ;  /* 0x0001c600000e7ab9 */ /* 0x000fe20000000a00 */
[----:B------:R-:W-:Y:S01]  /*8da0*/  UMOV UR8, UR4 ;  /* 0x0000000400087c82 */ /* 0x000fe20008000000 */
[----:B------:R-:W-:Y:S02]  /*8db0*/  UIMAD UR12, UR10, UR14, URZ ;  /* 0x0000000e0a0c72a4 */ /* 0x000fe4000f8e023f */
[----:B------:R-:W-:Y:S02]  /*8dc0*/  UISETP.NE.AND.EX UP1, UPT, UR17, URZ, UPT, UP1 ;  /* 0x0000003f1100728c */ /* 0x000fe4000bf25310 */
[----:B------:R-:W-:Y:S01]  /*8dd0*/  UIMAD UR12, UR20, UR15, UR12 ;  /* 0x0000000f140c72a4 */ /* 0x000fe2000f8e020c */
[----:B------:R-:W-:-:S02]  /*8de0*/  ULDC.64 UR16, c[0x0][0x730] ;  /* 0x0001cc0000107ab9 */ /* 0x000fc40000000a00 */
[----:B------:R-:W-:Y:S01]  /*8df0*/  ULDC UR15, c[0x0][0x2e8] ;  /* 0x0000ba00000f7ab9 */ /* 0x000fe20000000800 */
[----:B------:R-:W-:Y:S01]  /*8e00*/  UIMAD UR10, UR10, UR16, URZ ;  /* 0x000000100a0a72a4 */ /* 0x000fe2000f8e023f */
[----:B------:R-:W-:Y:S01]  /*8e10*/  UMOV UR9, UR5 ;  /* 0x0000000500097c82 */ /* 0x000fe20008000000 */
[----:B------:R-:W-:Y:S02]  /*8e20*/  UISETP.NE.AND UP2, UPT, UR15, 0x1, UPT ;  /* 0x000000010f00788c */ /* 0x000fe4000bf45270 */
[----:B------:R-:W-:Y:S02]  /*8e30*/  UIMAD.WIDE.U32 UR4, UR20, UR14, UR8 ;  /* 0x0000000e140472a5 */ /* 0x000fe4000f8e0008 */
[----:B------:R-:W-:Y:S02]  /*8e40*/  UIMAD.WIDE.U32 UR8, UR20, UR16, UR8 ;  /* 0x00000010140872a5 */ /* 0x000fe4000f8e0008 */
[----:B------:R-:W-:Y:S02]  /*8e50*/  UIMAD UR14, UR20, UR17, UR10 ;  /* 0x00000011140e72a4 */ /* 0x000fe4000f8e020a */
[----:B------:R-:W-:Y:S01]  /*8e60*/  USHF.R.S32.HI UR10, URZ, 0x1f, UR13 ;  /* 0x0000001f3f0a7899 */ /* 0x000fe2000801140d */
[----:B------:R-:W-:Y:S01]  /*8e70*/  ELECT P0, URZ, PT ;  /* 0x00000000003f782f */ /* 0x000fe20003800000 */
[----:B------:R-:W-:-:S02]  /*8e80*/  USEL UR21, UR13, URZ, !UP1 ;  /* 0x0000003f0d157287 */ /* 0x000fc4000c800000 */
[----:B------:R-:W-:Y:S01]  /*8e90*/  UIADD3 UR9, UR9, UR14, URZ ;  /* 0x0000000e09097290 */ /* 0x000fe2000fffe03f */
[----:B------:R-:W-:Y:S01]  /*8ea0*/  ULDC.64 UR18, c[0x0][0x738] ;  /* 0x0001ce0000127ab9 */ /* 0x000fe20000000a00 */
[----:B------:R-:W-:Y:S01]  /*8eb0*/  USEL UR10, UR10, URZ, !UP1 ;  /* 0x0000003f0a0a7287 */ /* 0x000fe2000c800000 */
[----:B------:R-:W-:Y:S01]  /*8ec0*/  ULDC.64 UR16, c[0x0][0x720] ;  /* 0x0001c80000107ab9 */ /* 0x000fe20000000a00 */
[----:B------:R-:W-:Y:S02]  /*8ed0*/  UIMAD.WIDE.U32 UR14, UR18, UR21, UR8 ;  /* 0x00000015120e72a5 */ /* 0x000fe4000f8e0008 */
[----:B------:R-:W-:Y:S01]  /*8ee0*/  UIADD3 UR23, UR5, UR12, URZ ;  /* 0x0000000c05177290 */ /* 0x000fe2000fffe03f */
[----:B------:R-:W-:Y:S01]  /*8ef0*/  @UP2 ULDC UR8, c[0x0][0x2ec] ;  /* 0x0000bb0000082ab9 */ /* 0x000fe20000000800 */
[----:B------:R-:W-:Y:S02]  /*8f00*/  UIMAD UR5, UR10, UR16, URZ ;  /* 0x000000100a0572a4 */ /* 0x000fe4000f8e023f */
[----:B------:R-:W-:-:S02]  /*8f10*/  UIMAD UR10, UR10, UR18, URZ ;  /* 0x000000120a0a72a4 */ /* 0x000fc4000f8e023f */
[----:B------:R-:W-:Y:S02]  /*8f20*/  UIMAD.WIDE.U32 UR8, UR20, UR8, URZ ;  /* 0x00000008140872a5 */ /* 0x000fe4000f8e003f */
[----:B------:R-:W-:Y:S01]  /*8f30*/  ULEA UR11, UR7, UR11, 0x7 ;  /* 0x0000000b070b7291 */ /* 0x000fe2000f8e383f */
[----:B------:R-:W-:Y:S02]  /*8f40*/  UMOV UR22, UR4 ;  /* 0x0000000400167c82 */ /* 0x000fe40008000000 */
[----:B------:R-:W-:Y:S01]  /*8f50*/  @UP2 ULDC UR7, c[0x0][0x2f0] ;  /* 0x0000bc0000072ab9 */ /* 0x000fe20000000800 */
[----:B------:R-:W-:Y:S01]  /*8f60*/  UMOV UR12, UR20 ;  /* 0x00000014000c7c82 */ /* 0x000fe20008000000 */
[----:B------:R-:W-:Y:S02]  /*8f70*/  UIMAD UR5, UR17, UR21, UR5 ;  /* 0x00000015110572a4 */ /* 0x000fe4000f8e0205 */
[----:B------:R-:W-:Y:S02]  /*8f80*/  UIMAD.WIDE.U32 UR22, UR16, UR21, UR22 ;  /* 0x00000015101672a5 */ /* 0x000fe4000f8e0016 */
[----:B------:R-:W-:-:S02]  /*8f90*/  UIMAD UR4, UR19, UR21, UR10 ;  /* 0x00000015130472a4 */ /* 0x000fc4000f8e020a */
        /* <DEDUP_REMOVED lines=10> */
.L_x_2795:
        /* <DEDUP_REMOVED lines=15> */
.L_x_2768:
[----:B------:R-:W-:Y:S01]  /*9130*/  R2UR UR19, R4 ;  /* 0x00000000041372ca */ /* 0x000fe200000e0000 */
[----:B------:R-:W2:Y:S01]  /*9140*/  LDC.64 R12, c[0x0][0x198] ;  /* 0x00006600ff0c7b82 */ /* 0x000ea20000000a00 */
[----:B------:R-:W-:Y:S01]  /*9150*/  ULDC.64 UR8, c[0x0][0x700] ;  /* 0x0001c00000087ab9 */ /* 0x000fe20000000a00 */
[----:B------:R-:W-:Y:S01]  /*9160*/  UMOV UR50, 0x0 ;  /* 0x0000000000327882 */ /* 0x000fe20000000000 */
[----:B------:R-:W-:Y:S01]  /*9170*/  IMAD.U32 R9, RZ, RZ, UR8 ;  /* 0x00000008ff097e24 */ /* 0x000fe2000f8e00ff */
[----:B------:R-:W-:Y:S01]  /*9180*/  R2UR UR8, R15 ;  /* 0x000000000f0872ca */ /* 0x000fe200000e0000 */
[----:B------:R-:W-:Y:S01]  /*9190*/  IMAD.U32 R8, RZ, RZ, UR9 ;  /* 0x00000009ff087e24 */ /* 0x000fe2000f8e00ff */
[----:B------:R-:W-:Y:S01]  /*91a0*/  UMOV UR51, 0x14f00000 ;  /* 0x14f0000000337882 */ /* 0x000fe20000000000 */
[----:B------:R-:W-:Y:S01]  /*91b0*/  UMOV UR18, URZ ;  /* 0x0000003f00127c82 */ /* 0x000fe20008000000 */
[----:B------:R-:W-:Y:S01]  /*91c0*/  UMOV UR42, 0x20 ;  /* 0x00000020002a7882 */ /* 0x000fe20000000000 */
[----:B------:R-:W-:Y:S01]  /*91d0*/  UMOV UR44, UR20 ;  /* 0x00000014002c7c82 */ /* 0x000fe20008000000 */
[----:B------:R-:W-:Y:S01]  /*91e0*/  UMOV UR45, UR21 ;  /* 0x00000015002d7c82 */ /* 0x000fe20008000000 */
[----:B------:R-:W-:Y:S01]  /*91f0*/  UMOV UR34, 0x40 ;  /* 0x0000004000227882 */ /* 0x000fe20000000000 */
[----:B------:R-:W-:Y:S01]  /*9200*/  USHF.L.U32 UR19, UR19, 0x6, URZ ;  /* 0x0000000613137899 */ /* 0x000fe2000800063f */
[----:B------:R-:W-:Y:S01]  /*9210*/  IMAD.MOV.U32 R16, RZ, RZ, RZ ;  /* 0x000000ffff107224 */ /* 0x000fe200078e00ff */
[----:B------:R-:W-:Y:S01]  /*9220*/  UMOV UR36, UR20 ;  /* 0x0000001400247c82 */ /* 0x000fe20008000000 */
[----:B------:R-:W-:Y:S01]  /*9230*/  UMOV UR37, UR21 ;  /* 0x0000001500257c82 */ /* 0x000fe20008000000 */
[----:B------:R-:W-:-:S02]  /*9240*/  UIADD3 UR7, UP0, UR19, UR22, URZ ;  /* 0x0000001613077290 */ /* 0x000fc4000ff1e03f */
[----:B------:R-:W-:Y:S01]  /*9250*/  IMAD.U32 R3, RZ, RZ, UR19 ;  /* 0x00000013ff037e24 */ /* 0x000fe2000f8e00ff */
[----:B------:R-:W-:Y:S02]  /*9260*/  UIADD3 UR16, UR8, 0x12000, URZ ;  /* 0x0001200008107890 */ /* 0x000fe4000fffe03f */
[----:B------:R-:W-:Y:S01]  /*9270*/  UIADD3 UR17, UR8, 0x26810, URZ ;  /* 0x0002681008117890 */ /* 0x000fe2000fffe03f */
[----:B------:R-:W-:Y:S01]  /*9280*/  PLOP3.LUT P1, PT, PT, PT, UP0, 0x80, 0x0 ;  /* 0x000000000000781c */ /* 0x000fe20003f2f008 */
[----:B-1----:R-:W-:Y:S01]  /*9290*/  IMAD.U32 R2, RZ, RZ, UR7 ;  /* 0x00000007ff027e24 */ /* 0x002fe2000f8e00ff */
[----:B------:R-:W-:Y:S01]  /*92a0*/  UIADD3 UR19, UR19, UR6, URZ ;  /* 0x0000000613137290 */ /* 0x000fe2000fffe03f */
[----:B--2---:R-:W-:Y:S01]  /*92b0*/  IMAD.MOV.U32 R7, RZ, RZ, R12 ;  /* 0x000000ffff077224 */ /* 0x004fe200078e000c */
[----:B------:R-:W-:Y:S01]  /*92c0*/  LEA.HI.X.SX32 R3, R3, R14, 0x1, P1 ;  /* 0x0000000e03037211 */ /* 0x000fe200008f0eff */
[----:B------:R-:W-:Y:S01]  /*92d0*/  IMAD.MOV.U32 R6, RZ, RZ, R13 ;  /* 0x000000ffff067224 */ /* 0x000fe200078e000d */
[C---:B------:R-:W-:Y:S01]  /*92e0*/  LEA R5, P1, R2.reuse, R9, 0x2 ;  /* 0x0000000902057211 */ /* 0x040fe200078210ff */
[----:B------:R-:W-:Y:S01]  /*92f0*/  UIADD3 UR40, UR8, 0x13000, URZ ;  /* 0x0001300008287890 */ /* 0x000fe2000fffe03f */
[----:B------:R-:W-:Y:S01]  /*9300*/  IMAD.MOV.U32 R12, RZ, RZ, 0xc000 ;  /* 0x0000c000ff0c7424 */ /* 0x000fe200078e00ff */
[----:B------:R-:W-:Y:S01]  /*9310*/  UIADD3 UR32, UR8, 0x14000, URZ ;  /* 0x0001400008207890 */ /* 0x000fe2000fffe03f */
[----:B------:R-:W-:Y:S01]  /*9320*/  LEA.HI.X R2, R2, R8, R3, 0x2, P1 ;  /* 0x0000000802027211 */ /* 0x000fe200008f1403 */
[----:B------:R-:W-:Y:S01]  /*9330*/  UIADD3 UR52, UR8, 0x1e000, URZ ;  /* 0x0001e00008347890 */ /* 0x000fe2000fffe03f */
[----:B------:R-:W-:Y:S01]  /*9340*/  R2UR UR24, R5 ;  /* 0x00000000051872ca */ /* 0x000fe200000e0000 */
[----:B------:R-:W-:Y:S01]  /*9350*/  UMOV UR41, UR17 ;  /* 0x0000001100297c82 */ /* 0x000fe20008000000 */
[----:B------:R-:W-:Y:S01]  /*9360*/  R2UR UR25, R2 ;  /* 0x00000000021972ca */ /* 0x000fe200000e0000 */
[----:B------:R-:W-:Y:S01]  /*9370*/  UMOV UR43, UR19 ;  /* 0x00000013002b7c82 */ /* 0x000fe20008000000 */
[C---:B------:R-:W-:Y:S01]  /*9380*/  IADD3 R2, P1, R7.reuse, 0x2f0, RZ ;  /* 0x000002f007027810 */ /* 0x040fe20007f3e0ff */
[----:B------:R-:W-:Y:S01]  /*9390*/  UMOV UR33, UR17 ;  /* 0x0000001100217c82 */ /* 0x000fe20008000000 */
[----:B------:R-:W-:Y:S01]  /*93a0*/  UMOV UR35, UR19 ;  /* 0x0000001300237c82 */ /* 0x000fe20008000000 */
[----:B------:R-:W-:Y:S01]  /*93b0*/  UMOV UR7, 0x10 ;  /* 0x0000001000077882 */ /* 0x000fe20000000000 */
[----:B------:R-:W-:Y:S01]  /*93c0*/  R2UR UR54, R2 ;  /* 0x00000000023672ca */ /* 0x000fe200000e0000 */
[----:B------:R-:W-:Y:S01]  /*93d0*/  UMOV UR53, UR17 ;  /* 0x0000001100357c82 */ /* 0x000fe20008000000 */
[----:B------:R-:W-:Y:S01]  /*93e0*/  IADD3 R2, P2, R7, 0x3f0, RZ ;  /* 0x000003f007027810 */ /* 0x000fe20007f5e0ff */
[----:B------:R-:W-:Y:S01]  /*93f0*/  UIADD3 UR9, UR8, 0x26800, URZ ;  /* 0x0002680008097890 */ /* 0x000fe2000fffe03f */
[----:B------:R-:W-:Y:S01]  /*9400*/  VIADD R5, R0, 0xffffffff ;  /* 0xffffffff00057836 */ /* 0x000fe20000000000 */
[----:B------:R-:W-:Y:S01]  /*9410*/  UMOV UR10, UR18 ;  /* 0x00000012000a7c82 */ /* 0x000fe20008000000 */
[----:B------:R-:W-:Y:S01]  /*9420*/  R2UR UR30, R2 ;  /* 0x00000000021e72ca */ /* 0x000fe200000e0000 */
[--C-:B------:R-:W-:Y:S01]  /*9430*/  IMAD.X R2, RZ, RZ, R6.reuse, P1 ;  /* 0x000000ffff027224 */ /* 0x100fe200008e0606 */
[----:B------:R-:W-:Y:S01]  /*9440*/  UMOV UR26, 0x10 ;  /* 0x00000010001a7882 */ /* 0x000fe20000000000 */
[----:B------:R1:W-:Y:S01]  /*9450*/  STL [R1], R5 ;  /* 0x0000000501007387 */ /* 0x0003e20000100800 */
[----:B------:R-:W-:Y:S01]  /*9460*/  UMOV UR27, UR11 ;  /* 0x0000000b001b7c82 */ /* 0x000fe20008000000 */
[----:B------:R-:W-:Y:S01]  /*9470*/  UMOV UR28, UR12 ;  /* 0x0000000c001c7c82 */ /* 0x000fe20008000000 */
[----:B------:R-:W-:Y:S01]  /*9480*/  R2UR UR55, R2 ;  /* 0x00000000023772ca */ /* 0x000fe200000e0000 */
[----:B------:R-:W-:Y:S01]  /*9490*/  IMAD.X R2, RZ, RZ, R6, P2 ;  /* 0x000000ffff027224 */ /* 0x000fe200010e0606 */
[----:B------:R-:W-:Y:S01]  /*94a0*/  UMOV UR29, UR13 ;  /* 0x0000000d001d7c82 */ /* 0x000fe20008000000 */
[----:B------:R-:W-:Y:S01]  /*94b0*/  UIADD3 UR56, UR8, 0x3000, URZ ;  /* 0x0000300008387890 */ /* 0x000fe2000fffe03f */
[----:B------:R-:W-:-:S02]  /*94c0*/  UMOV UR58, 0x30 ;  /* 0x00000030003a7882 */ /* 0x000fc40000000000 */
        /* <DEDUP_REMOVED lines=8> */
[----:B------:R-:W-:-:S04]  /*9550*/  ISETP.GE.AND P1, PT, R4, R5, PT ;  /* 0x000000050400720c */ /* 0x000fc80003f26270 */
[----:B------:R-:W-:-:S13]  /*9560*/  R2UR UR49, R3 ;  /* 0x00000000033172ca */ /* 0x000fda00000e0000 */
[----:B------:R2:W-:Y:S01]  /*9570*/  UTMALDG.4D [UR16], [UR48], desc[UR50] ;  /* 0x00003210300075b4 */ /* 0x0005e20008019000 */
[----:B------:R3:W-:Y:S01]  /*9580*/  UTMALDG.4D [UR40], [UR48], desc[UR50] ;  /* 0x00003228300075b4 */ /* 0x0007e20008019000 */
[----:B------:R-:W-:Y:S01]  /*9590*/  UTMALDG.4D [UR32], [UR48], desc[UR50] ;  /* 0x00003220300075b4 */ /* 0x000fe20008019000 */
[----:B------:R4:W-:Y:S01]  /*95a0*/  UBLKCP.S.G [UR52], [UR24], UR7 ;  /* 0x00000034180073ba */ /* 0x0009e20008000207 */
[----:B------:R1:W-:Y:S01]  /*95b0*/  SYNCS.ARRIVE.TRANS64 RZ, [R15+URZ+0x26800], R12 ;  /* 0x0268000c0fff79a7 */ /* 0x0003e2000800003f */
[----:B--2---:R-:W-:Y:S01]  /*95c0*/  UMOV UR16, 0x0 ;  /* 0x0000000000107882 */ /* 0x004fe20000000000 */
[----:B------:R-:W-:Y:S02]  /*95d0*/  UMOV UR17, 0x10000000 ;  /* 0x1000000000117882 */ /* 0x000fe40000000000 */
[----:B------:R2:W-:Y:S01]  /*95e0*/  UTMALDG.4D [UR8], [UR54], desc[UR16] ;  /* 0x00001008360075b4 */ /* 0x0005e20008019000 */
[----:B---3--:R-:W-:Y:S01]  /*95f0*/  UIADD3 UR40, UR8, 0x5000, URZ ;  /* 0x0000500008287890 */ /* 0x008fe2000fffe03f */
[----:B------:R-:W-:Y:S01]  /*9600*/  UMOV UR42, 0x50 ;  /* 0x00000050002a7882 */ /* 0x000fe20000000000 */
[----:B------:R-:W-:Y:S01]  /*9610*/  UMOV UR43, UR11 ;  /* 0x0000000b002b7c82 */ /* 0x000fe20008000000 */
[----:B------:R-:W-:Y:S01]  /*9620*/  UMOV UR44, UR12 ;  /* 0x0000000c002c7c82 */ /* 0x000fe20008000000 */
[----:B------:R-:W-:Y:S01]  /*9630*/  UMOV UR45, UR13 ;  /* 0x0000000d002d7c82 */ /* 0x000fe20008000000 */
[----:B----4-:R-:W-:-:S02]  /*9640*/  UIADD3 UR24, UR8, 0x1000, URZ ;  /* 0x0000100008187890 */ /* 0x010fc4000fffe03f */
[----:B------:R-:W-:Y:S01]  /*9650*/  UIADD3 UR32, UR8, 0x2000, URZ ;  /* 0x0000200008207890 */ /* 0x000fe2000fffe03f */
[----:B------:R-:W-:Y:S01]  /*9660*/  UMOV UR25, UR9 ;  /* 0x0000000900197c82 */ /* 0x000fe20008000000 */
[----:B------:R-:W-:Y:S01]  /*9670*/  UMOV UR34, 0x20 ;  /* 0x0000002000227882 */ /* 0x000fe20000000000 */
[----:B------:R-:W-:Y:S01]  /*9680*/  UMOV UR35, UR11 ;  /* 0x0000000b00237c82 */ /* 0x000fe20008000000 */
        /* <DEDUP_REMOVED lines=10> */
[----:B------:R-:W-:Y:S01]  /*9730*/  UMOV UR41, UR9 ;  /* 0x0000000900297c82 */ /* 0x000fe20008000000 */
[----:B--2---:R-:W-:Y:S01]  /*9740*/  UMOV UR10, 0x40 ;  /* 0x00000040000a7882 */ /* 0x004fe20000000000 */
[----:B------:R2:W-:Y:S01]  /*9750*/  UTMALDG.4D [UR32], [UR54], desc[UR16] ;  /* 0x00001020360075b4 */ /* 0x0005e20008019000 */
[----:B------:R1:W-:Y:S01]  /*9760*/  UTMALDG.4D [UR56], [UR54], desc[UR16] ;  /* 0x00001038360075b4 */ /* 0x0003e20008019000 */
[----:B------:R1:W-:Y:S01]  /*9770*/  UTMALDG.4D [UR48], [UR54], desc[UR16] ;  /* 0x00001030360075b4 */ /* 0x0003e20008019000 */
[----:B---3--:R-:W-:Y:S01]  /*9780*/  UIADD3 UR24, UR8, 0x6000, URZ ;  /* 0x0000600008187890 */ /* 0x008fe2000fffe03f */
[----:B------:R-:W-:Y:S01]  /*9790*/  UMOV UR26, UR18 ;  /* 0x00000012001a7c82 */ /* 0x000fe20008000000 */
[----:B------:R1:W-:Y:S01]  /*97a0*/  UTMALDG.4D [UR40], [UR54], desc[UR16] ;  /* 0x00001028360075b4 */ /* 0x0003e20008019000 */
[----:B--2---:R-:W-:-:S02]  /*97b0*/  UIADD3 UR32, UR8, 0x8000, URZ ;  /* 0x0000800008207890 */ /* 0x004fc4000fffe03f */
[----:B------:R-:W-:-:S04]  /*97c0*/  UIADD3 UR8, UR8, 0xa000, URZ ;  /* 0x0000a00008087890 */ /* 0x000fc8000fffe03f */
[----:B------:R1:W-:Y:S03]  /*97d0*/  UTMALDG.4D [UR24], [UR30], desc[UR16] ;  /* 0x000010181e0075b4 */ /* 0x0003e60008019000 */
[----:B------:R1:W-:Y:S02]  /*97e0*/  UTMALDG.4D [UR32], [UR30], desc[UR16] ;  /* 0x000010201e0075b4 */ /* 0x0003e40008019000 */
[----:B------:R1:W-:Y:S02]  /*97f0*/  UTMALDG.4D [UR8], [UR30], desc[UR16] ;  /* 0x000010081e0075b4 */ /* 0x0003e40008019000 */
[----:B-1----:R-:W-:Y:S05]  /*9800*/  @P1 BRA `(.L_x_2769) ;  /* 0x0000001400081947 */ /* 0x002fea0003800000 */
[-C--:B------:R-:W-:Y:S01]  /*9810*/  LOP3.LUT R17, RZ, R4.reuse, RZ, 0x33, !PT ;  /* 0x00000004ff117212 */ /* 0x080fe200078e33ff */
[C---:B------:R-:W-:Y:S02]  /*9820*/  VIADD R5, R0.reuse, 0xfffffffe ;  /* 0xfffffffe00057836 */ /* 0x040fe40000000000 */
[----:B------:R-:W-:Y:S02]  /*9830*/  IMAD.MOV.U32 R10, RZ, RZ, 0x1 ;  /* 0x00000001ff0a7424 */ /* 0x000fe400078e00ff */
[----:B------:R-:W-:Y:S01]  /*9840*/  IMAD.IADD R17, R0, 0x1, R17 ;  /* 0x0000000100117824 */ /* 0x000fe200078e0211 */
[----:B------:R-:W-:Y:S01]  /*9850*/  ISETP.NE.AND P1, PT, R5, R4, PT ;  /* 0x000000040500720c */ /* 0x000fe20003f25270 */
[----:B------:R-:W-:-:S03]  /*9860*/  IMAD.MOV.U32 R0, RZ, RZ, R4 ;  /* 0x000000ffff007224 */ /* 0x000fc600078e0004 */
[----:B------:R-:W-:-:S05]  /*9870*/  LOP3.LUT R5, R17, 0x1, RZ, 0xc0, !PT ;  /* 0x0000000111057812 */ /* 0x000fca00078ec0ff */
[----:B------:R1:W-:Y:S04]  /*9880*/  STL [R1+0x4], R5 ;  /* 0x0000040501007387 */ /* 0x0003e80000100800 */
[----:B------:R-:W-:Y:S05]  /*9890*/  @!P1 BRA `(.L_x_2770) ;  /* 0x0000000c00409947 */ /* 0x000fea0003800000 */
[----:B------:R-:W-:Y:S02]  /*98a0*/  IMAD.IADD R17, R17, 0x1, -R5 ;  /* 0x0000000111117824 */ /* 0x000fe400078e0a05 */
[----:B------:R-:W-:Y:S02]  /*98b0*/  IMAD.MOV.U32 R0, RZ, RZ, R4 ;  /* 0x000000ffff007224 */ /* 0x000fe400078e0004 */
[----:B------:R-:W-:-:S07]  /*98c0*/  IMAD.MOV.U32 R10, RZ, RZ, 0x1 ;  /* 0x00000001ff0a7424 */ /* 0x000fce00078e00ff */
.L_x_2779:
[----:B-123--:R-:W-:-:S04]  /*98d0*/  SHF.L.U32 R18, R10, 0x1f, RZ ;  /* 0x0000001f0a127819 */ /* 0x00efc800000006ff */
[----:B------:R-:W2:Y:S02]  /*98e0*/  SYNCS.PHASECHK.TRANS64.TRYWAIT P1, [R15+URZ+0x26840], R18 ;  /* 0x026840120f0075a7 */ /* 0x000ea4000802017f */
[----:B--2---:R-:W-:Y:S05]  /*98f0*/  @!P1 BRA `(.L_x_2771) ;  /* 0x0000001800dc9947 */ /* 0x004fea0003800000 */
.L_x_2796:
        /* <DEDUP_REMOVED lines=8> */
.L_x_2772:
        /* <DEDUP_REMOVED lines=44> */
.L_x_2797:
        /* <DEDUP_REMOVED lines=8> */
.L_x_2774:
        /* <DEDUP_REMOVED lines=44> */
.L_x_2798:
        /* <DEDUP_REMOVED lines=8> */
.L_x_2776:
        /* <DEDUP_REMOVED lines=38> */
.L_x_2800:
        /* <DEDUP_REMOVED lines=8> */
.L_x_2778:
        /* <DEDUP_REMOVED lines=44> */
.L_x_2770:
[----:B------:R-:W4:Y:S02]  /*a5a0*/  LDL.LU R4, [R1+0x4] ;  /* 0x0000040001047983 */ /* 0x000f240000300800 */
[----:B----4-:R-:W-:Y:S02]  /*a5b0*/  ISETP.NE.AND P1, PT, R4, RZ, PT ;  /* 0x000000ff0400720c */ /* 0x010fe40003f25270 */
[----:B------:R4:W5:Y:S11]  /*a5c0*/  LDL R4, [R1] ;  /* 0x0000000001047983 */ /* 0x0009760000100800 */
[----:B----4-:R-:W-:Y:S05]  /*a5d0*/  @!P1 BRA `(.L_x_2769) ;  /* 0x0000000400949947 */ /* 0x010fea0003800000 */
[----:B------:R-:W-:-:S04]  /*a5e0*/  SHF.L.U32 R12, R10, 0x1f, RZ ;  /* 0x0000001f0a0c7819 */ /* 0x000fc800000006ff */
[----:B------:R-:W4:Y:S02]  /*a5f0*/  SYNCS.PHASECHK.TRANS64.TRYWAIT P1, [R15+URZ+0x26840], R12 ;  /* 0x0268400c0f0075a7 */ /* 0x000f24000802017f */
[----:B----4-:R-:W-:Y:S05]  /*a600*/  @!P1 BRA `(.L_x_2780) ;  /* 0x0000000c00ec9947 */ /* 0x010fea0003800000 */
.L_x_2801:
        /* <DEDUP_REMOVED lines=8> */
.L_x_2781:
        /* <DEDUP_REMOVED lines=41> */
.L_x_2802:
        /* <DEDUP_REMOVED lines=8> */
.L_x_2783:
[----:B------:R2:W5:Y:S01]  /*a9a0*/  LDL.LU R4, [R1] ;  /* 0x0000000001047983 */ /* 0x0005620000300800 */
        /* <DEDUP_REMOVED lines=40> */
.L_x_2769:
[----:B------:R-:W1:Y:S01]  /*ac30*/  S2R R0, SR_TID.X ;  /* 0x0000000000007919 */ /* 0x000e620000002100 */
[----:B------:R-:W-:Y:S01]  /*ac40*/  IMAD R3, R16, 0x8, R15 ;  /* 0x0000000810037824 */ /* 0x000fe200078e020f */
[----:B-1----:R-:W-:Y:S02]  /*ac50*/  LOP3.LUT R2, R0, 0x7f, RZ, 0xc0, !PT ;  /* 0x0000007f00027812 */ /* 0x002fe400078ec0ff */
[----:B------:R-:W-:Y:S02]  /*ac60*/  SHF.L.U32 R0, R10, 0x1f, RZ ;  /* 0x0000001f0a007819 */ /* 0x000fe400000006ff */
[----:B------:R-:W-:Y:S02]  /*ac70*/  ISETP.NE.AND P1, PT, R2, RZ, PT ;  /* 0x000000ff0200720c */ /* 0x000fe40003f25270 */
[----:B------:R-:W1:Y:S02]  /*ac80*/  SYNCS.PHASECHK.TRANS64.TRYWAIT P0, [R3+URZ+0x26840], R0 ;  /* 0x02684000030075a7 */ /* 0x000e64000800017f */
[----:B-1----:R-:W-:Y:S09]  /*ac90*/  @!P0 BRA `(.L_x_2784) ;  /* 0x0000000800708947 */ /* 0x002ff20003800000 */
.L_x_2803:
[----:B------:R-:W-:Y:S05]  /*aca0*/  @P1 BRA `(.L_x_2785) ;  /* 0x0000000000181947 */ /* 0x000fea0003800000 */
[----:B------:R-:W1:Y:S01]  /*acb0*/  S2R R2, SR_TID.X ;  /* 0x0000000000027919 */ /* 0x000e620000002100 */
[----:B------:R-:W-:-:S04]  /*acc0*/  IMAD.MOV.U32 R0, RZ, RZ, 0x3100 ;  /* 0x00003100ff007424 */ /* 0x000fc800078e00ff */
[----:B------:R1:W-:Y:S02]  /*acd0*/  SYNCS.ARRIVE.TRANS64 RZ, [R3+URZ+0x26830], R0 ;  /* 0x0268300003ff79a7 */ /* 0x0003e4000800003f */
[----:B-1----:R-:W-:-:S13]  /*ace0*/  LOP3.LUT P0, RZ, R2, 0x1f, RZ, 0xc0, !PT ;  /* 0x0000001f02ff7812 */ /* 0x002fda000780c0ff */
[----:B------:R-:W-:Y:S05]  /*acf0*/  @!P0 BRA `(.L_x_2785) ;  /* 0x0000000000048947 */ /* 0x000fea0003800000 */
[----:B------:R-:W-:Y:S01]  /*ad00*/  BPT.TRAP 0x1 ;  /* 0x000000040000795c */ /* 0x000fe20000300000 */
.L_x_2785:
        /* <DEDUP_REMOVED lines=48> */
.L_x_2766:
[----:B------:R-:W-:Y:S05]  /*b010*/  BSYNC B0 ;  /* 0x0000000000007941 */ /* 0x000fea0003800000 */
.L_x_2762:
[----:B------:R-:W-:-:S03]  /*b020*/  UMOV UR7, 0xffffffff ;  /* 0xffffffff00077882 */ /* 0x000fc60000000000 */
[----:B------:R-:W-:Y:S05]  /*b030*/  BRA.DIV UR7, `(.L_x_2786) ;  /* 0x00000006079c7947 */ /* 0x000fea000b800000 */
[----:B------:R-:W-:-:S13]  /*b040*/  ELECT P6, URZ, PT ;  /* 0x00000000003f782f */ /* 0x000fda00038c0000 */
.L_x_2806:
[----:B------:R-:W-:Y:S05]  /*b050*/  @!P6 BRA `(.L_x_2687) ;  /* 0x000000000084e947 */ /* 0x000fea0003800000 */
[----:B------:R-:W-:-:S06]  /*b060*/  ULOP3.LUT UR7, UR38, 0x2, URZ, 0xfc, !UPT ;  /* 0x0000000226077892 */ /* 0x000fcc000f8efc3f */
[----:B------:R-:W-:-:S05]  /*b070*/  IMAD.U32 R0, RZ, RZ, UR7 ;  /* 0x00000007ff007e24 */ /* 0x000fca000f8e00ff */
[----:B------:R-:W-:-:S13]  /*b080*/  ISETP.NE.AND P2, PT, R0, 0x3, PT ;  /* 0x000000030000780c */ /* 0x000fda0003f45270 */
[----:B------:R-:W-:Y:S05]  /*b090*/  @!P2 BRA `(.L_x_2787) ;  /* 0x000000000004a947 */ /* 0x000fea0003800000 */
[----:B------:R-:W-:Y:S01]  /*b0a0*/  BPT.TRAP 0x1 ;  /* 0x000000040000795c */ /* 0x000fe20000300000 */
.L_x_2787:
        /* <DEDUP_REMOVED lines=15> */
.L_x_2807:
[----:B------:R-:W2:Y:S02]  /*b1a0*/  SYNCS.PHASECHK.TRANS64.TRYWAIT P0, [R3+URZ], R0 ;  /* 0x00000000030075a7 */ /* 0x000ea4000800017f */
[----:B--2---:R-:W-:Y:S05]  /*b1b0*/  @!P0 BRA `(.L_x_2789) ;  /* 0x0000000400708947 */ /* 0x004fea0003800000 */
.L_x_2808:
[----:B------:R-:W-:Y:S05]  /*b1c0*/  @!P2 BRA `(.L_x_2790) ;  /* 0x000000000004a947 */ /* 0x000fea0003800000 */
[----:B------:R-:W-:Y:S01]  /*b1d0*/  BPT.TRAP 0x1 ;  /* 0x000000040000795c */ /* 0x000fe20000300000 */
.L_x_2790:
[----:B--2---:R-:W-:-:S04]  /*b1e0*/  VIADD R3, R8, 0x26840 ;  /* 0x0002684008037836 */ /* 0x004fc80000000000 */
[----:B------:R-:W-:-:S04]  /*b1f0*/  IMAD R5, R2, 0x8, R3 ;  /* 0x0000000802057824 */ /* 0x000fc800078e0203 */
[----:B------:R-:W2:Y:S02]  /*b200*/  SYNCS.PHASECHK.TRANS64.TRYWAIT P0, [R5+URZ], R4 ;  /* 0x00000004050075a7 */ /* 0x000ea4000800017f */
[----:B--2---:R-:W-:Y:S05]  /*b210*/  @!P0 BRA `(.L_x_2791) ;  /* 0x00000004006c8947 */ /* 0x004fea0003800000 */
.L_x_2809:
[----:B------:R-:W-:-:S07]  /*b220*/  IMAD R3, R6, 0x8, R3 ;  /* 0x0000000806037824 */ /* 0x000fce00078e0203 */
.L_x_2792:
[----:B---3--:R3:W4:Y:S02]  /*b230*/  SYNCS.PHASECHK.TRANS64.TRYWAIT P0, [R3+URZ], R0 ;  /* 0x00000000030075a7 */ /* 0x008724000800017f */
[----:B----4-:R-:W-:Y:S05]  /*b240*/  @!P0 NANOSLEEP.SYNCS 0x989680 ;  /* 0x009896800000895d */ /* 0x010fea0003900000 */
[----:B------:R-:W4:Y:S02]  /*b250*/  @!P0 SYNCS.PHASECHK.TRANS64 P0, [R3+URZ], R0 ;  /* 0x00000000030085a7 */ /* 0x000f24000800007f */
[----:B----4-:R-:W-:Y:S05]  /*b260*/  @!P0 BRA `(.L_x_2792) ;  /* 0xfffffffc00f08947 */ /* 0x010fea000383ffff */
.L_x_2687:
[----:B------:R-:W-:Y:S05]  /*b270*/  BSYNC B6 ;  /* 0x0000000000067941 */ /* 0x000fea0003800000 */
.L_x_2679:
[----:B------:R-:W-:Y:S05]  /*b280*/  EXIT ;  /* 0x000000000000794d */ /* 0x000fea0003800000 */
.L_x_2697:
[----:B------:R-:W-:Y:S02]  /*b290*/  IMAD.MOV.U32 R13, RZ, RZ, R17 ;  /* 0x000000ffff0d7224 */ /* 0x000fe400078e0011 */
[----:B------:R-:W-:Y:S02]  /*b2a0*/  IMAD.MOV.U32 R12, RZ, RZ, RZ ;  /* 0x000000ffff0c7224 */ /* 0x000fe400078e00ff */
[----:B------:R-:W-:Y:S02]  /*b2b0*/  IMAD.MOV.U32 R11, RZ, RZ, 0x1f ;  /* 0x0000001fff0b7424 */ /* 0x000fe400078e00ff */
[----:B------:R-:W-:-:S07]  /*b2c0*/  IMAD.MOV.U32 R15, RZ, RZ, -0x1 ;  /* 0xffffffffff0f7424 */ /* 0x000fce00078e00ff */
[----:B------:R-:W-:Y:S05]  /*b2d0*/  WARPSYNC.COLLECTIVE R15, `(.L_x_2793) ;  /* 0x000000000f087348 */ /* 0x000fea0003c00000 */
[----:B------:R1:W2:Y:S02]  /*b2e0*/  SHFL.IDX P6, R14, R13, R12, R11 ;  /* 0x0000000c0d0e7389 */ /* 0x0002a400000c000b */
[----:B-12---:R-:W-:Y:S01]  /*b2f0*/  ENDCOLLECTIVE ;  /* 0x000000000000791b */ /* 0x006fe20003800000 */
.L_x_2793:
[----:B------:R-:W-:Y:S05]  /*b300*/  BRA `(.L_x_2794) ;  /* 0xffffff6400047947 */ /* 0x000fea000383ffff */
.L_x_2699:
[----:B--2---:R2:W3:Y:S02]  /*b310*/  SYNCS.PHASECHK.TRANS64.TRYWAIT P0, [R235+URZ+0x26800], R4 ;  /* 0x02680004eb0075a7 */ /* 0x0044e4000800017f */
[----:B---3--:R-:W-:Y:S05]  /*b320*/  @!P0 NANOSLEEP.SYNCS 0x989680 ;  /* 0x009896800000895d */ /* 0x008fea0003900000 */
[----:B------:R-:W3:Y:S02]  /*b330*/  @!P0 SYNCS.PHASECHK.TRANS64 P0, [R235+URZ+0x26800], R4 ;  /* 0x02680004eb0085a7 */ /* 0x000ee4000800007f */
[----:B---3--:R-:W-:Y:S05]  /*b340*/  @!P0 BRA `(.L_x_2699) ;  /* 0xfffffffc00f08947 */ /* 0x008fea000383ffff */
[----:B------:R-:W-:Y:S05]  /*b350*/  BRA `(.L_x_2698) ;  /* 0xffffff64002c7947 */ /* 0x000fea000383ffff */
.L_x_2704:
[----:B--2---:R-:W-:-:S04]  /*b360*/  IMAD.U32 R5, RZ, RZ, UR7 ;  /* 0x00000007ff057e24 */ /* 0x004fc8000f8e00ff */
[----:B------:R2:W3:Y:S03]  /*b370*/  SYNCS.PHASECHK.TRANS64.TRYWAIT P1, [R5+URZ+0x26810], R120 ;  /* 0x02681078050075a7 */ /* 0x0004e6000802017f */
[----:B---3--:R-:W-:Y:S05]  /*b380*/  @!P1 NANOSLEEP.SYNCS 0x989680 ;  /* 0x009896800000995d */ /* 0x008fea0003900000 */
[----:B------:R-:W3:Y:S02]  /*b390*/  @!P1 SYNCS.PHASECHK.TRANS64 P1, [R5+URZ+0x26810], R120 ;  /* 0x02681078050095a7 */ /* 0x000ee4000802007f */
[----:B---3--:R-:W-:Y:S05]  /*b3a0*/  @!P1 BRA `(.L_x_2704) ;  /* 0xfffffffc00ec9947 */ /* 0x008fea000383ffff */
[----:B------:R-:W-:Y:S05]  /*b3b0*/  BRA `(.L_x_2703) ;  /* 0xffffff6c00807947 */ /* 0x000fea000383ffff */
.L_x_2708:
[----:B------:R-:W-:-:S04]  /*b3c0*/  IMAD.U32 R121, RZ, RZ, UR7 ;  /* 0x00000007ff797e24 */ /* 0x000fc8000f8e00ff */
[----:B------:R1:W1:Y:S03]  /*b3d0*/  SYNCS.PHASECHK.TRANS64.TRYWAIT P1, [R121+URZ+0x26830], R120 ;  /* 0x02683078790075a7 */ /* 0x000266000802017f */
[----:B-1----:R-:W-:Y:S05]  /*b3e0*/  @!P1 NANOSLEEP.SYNCS 0x989680 ;  /* 0x009896800000995d */ /* 0x002fea0003900000 */
[----:B------:R-:W1:Y:S02]  /*b3f0*/  @!P1 SYNCS.PHASECHK.TRANS64 P1, [R121+URZ+0x26830], R120 ;  /* 0x02683078790095a7 */ /* 0x000e64000802007f */
[----:B-1----:R-:W-:Y:S05]  /*b400*/  @!P1 BRA `(.L_x_2708) ;  /* 0xfffffffc00ec9947 */ /* 0x002fea000383ffff */
[----:B------:R-:W-:Y:S05]  /*b410*/  BRA `(.L_x_2707) ;  /* 0xffffff7400447947 */ /* 0x000fea000383ffff */
.L_x_2767:
[----:B-1----:R1:W2:Y:S02]  /*b420*/  SYNCS.PHASECHK.TRANS64.TRYWAIT P0, [R15+URZ+0x26820], R2 ;  /* 0x026820020f0075a7 */ /* 0x0022a4000800017f */
[----:B--2---:R-:W-:Y:S05]  /*b430*/  @!P0 NANOSLEEP.SYNCS 0x989680 ;  /* 0x009896800000895d */ /* 0x004fea0003900000 */
[----:B------:R-:W2:Y:S02]  /*b440*/  @!P0 SYNCS.PHASECHK.TRANS64 P0, [R15+URZ+0x26820], R2 ;  /* 0x026820020f0085a7 */ /* 0x000ea4000800007f */
[----:B--2---:R-:W-:Y:S05]  /*b450*/  @!P0 BRA `(.L_x_2767) ;  /* 0xfffffffc00f08947 */ /* 0x004fea000383ffff */
[----:B------:R-:W-:Y:S05]  /*b460*/  BRA `(.L_x_2795) ;  /* 0xffffffd800f47947 */ /* 0x000fea000383ffff */
.L_x_2771:
[----:B--2---:R2:W3:Y:S02]  /*b470*/  SYNCS.PHASECHK.TRANS64.TRYWAIT P1, [R15+URZ+0x26840], R18 ;  /* 0x026840120f0075a7 */ /* 0x0044e4000802017f */
[----:B---3--:R-:W-:Y:S05]  /*b480*/  @!P1 NANOSLEEP.SYNCS 0x989680 ;  /* 0x009896800000995d */ /* 0x008fea0003900000 */
[----:B------:R-:W3:Y:S02]  /*b490*/  @!P1 SYNCS.PHASECHK.TRANS64 P1, [R15+URZ+0x26840], R18 ;  /* 0x026840120f0095a7 */ /* 0x000ee4000802007f */
[----:B---3--:R-:W-:Y:S05]  /*b4a0*/  @!P1 BRA `(.L_x_2771) ;  /* 0xfffffffc00f09947 */ /* 0x008fea000383ffff */
[----:B------:R-:W-:Y:S05]  /*b4b0*/  BRA `(.L_x_2796) ;  /* 0xffffffe400107947 */ /* 0x000fea000383ffff */
.L_x_2773:
[----:B-1----:R1:W3:Y:S02]  /*b4c0*/  SYNCS.PHASECHK.TRANS64.TRYWAIT P1, [R15+URZ+0x26828], R18 ;  /* 0x026828120f0075a7 */ /* 0x0022e4000802017f */
[----:B---3--:R-:W-:Y:S05]  /*b4d0*/  @!P1 NANOSLEEP.SYNCS 0x989680 ;  /* 0x009896800000995d */ /* 0x008fea0003900000 */
[----:B------:R-:W3:Y:S02]  /*b4e0*/  @!P1 SYNCS.PHASECHK.TRANS64 P1, [R15+URZ+0x26828], R18 ;  /* 0x026828120f0095a7 */ /* 0x000ee4000802007f */
[----:B---3--:R-:W-:Y:S05]  /*b4f0*/  @!P1 BRA `(.L_x_2773) ;  /* 0xfffffffc00f09947 */ /* 0x008fea000383ffff */
[----:B------:R-:W-:Y:S05]  /*b500*/  BRA `(.L_x_2797) ;  /* 0xffffffe400cc7947 */ /* 0x000fea000383ffff */
.L_x_2775:
[----:B---3--:R3:W4:Y:S02]  /*b510*/  SYNCS.PHASECHK.TRANS64.TRYWAIT P1, [R15+URZ+0x26848], R18 ;  /* 0x026848120f0075a7 */ /* 0x008724000802017f */
[----:B----4-:R-:W-:Y:S05]  /*b520*/  @!P1 NANOSLEEP.SYNCS 0x989680 ;  /* 0x009896800000995d */ /* 0x010fea0003900000 */
[----:B------:R-:W4:Y:S02]  /*b530*/  @!P1 SYNCS.PHASECHK.TRANS64 P1, [R15+URZ+0x26848], R18 ;  /* 0x026848120f0095a7 */ /* 0x000f24000802007f */
[----:B----4-:R-:W-:Y:S05]  /*b540*/  @!P1 BRA `(.L_x_2775) ;  /* 0xfffffffc00f09947 */ /* 0x010fea000383ffff */
[----:B------:R-:W-:Y:S05]  /*b550*/  BRA `(.L_x_2798) ;  /* 0xffffffe800887947 */ /* 0x000fea000383ffff */
.L_x_2777:
[----:B------:R-:W-:-:S07]  /*b560*/  SHF.L.U32 R4, R10, 0x1f, RZ ;  /* 0x0000001f0a047819 */ /* 0x000fce00000006ff */
.L_x_2799:
[----:B----4-:R4:W1:Y:S02]  /*b570*/  SYNCS.PHASECHK.TRANS64.TRYWAIT P1, [R15+URZ+0x26820], R4 ;  /* 0x026820040f0075a7 */ /* 0x010864000802017f */
[----:B-1----:R-:W-:Y:S05]  /*b580*/  @!P1 NANOSLEEP.SYNCS 0x989680 ;  /* 0x009896800000995d */ /* 0x002fea0003900000 */
[----:B------:R-:W1:Y:S02]  /*b590*/  @!P1 SYNCS.PHASECHK.TRANS64 P1, [R15+URZ+0x26820], R4 ;  /* 0x026820040f0095a7 */ /* 0x000e64000802007f */
[----:B-1----:R-:W-:Y:S05]  /*b5a0*/  @!P1 BRA `(.L_x_2799) ;  /* 0xfffffffc00f09947 */ /* 0x002fea000383ffff */
[----:B------:R-:W-:Y:S05]  /*b5b0*/  BRA `(.L_x_2800) ;  /* 0xffffffec00287947 */ /* 0x000fea000383ffff */
.L_x_2780:
[----:B----4-:R4:W1:Y:S02]  /*b5c0*/  SYNCS.PHASECHK.TRANS64.TRYWAIT P1, [R15+URZ+0x26840], R12 ;  /* 0x0268400c0f0075a7 */ /* 0x010864000802017f */
[----:B-1----:R-:W-:Y:S05]  /*b5d0*/  @!P1 NANOSLEEP.SYNCS 0x989680 ;  /* 0x009896800000995d */ /* 0x002fea0003900000 */
[----:B------:R-:W1:Y:S02]  /*b5e0*/  @!P1 SYNCS.PHASECHK.TRANS64 P1, [R15+URZ+0x26840], R12 ;  /* 0x0268400c0f0095a7 */ /* 0x000e64000802007f */
[----:B-1----:R-:W-:Y:S05]  /*b5f0*/  @!P1 BRA `(.L_x_2780) ;  /* 0xfffffffc00f09947 */ /* 0x002fea000383ffff */
[----:B------:R-:W-:Y:S05]  /*b600*/  BRA `(.L_x_2801) ;  /* 0xfffffff000007947 */ /* 0x000fea000383ffff */
.L_x_2782:
[----:B-1----:R1:W2:Y:S02]  /*b610*/  SYNCS.PHASECHK.TRANS64.TRYWAIT P1, [R15+URZ+0x26828], R12 ;  /* 0x0268280c0f0075a7 */ /* 0x0022a4000802017f */
[----:B--2---:R-:W-:Y:S05]  /*b620*/  @!P1 NANOSLEEP.SYNCS 0x989680 ;  /* 0x009896800000995d */ /* 0x004fea0003900000 */
[----:B------:R-:W2:Y:S02]  /*b630*/  @!P1 SYNCS.PHASECHK.TRANS64 P1, [R15+URZ+0x26828], R12 ;  /* 0x0268280c0f0095a7 */ /* 0x000ea4000802007f */
[----:B--2---:R-:W-:Y:S05]  /*b640*/  @!P1 BRA `(.L_x_2782) ;  /* 0xfffffffc00f09947 */ /* 0x004fea000383ffff */
[----:B------:R-:W-:Y:S05]  /*b650*/  BRA `(.L_x_2802) ;  /* 0xfffffff000b07947 */ /* 0x000fea000383ffff */
.L_x_2784:
[----:B------:R1:W1:Y:S02]  /*b660*/  SYNCS.PHASECHK.TRANS64.TRYWAIT P0, [R3+URZ+0x26840], R0 ;  /* 0x02684000030075a7 */ /* 0x000264000800017f */
[----:B-1----:R-:W-:Y:S05]  /*b670*/  @!P0 NANOSLEEP.SYNCS 0x989680 ;  /* 0x009896800000895d */ /* 0x002fea0003900000 */
[----:B------:R-:W1:Y:S02]  /*b680*/  @!P0 SYNCS.PHASECHK.TRANS64 P0, [R3+URZ+0x26840], R0 ;  /* 0x02684000030085a7 */ /* 0x000e64000800007f */
[----:B-1----:R-:W-:Y:S05]  /*b690*/  @!P0 BRA `(.L_x_2784) ;  /* 0xfffffffc00f08947 */ /* 0x002fea000383ffff */
[----:B------:R-:W-:Y:S05]  /*b6a0*/  BRA `(.L_x_2803) ;  /* 0xfffffff4007c7947 */ /* 0x000fea000383ffff */
.L_x_2786:
[----:B------:R-:W-:Y:S01]  /*b6b0*/  BSSY B0, `(.L_x_2804) ;  /* 0x0000006000007945 */ /* 0x000fe20003800000 */
[----:B------:R-:W-:-:S07]  /*b6c0*/  IMAD.MOV.U32 R15, RZ, RZ, -0x1 ;  /* 0xffffffffff0f7424 */ /* 0x000fce00078e00ff */
[----:B------:R-:W-:Y:S05]  /*b6d0*/  WARPSYNC.COLLECTIVE R15, `(.L_x_2805) ;  /* 0x000000000f0c7348 */ /* 0x000fea0003c00000 */
[----:B------:R-:W-:Y:S02]  /*b6e0*/  ELECT P6, UR62, PT ;  /* 0x00000000003e782f */ /* 0x000fe400038c0000 */
[----:B------:R-:W-:Y:S01]  /*b6f0*/  MOV R14, UR62 ;  /* 0x0000003e000e7c02 */ /* 0x000fe20008000f00 */
[----:B------:R-:W-:Y:S10]  /*b700*/  ENDCOLLECTIVE ;  /* 0x000000000000791b */ /* 0x000ff40003800000 */
.L_x_2805:
[----:B------:R-:W-:Y:S05]  /*b710*/  BSYNC B0 ;  /* 0x0000000000007941 */ /* 0x000fea0003800000 */
.L_x_2804:
[----:B------:R-:W-:Y:S05]  /*b720*/  BRA `(.L_x_2806) ;  /* 0xfffffff800487947 */ /* 0x000fea000383ffff */
.L_x_2788:
[----:B-1----:R1:W2:Y:S02]  /*b730*/  SYNCS.PHASECHK.TRANS64.TRYWAIT P0, [R7+URZ], R4 ;  /* 0x00000004070075a7 */ /* 0x0022a4000800017f */
[----:B--2---:R-:W-:Y:S05]  /*b740*/  @!P0 NANOSLEEP.SYNCS 0x989680 ;  /* 0x009896800000895d */ /* 0x004fea0003900000 */
[----:B------:R-:W2:Y:S02]  /*b750*/  @!P0 SYNCS.PHASECHK.TRANS64 P0, [R7+URZ], R4 ;  /* 0x00000004070085a7 */ /* 0x000ea4000800007f */
[----:B--2---:R-:W-:Y:S05]  /*b760*/  @!P0 BRA `(.L_x_2788) ;  /* 0xfffffffc00f08947 */ /* 0x004fea000383ffff */
[----:B------:R-:W-:Y:S05]  /*b770*/  BRA `(.L_x_2807) ;  /* 0xfffffff800887947 */ /* 0x000fea000383ffff */
.L_x_2789:
[----:B--2---:R2:W3:Y:S02]  /*b780*/  SYNCS.PHASECHK.TRANS64.TRYWAIT P0, [R3+URZ], R0 ;  /* 0x00000000030075a7 */ /* 0x0044e4000800017f */
[----:B---3--:R-:W-:Y:S05]  /*b790*/  @!P0 NANOSLEEP.SYNCS 0x989680 ;  /* 0x009896800000895d */ /* 0x008fea0003900000 */
[----:B------:R-:W3:Y:S02]  /*b7a0*/  @!P0 SYNCS.PHASECHK.TRANS64 P0, [R3+URZ], R0 ;  /* 0x00000000030085a7 */ /* 0x000ee4000800007f */
[----:B---3--:R-:W-:Y:S05]  /*b7b0*/  @!P0 BRA `(.L_x_2789) ;  /* 0xfffffffc00f08947 */ /* 0x008fea000383ffff */
[----:B------:R-:W-:Y:S05]  /*b7c0*/  BRA `(.L_x_2808) ;  /* 0xfffffff8007c7947 */ /* 0x000fea000383ffff */
.L_x_2791:
[----:B--2---:R2:W3:Y:S02]  /*b7d0*/  SYNCS.PHASECHK.TRANS64.TRYWAIT P0, [R5+URZ], R4 ;  /* 0x00000004050075a7 */ /* 0x0044e4000800017f */
[----:B---3--:R-:W-:Y:S05]  /*b7e0*/  @!P0 NANOSLEEP.SYNCS 0x989680 ;  /* 0x009896800000895d */ /* 0x008fea0003900000 */
[----:B------:R-:W3:Y:S02]  /*b7f0*/  @!P0 SYNCS.PHASECHK.TRANS64 P0, [R5+URZ], R4 ;  /* 0x00000004050085a7 */ /* 0x000ee4000800007f */
[----:B---3--:R-:W-:Y:S05]  /*b800*/  @!P0 BRA `(.L_x_2791) ;  /* 0xfffffffc00f08947 */ /* 0x008fea000383ffff */
[----:B------:R-:W-:Y:S05]  /*b810*/  BRA `(.L_x_2809) ;  /* 0xfffffff800807947 */ /* 0x000fea000383ffff */
.L_x_2810:
        /* <DEDUP_REMOVED lines=14> */
.L_x_3316:


//--------------------- .text._ZN7cutlass13device_kernelIN5flash11enable_sm90INS1_16FlashAttnBwdSm90INS1_25CollectiveMainloopBwdSm90ILi2ELi2ELi2EN4cute5tupleIJNS5_1CILi1EEES8_S8_EEENS6_IJNS7_ILi64EEENS7_ILi128EEENS7_ILi96EEEEEENS_6half_tEfNS_4arch4Sm90ELb1ELb0ELb1ELb1ELb1ELb1ELb0ELb0ELi2ELi1ELi2ELi1ELb1EEENS1_21CollectiveEpilogueBwdISD_SE_SG_Li256ELb1ELb0ELi1EEENS1_25SingleTileBwdLPTSchedulerILb1ELi128ELb1EEEEEEEEEvNT_6ParamsE --------------------------
	.section	.text._ZN7cutlass13device_kernelIN5flash11enable_sm90INS1_16FlashAttnBwdSm90INS1_25CollectiveMainloopBwdSm90ILi2ELi2ELi2EN4cute5tupleIJNS5_1CILi1EEES8_S8_EEENS6_IJNS7_ILi64EEENS7_ILi128EEENS7_ILi96EEEEEENS_6half_tEfNS_4arch4Sm90ELb1ELb0ELb1ELb1ELb1ELb1ELb0ELb0ELi2ELi1ELi2ELi1ELb1EEENS1_21CollectiveEpilogueBwdISD_SE_SG_Li256ELb1ELb0ELi1EEENS1_25SingleTileBwdLPTSchedulerILb1ELi128ELb1EEEEEEEEEvNT_6ParamsE,"ax",@progbits
	.align	128
.text._ZN7cutlass13device_kernelIN5flash11enable_sm90INS1_16FlashAttnBwdSm90INS1_25CollectiveMainloopBwdSm90ILi2ELi2ELi2EN4cute5tupleIJNS5_1CILi1EEES8_S8_EEENS6_IJNS7_ILi64EEENS7_ILi128EEENS7_ILi96EEEEEENS_6half_tEfNS_4arch4Sm90ELb1ELb0ELb1ELb1ELb1ELb1ELb0ELb0ELi2ELi1ELi2ELi1ELb1EEENS1_21CollectiveEpilogueBwdISD_SE_SG_Li256ELb1ELb0ELi1EEENS1_25SingleTileBwdLPTSchedulerILb1ELi128ELb1EEEEEEEEEvNT_6ParamsE:
        .type           _ZN7cutlass13device_kernelIN5flash11enable_sm90INS1_16FlashAttnBwdSm90INS1_25CollectiveMainloopBwdSm90ILi2ELi2ELi2EN4cute5tupleIJNS5_1CILi1EEES8_S8_EEENS6_IJNS7_ILi64EEENS7_ILi128EEENS7_ILi96EEEEEENS_6half_tEfNS_4arch4Sm90ELb1ELb0ELb1ELb1ELb1ELb1ELb0ELb0ELi2ELi1ELi2ELi1ELb1EEENS1_21CollectiveEpilogueBwdISD_SE_SG_Li256ELb1ELb0ELi1EEENS1_25SingleTileBwdLPTSchedulerILb1ELi128ELb1EEEEEEEEEvNT_6ParamsE,@function
        .size           _ZN7cutlass13device_kernelIN5flash11enable_sm90INS1_16FlashAttnBwdSm90INS1_25CollectiveMainloopBwdSm90ILi2ELi2ELi2EN4cute5tupleIJNS5_1CILi1EEES8_S8_EEENS6_IJNS7_ILi64EEENS7_ILi128EEENS7_ILi96EEEEEENS_6half_tEfNS_4arch4Sm90ELb1ELb0ELb1ELb1ELb1ELb1ELb0ELb0ELi2ELi1ELi2ELi1ELb1EEENS1_21CollectiveEpilogueBwdISD_SE_SG_Li256ELb1ELb0ELi1EEENS1_25SingleTileBwdLPTSchedulerILb1ELi128ELb1EEEEEEEEEvNT_6ParamsE,(.L_x_3317 - _ZN7cutlass13device_kernelIN5flash11enable_sm90INS1_16FlashAttnBwdSm90INS1_25CollectiveMainloopBwdSm90ILi2ELi2ELi2EN4cute5tupleIJNS5_1CILi1EEES8_S8_EEENS6_IJNS7_ILi64EEENS7_ILi128EEENS7_ILi96EEEEEENS_6half_tEfNS_4arch4Sm90ELb1ELb0ELb1ELb1ELb1ELb1ELb0ELb0ELi2ELi1ELi2ELi1ELb1EEENS1_21CollectiveEpilogueBwdISD_SE_SG_Li256ELb1ELb0ELi1EEENS1_25SingleTileBwdLPTSchedulerILb1ELi128ELb1EEEEEEEEEvNT_6ParamsE)
        .other          _ZN7cutlass13device_kernelIN5flash11enable_sm90INS1_16FlashAttnBwdSm90INS1_25CollectiveMainloopBwdSm90ILi2ELi2ELi2EN4cute5tupleIJNS5_1CILi1EEES8_S8_EEENS6_IJNS7_ILi64EEENS7_ILi128EEENS7_ILi96EEEEEENS_6half_tEfNS_4arch4Sm90ELb1ELb0ELb1ELb1ELb1ELb1ELb0ELb0ELi2ELi1ELi2ELi1ELb1EEENS1_21CollectiveEpilogueBwdISD_SE_SG_Li256ELb1ELb0ELi1EEENS1_25SingleTileBwdLPTSchedulerILb1ELi128ELb1EEEEEEEEEvNT_6ParamsE,@"STO_CUDA_ENTRY STV_DEFAULT"
_ZN7cutlass13device_kernelIN5flash11enable_sm90INS1_16FlashAttnBwdSm90INS1_25CollectiveMainloopBwdSm90ILi2ELi2ELi2EN4cute5tupleIJNS5_1CILi1EEES8_S8_EEENS6_IJNS7_ILi64EEENS7_ILi128EEENS7_ILi96EEEEEENS_6half_tEfNS_4arch4Sm90ELb1ELb0ELb1ELb1ELb1ELb1ELb0ELb0ELi2ELi1ELi2ELi1ELb1EEENS1_21CollectiveEpilogueBwdISD_SE_SG_Li256ELb1ELb0ELi1EEENS1_25SingleTileBwdLPTSchedulerILb1ELi128ELb1EEEEEEEEEvNT_6ParamsE:
        /* <DEDUP_REMOVED lines=24> */
.L_x_2812:
[----:B------:R-:W-:Y:S05]  /*0180*/  BSYNC B0 ;  /* 0x0000000000007941 */ /* 0x000fea0003800000 */
.L_x_2811:
        /* <DEDUP_REMOVED lines=37> */
.L_x_2813:
        /* <DEDUP_REMOVED lines=22> */
.L_x_2814:
[----:B------:R-:W-:Y:S01]  /*0540*/  PLOP3.LUT P0, PT, PT, PT, UP0, 0x80, 0x0 ;  /* 0x000000000000781c */ /* 0x000fe20003f0f008 */
[----:B------:R-:W-:Y:S01]  /*0550*/  NOP ;  /* 0x0000000000007918 */ /* 0x000fe20000000000 */
[----:B------:R-:W-:Y:S01]  /*0560*/  ULDC.64 UR46, c[0x0][0x208] ;  /* 0x00008200002e7ab9 */ /* 0x000fe20000000a00 */
[----:B------:R-:W-:Y:S01]  /*0570*/  BSSY B6, `(.L_x_2815) ;  /* 0x0000b61000067945 */ /* 0x000fe20003800000 */
[----:B-12-4-:R-:W-:Y:S09]  /*0580*/  BAR.SYNC.DEFER_BLOCKING 0x0 ;  /* 0x0000000000007b1d */ /* 0x016ff20000010000 */
[----:B------:R-:W-:Y:S05]  /*0590*/  @!P0 BRA `(.L_x_2816) ;  /* 0x0000006800488947 */ /* 0x000fea0003800000 */
.L_x_2817:
        /* <DEDUP_REMOVED lines=32> */
.L_x_2818:
[----:B------:R-:W-:Y:S01]  /*07a0*/  ULDC UR8, c[0x0][0x8c4] ;  /* 0x0002310000087ab9 */ /* 0x000fe20000000800 */
[----:B------:R-:W-:Y:S01]  /*07b0*/  UMOV UR7, UR9 ;  /* 0x0000000900077c82 */ /* 0x000fe20008000000 */
[----:B------:R-:W-:-:S11]  /*07c0*/  UISETP.NE.AND UP0, UPT, UR8, 0x1, UPT ;  /* 0x000000010800788c */ /* 0x000fd6000bf05270 */
[----:B------:R-:W-:Y:S02]  /*07d0*/  @UP0 ULDC.64 UR10, c[0x0][0x8c8] ;  /* 0x00023200000a0ab9 */ /* 0x000fe40000000a00 */
[----:B------:R-:W-:-:S04]  /*07e0*/  UIMAD.WIDE.U32 UR4, UR9, UR10, URZ ;  /* 0x0000000a090472a5 */ /* 0x000fc8000f8e003f */
[----:B------:R-:W-:-:S04]  /*07f0*/  @UP0 USHF.R.U32.HI UR7, URZ, UR11, UR5 ;  /* 0x0000000b3f070299 */ /* 0x000fc80008011605 */
[----:B------:R-:W-:-:S12]  /*0800*/  UIMAD UR4, UR7, UR8, URZ ;  /* 0x00000008070472a4 */ /* 0x000fd8000f8e023f */
.L_x_2819:
        /* <DEDUP_REMOVED lines=23> */
.L_x_2820:
        /* <DEDUP_REMOVED lines=14> */
.L_x_2822:
[----:B------:R-:W-:-:S05]  /*0a60*/  ULDC UR4, c[0x0][0x8ec] ;  /* 0x00023b0000047ab9 */ /* 0x000fca0000000800 */
.L_x_2821:
[----:B------:R-:W-:Y:S02]  /*0a70*/  UIADD3 UR4, UR4, 0x7f, URZ ;  /* 0x0000007f04047890 */ /* 0x000fe4000fffe03f */
[----:B------:R-:W-:Y:S02]  /*0a80*/  ULOP3.LUT UR39, URZ, UR7, URZ, 0x33, !UPT ;  /* 0x000000073f277292 */ /* 0x000fe4000f8e333f */
[----:B------:R-:W-:-:S04]  /*0a90*/  USHF.R.S32.HI UR5, URZ, 0x1f, UR4 ;  /* 0x0000001f3f057899 */ /* 0x000fc80008011404 */
[----:B------:R-:W-:-:S04]  /*0aa0*/  ULEA.HI UR5, UR5, UR4, URZ, 0x7 ;  /* 0x0000000405057291 */ /* 0x000fc8000f8f383f */
[----:B------:R-:W-:-:S04]  /*0ab0*/  USHF.R.S32.HI UR5, URZ, 0x7, UR5 ;  /* 0x000000073f057899 */ /* 0x000fc80008011405 */
[----:B------:R-:W-:Y:S02]  /*0ac0*/  UISETP.GT.AND UP0, UPT, UR5, UR7, UPT ;  /* 0x000000070500728c */ /* 0x000fe4000bf04270 */
[----:B------:R-:W-:Y:S02]  /*0ad0*/  UIADD3 UR39, UR5, UR39, URZ ;  /* 0x0000002705277290 */ /* 0x000fe4000fffe03f */
[----:B------:R-:W-:-:S06]  /*0ae0*/  USEL UR37, UR37, 0xffffffff, UP0 ;  /* 0xffffffff25257887 */ /* 0x000fcc0008000000 */
        /* <DEDUP_REMOVED lines=17> */
.L_x_2824:
        /* <DEDUP_REMOVED lines=14> */
.L_x_2825:
        /* <DEDUP_REMOVED lines=11> */
.L_x_2826:
        /* <DEDUP_REMOVED lines=13> */
.L_x_2827:
        /* <DEDUP_REMOVED lines=84> */
.L_x_2830:
        /* <DEDUP_REMOVED lines=15> */
.L_x_2829:
        /* <DEDUP_REMOVED lines=22> */
.L_x_2832:
        /* <DEDUP_REMOVED lines=15> */
.L_x_2831:
[----:B------:R-:W-:Y:S01]  /*16e0*/  SHF.R.S32.HI R19, RZ, 0x1f, R18 ;  /* 0x0000001fff137819 */ /* 0x000fe20000011412 */
[----:B------:R-:W-:-:S03]  /*16f0*/  UMOV UR4, 0xffffffff ;  /* 0xffffffff00047882 */ /* 0x000fc60000000000 */
[----:B------:R-:W-:-:S04]  /*1700*/  LEA.HI R0, R19, R18, RZ, 0x7 ;  /* 0x0000001213007211 */ /* 0x000fc800078f38ff */
[----:B------:R-:W-:Y:S01]  /*1710*/  SHF.R.S32.HI R17, RZ, 0x7, R0 ;  /* 0x00000007ff117819 */ /* 0x000fe20000011400 */
[----:B------:R-:W-:Y:S06]  /*1720*/  BRA.DIV UR4, `(.L_x_2833) ;  /* 0x000000a6041c7947 */ /* 0x000fec000b800000 */
[----:B------:R1:W2:Y:S02]  /*1730*/  SHFL.IDX PT, R14, R17, RZ, 0x1f ;  /* 0x00001fff110e7589 */ /* 0x0002a400000e0000 */
.L_x_2948:
        /* <DEDUP_REMOVED lines=15> */
.L_x_2834:
        /* <DEDUP_REMOVED lines=19> */
.L_x_2836:
        /* <DEDUP_REMOVED lines=122> */
.L_x_2847:
[----:B------:R-:W-:-:S06]  /*2100*/  UISETP.NE.AND UP0, UPT, UR13, 0x3, UPT ;  /* 0x000000030d00788c */ /* 0x000fcc000bf05270 */
[----:B------:R-:W-:-:S13]  /*2110*/  PLOP3.LUT P0, PT, PT, PT, UP0, 0x80, 0x0 ;  /* 0x000000000000781c */ /* 0x000fda0003f0f008 */
[----:B-1----:R-:W-:Y:S05]  /*2120*/  @!P0 BRA `(.L_x_2837) ;  /* 0x0000000000048947 */ /* 0x002fea0003800000 */
[----:B------:R-:W-:Y:S01]  /*2130*/  BPT.TRAP 0x1 ;  /* 0x000000040000795c */ /* 0x000fe20000300000 */
.L_x_2837:
[----:B------:R-:W-:Y:S01]  /*2140*/  R2UR UR7, R235 ;  /* 0x00000000eb0772ca */ /* 0x000fe200000e0000 */
[----:B------:R-:W-:-:S05]  /*2150*/  IMAD.U32 R120, RZ, RZ, UR12 ;  /* 0x0000000cff787e24 */ /* 0x000fca000f8e00ff */
[----:B------:R-:W-:-:S07]  /*2160*/  SHF.L.U32 R120, R120, 0x1f, RZ ;  /* 0x0000001f78787819 */ /* 0x000fce00000006ff */
[----:B------:R-:W-:-:S09]  /*2170*/  ULEA UR7, UR4, UR7, 0x3 ;  /* 0x0000000704077291 */ /* 0x000fd2000f8e183f */
[----:B------:R1:W2:Y:S01]  /*2180*/  SYNCS.PHASECHK.TRANS64.TRYWAIT P1, [UR7+0x26810], R120 ;  /* 0x02681078ff0075a7 */ /* 0x0002a20008020147 */
[----:B------:R-:W-:Y:S05]  /*2190*/  @!P0 BRA `(.L_x_2838) ;  /* 0x0000000000048947 */ /* 0x000fea0003800000 */
[----:B------:R-:W-:Y:S01]  /*21a0*/  BPT.TRAP 0x1 ;  /* 0x000000040000795c */ /* 0x000fe20000300000 */
.L_x_2838:
[----:B--2---:R-:W-:Y:S05]  /*21b0*/  @P1 BRA `(.L_x_2839) ;  /* 0x0000000000081947 */ /* 0x004fea0003800000 */
[----:B------:R-:W2:Y:S02]  /*21c0*/  SYNCS.PHASECHK.TRANS64.TRYWAIT P1, [UR7+0x26810], R120 ;  /* 0x02681078ff0075a7 */ /* 0x000ea40008020147 */
[----:B--2---:R-:W-:Y:S05]  /*21d0*/  @!P1 BRA `(.L_x_2840) ;  /* 0x0000009800a49947 */ /* 0x004fea0003800000 */
.L_x_2839:
        /* <DEDUP_REMOVED lines=66> */
.L_x_2841:
[----:B------:R1:W1:Y:S01]  /*2600*/  SYNCS.PHASECHK.TRANS64.TRYWAIT P1, [UR7+0x26830], R120 ;  /* 0x02683078ff0075a7 */ /* 0x0002620008020147 */
[----:B------:R-:W-:Y:S05]  /*2610*/  @!P0 BRA `(.L_x_2842) ;  /* 0x0000000000048947 */ /* 0x000fea0003800000 */
[----:B------:R-:W-:Y:S01]  /*2620*/  BPT.TRAP 0x1 ;  /* 0x000000040000795c */ /* 0x000fe20000300000 */
.L_x_2842:
        /* <DEDUP_REMOVED lines=50> */
.L_x_2843:
        /* <DEDUP_REMOVED lines=555> */
.L_x_2845:
        /* <DEDUP_REMOVED lines=45> */
.L_x_2846:
        /* <DEDUP_REMOVED lines=62> */
.L_x_2828:
        /* <DEDUP_REMOVED lines=149> */
.L_x_2849:
        /* <DEDUP_REMOVED lines=57> */
.L_x_2851:
[----:B------:R-:W-:Y:S05]  /*5f90*/  BSYNC B0 ;  /* 0x0000000000007941 */ /* 0x000fea0003800000 */
.L_x_2850:
        /* <DEDUP_REMOVED lines=22> */
.L_x_2853:
[----:B------:R-:W-:Y:S05]  /*6100*/  BSYNC B0 ;  /* 0x0000000000007941 */ /* 0x000fea0003800000 */
.L_x_2852:
        /* <DEDUP_REMOVED lines=34> */
.L_x_2855:
[----:B------:R-:W-:Y:S05]  /*6330*/  BSYNC B0 ;  /* 0x0000000000007941 */ /* 0x000fea0003800000 */
.L_x_2854:
        /* <DEDUP_REMOVED lines=23> */
.L_x_2848:
        /* <DEDUP_REMOVED lines=41> */
.L_x_2856:
        /* <DEDUP_REMOVED lines=44> */
.L_x_2858:
[----:B------:R-:W-:Y:S05]  /*6a00*/  BSYNC B0 ;  /* 0x0000000000007941 */ /* 0x000fea0003800000 */
.L_x_2857:
        /* <DEDUP_REMOVED lines=21> */
.L_x_2860:
[----:B------:R-:W-:Y:S05]  /*6b60*/  BSYNC B0 ;  /* 0x0000000000007941 */ /* 0x000fea0003800000 */
.L_x_2859:
        /* <DEDUP_REMOVED lines=30> */
.L_x_2862:
[----:B------:R-:W-:Y:S05]  /*6d50*/  BSYNC B0 ;  /* 0x0000000000007941 */ /* 0x000fea0003800000 */
.L_x_2861:
        /* <DEDUP_REMOVED lines=22> */
.L_x_2816:
        /* <DEDUP_REMOVED lines=29> */
.L_x_2864:
[----:B------:R-:W-:Y:S01]  /*7090*/  ULDC UR9, c[0x0][0x8c4] ;  /* 0x0002310000097ab9 */ /* 0x000fe20000000800 */
[----:B------:R-:W-:Y:S01]  /*70a0*/  UMOV UR7, UR8 ;  /* 0x0000000800077c82 */ /* 0x000fe20008000000 */
[----:B------:R-:W-:-:S11]  /*70b0*/  UISETP.NE.AND UP0, UPT, UR9, 0x1, UPT ;  /* 0x000000010900788c */ /* 0x000fd6000bf05270 */
[----:B------:R-:W-:Y:S02]  /*70c0*/  @UP0 ULDC.64 UR10, c[0x0][0x8c8] ;  /* 0x00023200000a0ab9 */ /* 0x000fe40000000a00 */
[----:B------:R-:W-:-:S04]  /*70d0*/  UIMAD.WIDE.U32 UR4, UR8, UR10, URZ ;  /* 0x0000000a080472a5 */ /* 0x000fc8000f8e003f */
[----:B------:R-:W-:-:S04]  /*70e0*/  @UP0 USHF.R.U32.HI UR7, URZ, UR11, UR5 ;  /* 0x0000000b3f070299 */ /* 0x000fc80008011605 */
[----:B------:R-:W-:-:S12]  /*70f0*/  UIMAD UR4, UR7, UR9, URZ ;  /* 0x00000009070472a4 */ /* 0x000fd8000f8e023f */
.L_x_2865:
        /* <DEDUP_REMOVED lines=23> */
.L_x_2866:
        /* <DEDUP_REMOVED lines=13> */
.L_x_2868:
[----:B------:R-:W-:-:S05]  /*7340*/  ULDC UR4, c[0x0][0x8ec] ;  /* 0x00023b0000047ab9 */ /* 0x000fca0000000800 */
.L_x_2867:
[----:B------:R-:W-:-:S04]  /*7350*/  UIADD3 UR4, UR4, 0x7f, URZ ;  /* 0x0000007f04047890 */ /* 0x000fc8000fffe03f */
[----:B------:R-:W-:-:S04]  /*7360*/  USHF.R.S32.HI UR5, URZ, 0x1f, UR4 ;  /* 0x0000001f3f057899 */ /* 0x000fc80008011404 */
[----:B------:R-:W-:-:S04]  /*7370*/  ULEA.HI UR5, UR5, UR4, URZ, 0x7 ;  /* 0x0000000405057291 */ /* 0x000fc8000f8f383f */
[----:B------:R-:W-:-:S04]  /*7380*/  USHF.R.S32.HI UR5, URZ, 0x7, UR5 ;  /* 0x000000073f057899 */ /* 0x000fc80008011405 */
[----:B------:R-:W-:Y:S02]  /*7390*/  UISETP.GT.AND UP0, UPT, UR5, UR7, UPT ;  /* 0x000000070500728c */ /* 0x000fe4000bf04270 */
[----:B------:R-:W-:Y:S02]  /*73a0*/  ULOP3.LUT UR7, URZ, UR7, URZ, 0x33, !UPT ;  /* 0x000000073f077292 */ /* 0x000fe4000f8e333f */
[----:B------:R-:W-:Y:S02]  /*73b0*/  USEL UR10, UR10, 0xffffffff, UP0 ;  /* 0xffffffff0a0a7887 */ /* 0x000fe40008000000 */
[----:B------:R-:W-:-:S04]  /*73c0*/  UIADD3 UR7, UR5, UR7, URZ ;  /* 0x0000000705077290 */ /* 0x000fc8000fffe03f */
        /* <DEDUP_REMOVED lines=40> */
.L_x_2869:
        /* <DEDUP_REMOVED lines=13> */
.L_x_2870:
        /* <DEDUP_REMOVED lines=12> */
.L_x_2871:
[----:B------:R-:W-:Y:S01]  /*77e0*/  ULEA UR8, UR7, UR14, 0x7 ;  /* 0x0000000e07087291 */ /* 0x000fe2000f8e383f */
[----:B------:R-:W-:-:S03]  /*77f0*/  ULDC UR9, c[0x0][0x74c] ;  /* 0x0001d30000097ab9 */ /* 0x000fc60000000800 */
[----:B------:R-:W-:Y:S02]  /*7800*/  UIADD3 UR9, UR8, -UR9, -UR11 ;  /* 0x8000000908097290 */ /* 0x000fe4000fffe80b */
        /* <DEDUP_REMOVED lines=13> */
[----:B------:R-:W1:Y:S01]  /*78e0*/  S2R R0, SR_TID.X ;  /* 0x0000000000007919 */ /* 0x000e620000002100 */
[----:B------:R-:W-:Y:S01]  /*78f0*/  UIMAD UR16, UR20, UR18, URZ ;  /* 0x00000012141072a4 */ /* 0x000fe2000f8e023f */
[----:B------:R-:W-:Y:S01]  /*7900*/  LOP3.LUT R8, RZ, UR7, RZ, 0x33, !PT ;  /* 0x00000007ff087c12 */ /* 0x000fe2000f8e33ff */
[----:B------:R-:W-:Y:S02]  /*7910*/  USHF.R.S32.HI UR15, URZ, 0x1f, UR10 ;  /* 0x0000001f3f0f7899 */ /* 0x000fe4000801140a */
[----:B------:R-:W-:Y:S02]  /*7920*/  UIMAD UR17, UR6, UR19, UR16 ;  /* 0x00000013061172a4 */ /* 0x000fe4000f8e0210 */
[----:B------:R-:W-:Y:S02]  /*7930*/  UIADD3 UR19, UR11, 0x7f, URZ ;  /* 0x0000007f0b137890 */ /* 0x000fe4000fffe03f */
[----:B------:R-:W-:Y:S01]  /*7940*/  UIMAD.WIDE.U32 UR8, UR6, UR18, URZ ;  /* 0x00000012060872a5 */ /* 0x000fe2000f8e003f */
[----:B------:R-:W-:Y:S01]  /*7950*/  ULDC UR21, c[0x0][0x288] ;  /* 0x0000a20000157ab9 */ /* 0x000fe20000000800 */
[----:B------:R-:W-:-:S02]  /*7960*/  UIADD3 UR16, UR12, -UR13, URZ ;  /* 0x8000000d0c107290 */ /* 0x000fc4000fffe03f */
[----:B------:R-:W-:Y:S01]  /*7970*/  UIADD3 UR14, UR11, 0xbf, -UR14 ;  /* 0x000000bf0b0e7890 */ /* 0x000fe2000fffe80e */
[----:B------:R-:W-:Y:S01]  /*7980*/  ULDC UR22, c[0x0][0x760] ;  /* 0x0001d80000167ab9 */ /* 0x000fe20000000800 */
[----:B------:R-:W-:Y:S02]  /*7990*/  USEL UR29, UR10, URZ, !UP0 ;  /* 0x0000003f0a1d7287 */ /* 0x000fe4000c000000 */
[----:B------:R-:W-:Y:S02]  /*79a0*/  USEL UR23, UR15, URZ, !UP0 ;  /* 0x0000003f0f177287 */ /* 0x000fe4000c000000 */
[----:B------:R-:W-:Y:S02]  /*79b0*/  UIMAD UR18, UR10, UR21, URZ ;  /* 0x000000150a1272a4 */ /* 0x000fe4000f8e023f */
[----:B------:R-:W-:Y:S02]  /*79c0*/  USHF.R.S32.HI UR11, URZ, 0x1f, UR19 ;  /* 0x0000001f3f0b7899 */ /* 0x000fe40008011413 */
[----:B------:R-:W-:-:S02]  /*79d0*/  UIMAD UR15, UR21, UR22, URZ ;  /* 0x00000016150f72a4 */ /* 0x000fc4000f8e023f */
[----:B------:R-:W-:Y:S02]  /*79e0*/  UIADD3 UR10, UP0, UR4, UR8, URZ ;  /* 0x00000008040a7290 */ /* 0x000fe4000ff1e03f */
[----:B------:R-:W-:Y:S02]  /*79f0*/  UIADD3 UR17, UR9, UR17, URZ ;  /* 0x0000001109117290 */ /* 0x000fe4000fffe03f */
[----:B------:R-:W-:Y:S01]  /*7a00*/  ULOP3.LUT UR21, UR16, 0x1, URZ, 0xc0, !UPT ;  /* 0x0000000110157892 */ /* 0x000fe2000f8ec03f */
[----:B-1----:R-:W-:Y:S01]  /*7a10*/  LOP3.LUT R0, R0, 0x1f, RZ, 0xc0, !PT ;  /* 0x0000001f00007812 */ /* 0x002fe200078ec0ff */
[----:B------:R-:W-:Y:S02]  /*7a20*/  ULEA.HI UR22, UR11, UR19, URZ, 0x7 ;  /* 0x000000130b167291 */ /* 0x000fe4000f8f383f */
[----:B------:R-:W-:Y:S02]  /*7a30*/  UIADD3.X UR11, UR5, UR17, URZ, UP0, !UPT ;  /* 0x00000011050b7290 */ /* 0x000fe400087fe43f */
[----:B------:R-:W-:Y:S01]  /*7a40*/  UISETP.NE.U32.AND UP0, UPT, UR21, 0x1, UPT ;  /* 0x000000011500788c */ /* 0x000fe2000bf05070 */
[----:B------:R-:W-:Y:S01]  /*7a50*/  ULDC.64 UR30, c[0x0][0x2e0] ;  /* 0x0000b800001e7ab9 */ /* 0x000fe20000000a00 */
[----:B------:R-:W-:-:S02]  /*7a60*/  UIADD3 UR16, UP1, UR6, UR18, URZ ;  /* 0x0000001206107290 */ /* 0x000fc4000ff3e03f */
[----:B------:R-:W-:Y:S02]  /*7a70*/  UIMAD UR6, UR23, UR30, URZ ;  /* 0x0000001e170672a4 */ /* 0x000fe4000f8e023f */
[----:B------:R-:W-:Y:S01]  /*7a80*/  PLOP3.LUT P1, PT, PT, PT, UP0, 0x80, 0x0 ;  /* 0x000000000000781c */ /* 0x000fe20003f2f008 */
[----:B------:R-:W-:Y:S02]  /*7a90*/  UIMAD.WIDE.U32 UR10, UR29, UR30, UR10 ;  /* 0x0000001e1d0a72a5 */ /* 0x000fe4000f8e000a */
[----:B------:R-:W-:Y:S01]  /*7aa0*/  UIMAD UR21, UR29, UR31, UR6 ;  /* 0x0000001f1d1572a4 */ /* 0x000fe2000f8e0206 */
[----:B------:R-:W-:Y:S01]  /*7ab0*/  ELECT P0, URZ, PT ;  /* 0x00000000003f782f */ /* 0x000fe20003800000 */
[----:B------:R-:W-:Y:S02]  /*7ac0*/  ULEA.HI.X.SX32 UR20, UR18, UR20, 0x1, UP1 ;  /* 0x0000001412147291 */ /* 0x000fe400088f0e3f */
[----:B------:R-:W-:Y:S02]  /*7ad0*/  USHF.R.S32.HI UR22, URZ, 0x7, UR22 ;  /* 0x000000073f167899 */ /* 0x000fe40008011416 */
[----:B------:R-:W-:-:S04]  /*7ae0*/  UIADD3 UR32, UR11, UR21, URZ ;  /* 0x000000150b207290 */ /* 0x000fc8000fffe03f */
[----:B------:R-:W-:Y:S08]  /*7af0*/  @P1 BRA `(.L_x_2872) ;  /* 0x0000000400881947 */ /* 0x000ff00003800000 */
        /* <DEDUP_REMOVED lines=18> */
.L_x_2875:
[----:B------:R-:W2:Y:S04]  /*7c20*/  LDG.E.STRONG.GPU R4, desc[UR46][R2.64] ;  /* 0x0000002e02047981 */ /* 0x000ea8000c1ef900 */
[----:B--2---:R-:W-:Y:S01]  /*7c30*/  CCTL.IVALL ;  /* 0x00000000ff00798f */ /* 0x004fe20002000000 */
[----:B------:R-:W-:Y:S05]  /*7c40*/  YIELD ;  /* 0x0000000000007946 */ /* 0x000fea0003800000 */
[----:B------:R-:W-:-:S13]  /*7c50*/  ISETP.NE.AND P1, PT, R4, R5, PT ;  /* 0x000000050400720c */ /* 0x000fda0003f25270 */
[----:B------:R-:W-:Y:S05]  /*7c60*/  @P1 BRA `(.L_x_2875) ;  /* 0xfffffffc00ec1947 */ /* 0x000fea000383ffff */
.L_x_2874:
[----:B------:R-:W-:Y:S05]  /*7c70*/  BSYNC B0 ;  /* 0x0000000000007941 */ /* 0x000fea0003800000 */
.L_x_2873:
[----:B------:R-:W-:-:S03]  /*7c80*/  UMOV UR6, 0xffffffff ;  /* 0xffffffff00067882 */ /* 0x000fc60000000000 */
[----:B------:R-:W-:Y:S05]  /*7c90*/  BRA.DIV UR6, `(.L_x_2876) ;  /* 0x0000004206247947 */ /* 0x000fea000b800000 */
[----:B------:R-:W-:Y:S01]  /*7ca0*/  NOP ;  /* 0x0000000000007918 */ /* 0x000fe20000000000 */
.L_x_2951:
        /* <DEDUP_REMOVED lines=22> */
.L_x_2878:
[----:B------:R-:W-:Y:S05]  /*7e10*/  BSYNC B0 ;  /* 0x0000000000007941 */ /* 0x000fea0003800000 */
.L_x_2877:
        /* <DEDUP_REMOVED lines=9> */
[----:B------:R-:W-:Y:S02]  /*7eb0*/  UIADD3 UR24, UP0, UR6, UR10, URZ ;  /* 0x0000000a06187290 */ /* 0x000fe4000ff1e03f */
[----:B-1----:R-:W-:Y:S02]  /*7ec0*/  ULEA UR23, UR23, UR7, 0x18 ;  /* 0x0000000717177291 */ /* 0x002fe4000f8ec03f */
[----:B------:R-:W-:Y:S02]  /*7ed0*/  ULEA.HI.X.SX32 UR7, UR6, UR32, 0x1, UP0 ;  /* 0x0000002006077291 */ /* 0x000fe400080f0e3f */
        /* <DEDUP_REMOVED lines=8> */
.L_x_2880:
[----:B------:R-:W-:Y:S05]  /*7f60*/  BSYNC B0 ;  /* 0x0000000000007941 */ /* 0x000fea0003800000 */
.L_x_2879:
[----:B------:R-:W-:Y:S06]  /*7f70*/  BAR.ARV 0xa, 0xa0 ;  /* 0x0282800000007b1d */ /* 0x000fec0000002000 */
[----:B------:R-:W-:Y:S04]  /*7f80*/  BSSY B0, `(.L_x_2881) ;  /* 0x0000003000007945 */ /* 0x000fe80003800000 */
[----:B------:R-:W-:Y:S05]  /*7f90*/  @!P0 BRA `(.L_x_2882) ;  /* 0x0000000000048947 */ /* 0x000fea0003800000 */
[----:B------:R-:W-:-:S04]  /*7fa0*/  DEPBAR.LE SB0, 0x0 ;  /* 0x000080000000791a */ /* 0x000fc80000000000 */
.L_x_2882:
[----:B------:R-:W-:Y:S05]  /*7fb0*/  BSYNC B0 ;  /* 0x0000000000007941 */ /* 0x000fea0003800000 */
.L_x_2881:
        /* <DEDUP_REMOVED lines=19> */
.L_x_2884:
[----:B------:R-:W-:Y:S05]  /*80f0*/  BSYNC B0 ;  /* 0x0000000000007941 */ /* 0x000fea0003800000 */
.L_x_2883:
[----:B------:R-:W-:Y:S01]  /*8100*/  UIADD3 UR7, UR13, 0x1, URZ ;  /* 0x000000010d077890 */ /* 0x000fe2000fffe03f */
[----:B------:R-:W-:Y:S11]  /*8110*/  BRA `(.L_x_2885) ;  /* 0x0000000000047947 */ /* 0x000ff60003800000 */
.L_x_2872:
[----:B------:R-:W-:-:S05]  /*8120*/  UMOV UR7, UR13 ;  /* 0x0000000d00077c82 */ /* 0x000fca0008000000 */
.L_x_2885:
[----:B------:R-:W-:-:S04]  /*8130*/  UIADD3 UR6, UR13, 0x1, URZ ;  /* 0x000000010d067890 */ /* 0x000fc8000fffe03f */
[----:B------:R-:W-:-:S06]  /*8140*/  UISETP.NE.AND UP0, UPT, UR12, UR6, UPT ;  /* 0x000000060c00728c */ /* 0x000fcc000bf05270 */
[----:B------:R-:W-:-:S13]  /*8150*/  PLOP3.LUT P1, PT, PT, PT, UP0, 0x80, 0x0 ;  /* 0x000000000000781c */ /* 0x000fda0003f2f008 */
[----:B------:R-:W-:Y:S05]  /*8160*/  @!P1 BRA `(.L_x_2823) ;  /* 0x0000003800849947 */ /* 0x000fea0003800000 */
[----:B------:R-:W-:Y:S01]  /*8170*/  UMOV UR18, UR8 ;  /* 0x0000000800127c82 */ /* 0x000fe20008000000 */
[----:B------:R-:W-:Y:S01]  /*8180*/  UMOV UR19, UR17 ;  /* 0x0000001100137c82 */ /* 0x000fe20008000000 */
[----:B------:R-:W-:Y:S01]  /*8190*/  ULDC.64 UR24, c[0x0][0x2c0] ;  /* 0x0000b00000187ab9 */ /* 0x000fe20000000a00 */
[----:B------:R-:W-:Y:S01]  /*81a0*/  UIMAD.WIDE.U32 UR18, UR29, UR30, UR18 ;  /* 0x0000001e1d1272a5 */ /* 0x000fe2000f8e0012 */
[----:B------:R-:W-:Y:S01]  /*81b0*/  UMOV UR23, UR7 ;  /* 0x0000000700177c82 */ /* 0x000fe20008000000 */
[----:B------:R-:W-:Y:S02]  /*81c0*/  UMOV UR6, URZ ;  /* 0x0000003f00067c82 */ /* 0x000fe40008000000 */
[----:B------:R-:W-:-:S04]  /*81d0*/  UIADD3 UR27, UP0, UR4, UR18, URZ ;  /* 0x00000012041b7290 */ /* 0x000fc8000ff1e03f */
[----:B------:R-:W-:Y:S02]  /*81e0*/  UIADD3.X UR18, UR5, UR21, UR19, UP0, !UPT ;  /* 0x0000001505127290 */ /* 0x000fe400087fe413 */
[----:B------:R-:W-:-:S04]  /*81f0*/  ULEA UR26, UP0, UR27, UR24, 0x2 ;  /* 0x000000181b1a7291 */ /* 0x000fc8000f80103f */
[----:B------:R-:W-:Y:S02]  /*8200*/  ULEA.HI.X UR27, UR27, UR25, UR18, 0x2, UP0 ;  /* 0x000000191b1b7291 */ /* 0x000fe400080f1412 */
[----:B------:R-:W-:-:S04]  /*8210*/  UIADD3 UR26, UP0, UR26, 0x3000, URZ ;  /* 0x000030001a1a7890 */ /* 0x000fc8000ff1e03f */
[----:B------:R-:W-:-:S12]  /*8220*/  UIADD3.X UR27, URZ, UR27, URZ, UP0, !UPT ;  /* 0x0000001b3f1b7290 */ /* 0x000fd800087fe43f */
.L_x_2910:
        /* <DEDUP_REMOVED lines=18> */
.L_x_2888:
[----:B------:R-:W2:Y:S04]  /*8350*/  LDG.E.STRONG.GPU R4, desc[UR46][R2.64] ;  /* 0x0000002e02047981 */ /* 0x000ea8000c1ef900 */
[----:B--2---:R-:W-:Y:S01]  /*8360*/  CCTL.IVALL ;  /* 0x00000000ff00798f */ /* 0x004fe20002000000 */
[----:B------:R-:W-:Y:S05]  /*8370*/  YIELD ;  /* 0x0000000000007946 */ /* 0x000fea0003800000 */
[----:B------:R-:W-:-:S13]  /*8380*/  ISETP.NE.AND P1, PT, R4, R5, PT ;  /* 0x000000050400720c */ /* 0x000fda0003f25270 */
[----:B------:R-:W-:Y:S05]  /*8390*/  @P1 BRA `(.L_x_2888) ;  /* 0xfffffffc00ec1947 */ /* 0x000fea000383ffff */
.L_x_2887:
[----:B------:R-:W-:Y:S05]  /*83a0*/  BSYNC B0 ;  /* 0x0000000000007941 */ /* 0x000fea0003800000 */
.L_x_2886:
[----:B------:R-:W-:-:S03]  /*83b0*/  UMOV UR24, 0xffffffff ;  /* 0xffffffff00187882 */ /* 0x000fc60000000000 */
[----:B------:R-:W-:Y:S05]  /*83c0*/  BRA.DIV UR24, `(.L_x_2889) ;  /* 0x0000003a18747947 */ /* 0x000fea000b800000 */
[----:B------:R-:W-:Y:S01]  /*83d0*/  NOP ;  /* 0x0000000000007918 */ /* 0x000fe20000000000 */
.L_x_2954:
        /* <DEDUP_REMOVED lines=19> */
.L_x_2891:
[----:B------:R-:W-:Y:S05]  /*8510*/  BSYNC B0 ;  /* 0x0000000000007941 */ /* 0x000fea0003800000 */
.L_x_2890:
        /* <DEDUP_REMOVED lines=15> */
.L_x_2893:
[----:B------:R-:W-:Y:S05]  /*8610*/  BSYNC B0 ;  /* 0x0000000000007941 */ /* 0x000fea0003800000 */
.L_x_2892:
[----:B------:R-:W-:Y:S06]  /*8620*/  BAR.ARV 0xa, 0xa0 ;  /* 0x0282800000007b1d */ /* 0x000fec0000002000 */
[----:B------:R-:W-:Y:S04]  /*8630*/  BSSY B0, `(.L_x_2894) ;  /* 0x0000003000007945 */ /* 0x000fe80003800000 */
[----:B------:R-:W-:Y:S05]  /*8640*/  @!P0 BRA `(.L_x_2895) ;  /* 0x0000000000048947 */ /* 0x000fea0003800000 */
[----:B------:R-:W-:-:S04]  /*8650*/  DEPBAR.LE SB0, 0x0 ;  /* 0x000080000000791a */ /* 0x000fc80000000000 */
.L_x_2895:
[----:B------:R-:W-:Y:S05]  /*8660*/  BSYNC B0 ;  /* 0x0000000000007941 */ /* 0x000fea0003800000 */
.L_x_2894:
        /* <DEDUP_REMOVED lines=19> */
.L_x_2897:
[----:B------:R-:W-:Y:S05]  /*87a0*/  BSYNC B0 ;  /* 0x0000000000007941 */ /* 0x000fea0003800000 */
.L_x_2896:
        /* <DEDUP_REMOVED lines=16> */
.L_x_2900:
[----:B------:R-:W2:Y:S04]  /*88b0*/  LDG.E.STRONG.GPU R4, desc[UR46][R2.64] ;  /* 0x0000002e02047981 */ /* 0x000ea8000c1ef900 */
[----:B--2---:R-:W-:Y:S01]  /*88c0*/  CCTL.IVALL ;  /* 0x00000000ff00798f */ /* 0x004fe20002000000 */
[----:B------:R-:W-:Y:S05]  /*88d0*/  YIELD ;  /* 0x0000000000007946 */ /* 0x000fea0003800000 */
[----:B------:R-:W-:-:S13]  /*88e0*/  ISETP.NE.AND P1, PT, R4, R5, PT ;  /* 0x000000050400720c */ /* 0x000fda0003f25270 */
[----:B------:R-:W-:Y:S05]  /*88f0*/  @P1 BRA `(.L_x_2900) ;  /* 0xfffffffc00ec1947 */ /* 0x000fea000383ffff */
.L_x_2899:
[----:B------:R-:W-:Y:S05]  /*8900*/  BSYNC B0 ;  /* 0x0000000000007941 */ /* 0x000fea0003800000 */
.L_x_2898:
[----:B------:R-:W-:-:S03]  /*8910*/  UMOV UR18, 0xffffffff ;  /* 0xffffffff00127882 */ /* 0x000fc60000000000 */
[----:B------:R-:W-:Y:S05]  /*8920*/  BRA.DIV UR18, `(.L_x_2901) ;  /* 0x0000003612387947 */ /* 0x000fea000b800000 */
[----:B------:R-:W-:Y:S01]  /*8930*/  NOP ;  /* 0x0000000000007918 */ /* 0x000fe20000000000 */
.L_x_2957:
        /* <DEDUP_REMOVED lines=15> */
.L_x_2903:
[----:B------:R-:W-:Y:S05]  /*8a30*/  BSYNC B0 ;  /* 0x0000000000007941 */ /* 0x000fea0003800000 */
.L_x_2902:
        /* <DEDUP_REMOVED lines=15> */
.L_x_2905:
[----:B------:R-:W-:Y:S05]  /*8b30*/  BSYNC B0 ;  /* 0x0000000000007941 */ /* 0x000fea0003800000 */
.L_x_2904:
[----:B------:R-:W-:Y:S06]  /*8b40*/  BAR.ARV 0xa, 0xa0 ;  /* 0x0282800000007b1d */ /* 0x000fec0000002000 */
[----:B------:R-:W-:Y:S04]  /*8b50*/  BSSY B0, `(.L_x_2906) ;  /* 0x0000003000007945 */ /* 0x000fe80003800000 */
[----:B------:R-:W-:Y:S05]  /*8b60*/  @!P0 BRA `(.L_x_2907) ;  /* 0x0000000000048947 */ /* 0x000fea0003800000 */
[----:B------:R-:W-:-:S04]  /*8b70*/  DEPBAR.LE SB0, 0x0 ;  /* 0x000080000000791a */ /* 0x000fc80000000000 */
.L_x_2907:
[----:B------:R-:W-:Y:S05]  /*8b80*/  BSYNC B0 ;  /* 0x0000000000007941 */ /* 0x000fea0003800000 */
.L_x_2906:
        /* <DEDUP_REMOVED lines=19> */
.L_x_2909:
[----:B------:R-:W-:Y:S05]  /*8cc0*/  BSYNC B0 ;  /* 0x0000000000007941 */ /* 0x000fea0003800000 */
.L_x_2908:
[----:B------:R-:W-:Y:S02]  /*8cd0*/  UIADD3 UR7, UR7, 0x2, URZ ;  /* 0x0000000207077890 */ /* 0x000fe4000fffe03f */
[----:B------:R-:W-:Y:S02]  /*8ce0*/  UIADD3 UR6, UR6, 0x3000, URZ ;  /* 0x0000300006067890 */ /* 0x000fe4000fffe03f */
[----:B------:R-:W-:-:S06]  /*8cf0*/  UISETP.GE.AND UP0, UPT, UR7, UR12, UPT ;  /* 0x0000000c0700728c */ /* 0x000fcc000bf06270 */
[----:B------:R-:W-:-:S13]  /*8d00*/  PLOP3.LUT P1, PT, PT, PT, UP0, 0x80, 0x0 ;  /* 0x000000000000781c */ /* 0x000fda0003f2f008 */
[----:B------:R-:W-:Y:S05]  /*8d10*/  @!P1 BRA `(.L_x_2910) ;  /* 0xfffffff400449947 */ /* 0x000fea000383ffff */
[----:B------:R-:W-:Y:S05]  /*8d20*/  BRA `(.L_x_2823) ;  /* 0x0000002c00947947 */ /* 0x000fea0003800000 */
.L_x_2863:
[----:B------:R-:W1:Y:S01]  /*8d30*/  LDC R5, c[0x0][0x8d0] ;  /* 0x00023400ff057b82 */ /* 0x000e620000000800 */
[----:B------:R-:W2:Y:S01]  /*8d40*/  S2R R3, SR_CTAID.X ;  /* 0x0000000000037919 */ /* 0x000ea20000002500 */
[----:B------:R-:W-:Y:S01]  /*8d50*/  ULDC UR4, c[0x0][0x8e8] ;  /* 0x00023a0000047ab9 */ /* 0x000fe20000000800 */
[----:B-1----:R-:W-:Y:S01]  /*8d60*/  ISETP.NE.AND P0, PT, R5, 0x1, PT ;  /* 0x000000010500780c */ /* 0x002fe20003f05270 */
[----:B--2---:R-:W-:-:S12]  /*8d70*/  IMAD.MOV.U32 R2, RZ, RZ, R3 ;  /* 0x000000ffff027224 */ /* 0x004fd800078e0003 */
[----:B------:R-:W1:Y:S08]  /*8d80*/  @P0 LDC R0, c[0x0][0x8d4] ;  /* 0x00023500ff000b82 */ /* 0x000e700000000800 */
[----:B------:R-:W2:Y:S01]  /*8d90*/  @P0 LDC R7, c[0x0][0x8d8] ;  /* 0x00023600ff070b82 */ /* 0x000ea20000000800 */
[----:B-1----:R-:W-:-:S05]  /*8da0*/  @P0 IMAD.HI.U32 R0, R3, R0, RZ ;  /* 0x0000000003000227 */ /* 0x002fca00078e00ff */
[----:B--2---:R-:W-:-:S04]  /*8db0*/  @P0 SHF.R.U32.HI R2, RZ, R7, R0 ;  /* 0x00000007ff020219 */ /* 0x004fc80000011600 */
[----:B------:R-:W-:Y:S01]  /*8dc0*/  ISETP.GE.AND P0, PT, R2, UR4, PT ;  /* 0x0000000402007c0c */ /* 0x000fe2000bf06270 */
[----:B------:R-:W-:-:S04]  /*8dd0*/  IMAD.MOV R0, RZ, RZ, -R2 ;  /* 0x000000ffff007224 */ /* 0x000fc800078e0a02 */
[----:B------:R-:W-:-:S08]  /*8de0*/  IMAD R5, R5, R0, R3 ;  /* 0x0000000005057224 */ /* 0x000fd000078e0203 */
[----:B------:R-:W-:Y:S05]  /*8df0*/  @!P0 BRA `(.L_x_2911) ;  /* 0x0000000000208947 */ /* 0x000fea0003800000 */
[----:B------:R-:W1:Y:S01]  /*8e00*/  LDC R3, c[0x0][0x8dc] ;  /* 0x00023700ff037b82 */ /* 0x000e620000000800 */
[----:B------:R-:W-:Y:S01]  /*8e10*/  IMAD.MOV.U32 R0, RZ, RZ, R5 ;  /* 0x000000ffff007224 */ /* 0x000fe200078e0005 */
[----:B-1----:R-:W-:-:S13]  /*8e20*/  ISETP.NE.AND P0, PT, R3, 0x1, PT ;  /* 0x000000010300780c */ /* 0x002fda0003f05270 */
[----:B------:R-:W1:Y:S02]  /*8e30*/  @P0 LDC.64 R6, c[0x0][0x8e0] ;  /* 0x00023800ff060b82 */ /* 0x000e640000000a00 */
[----:B-1----:R-:W-:-:S05]  /*8e40*/  @P0 IMAD.HI.U32 R4, R5, R6, RZ ;  /* 0x0000000605040227 */ /* 0x002fca00078e00ff */
[----:B------:R-:W-:-:S05]  /*8e50*/  @P0 SHF.R.U32.HI R0, RZ, R7, R4 ;  /* 0x00000007ff000219 */ /* 0x000fca0000011604 */
[----:B------:R-:W-:Y:S01]  /*8e60*/  IMAD R3, R0, R3, RZ ;  /* 0x0000000300037224 */ /* 0x000fe200078e02ff */
[----:B------:R-:W-:Y:S06]  /*8e70*/  BRA `(.L_x_2912) ;  /* 0x00000000001c7947 */ /* 0x000fec0003800000 */
.L_x_2911:
[----:B------:R-:W1:Y:S01]  /*8e80*/  LDC R3, c[0x0][0x8c4] ;  /* 0x00023100ff037b82 */ /* 0x000e620000000800 */
[----:B------:R-:W-:Y:S01]  /*8e90*/  IMAD.MOV.U32 R0, RZ, RZ, R5 ;  /* 0x000000ffff007224 */ /* 0x000fe200078e0005 */
[----:B-1----:R-:W-:-:S13]  /*8ea0*/  ISETP.NE.AND P0, PT, R3, 0x1, PT ;  /* 0x000000010300780c */ /* 0x002fda0003f05270 */
[----:B------:R-:W1:Y:S02]  /*8eb0*/  @P0 LDC.64 R6, c[0x0][0x8c8] ;  /* 0x00023200ff060b82 */ /* 0x000e640000000a00 */
[----:B-1----:R-:W-:-:S05]  /*8ec0*/  @P0 IMAD.HI.U32 R4, R5, R6, RZ ;  /* 0x0000000605040227 */ /* 0x002fca00078e00ff */
[----:B------:R-:W-:-:S05]  /*8ed0*/  @P0 SHF.R.U32.HI R0, RZ, R7, R4 ;  /* 0x00000007ff000219 */ /* 0x000fca0000011604 */
[----:B------:R-:W-:-:S07]  /*8ee0*/  IMAD R3, R0, R3, RZ ;  /* 0x0000000300037224 */ /* 0x000fce00078e02ff */
.L_x_2912:
[----:B------:R-:W1:Y:S01]  /*8ef0*/  LDC R8, c[0x0][0x8b8] ;  /* 0x00022e00ff087b82 */ /* 0x000e620000000800 */
[----:B------:R-:W-:Y:S01]  /*8f00*/  IMAD.IADD R3, R5, 0x1, -R3 ;  /* 0x0000000105037824 */ /* 0x000fe200078e0a03 */
[----:B------:R-:W-:-:S06]  /*8f10*/  ULDC.64 UR6, c[0x0][0x8f8] ;  /* 0x00023e0000067ab9 */ /* 0x000fcc0000000a00 */
[----:B------:R-:W2:Y:S01]  /*8f20*/  LDC R4, c[0x0][0x8c4] ;  /* 0x00023100ff047b82 */ /* 0x000ea20000000800 */
[C---:B-1----:R-:W-:Y:S02]  /*8f30*/  ISETP.NE.AND P0, PT, R8.reuse, 0x1, PT ;  /* 0x000000010800780c */ /* 0x042fe40003f05270 */
[----:B------:R-:W-:Y:S01]  /*8f40*/  R2UR UR20, R8 ;  /* 0x00000000081472ca */ /* 0x000fe200000e0000 */
[----:B--2---:R-:W-:-:S04]  /*8f50*/  IMAD R3, R2, R4, R3 ;  /* 0x0000000402037224 */ /* 0x004fc800078e0203 */
[----:B------:R-:W-:-:S06]  /*8f60*/  IMAD.MOV.U32 R11, RZ, RZ, R3 ;  /* 0x000000ffff0b7224 */ /* 0x000fcc00078e0003 */
[----:B------:R-:W1:Y:S01]  /*8f70*/  @P0 LDC R6, c[0x0][0x8bc] ;  /* 0x00022f00ff060b82 */ /* 0x000e620000000800 */
[----:B------:R-:W-:-:S07]  /*8f80*/  R2UR UR5, R3 ;  /* 0x00000000030572ca */ /* 0x000fce00000e0000 */
[----:B------:R-:W2:Y:S01]  /*8f90*/  @P0 LDC R7, c[0x0][0x8c0] ;  /* 0x00023000ff070b82 */ /* 0x000ea20000000800 */
[----:B-1----:R-:W-:-:S05]  /*8fa0*/  @P0 IMAD.HI.U32 R2, R3, R6, RZ ;  /* 0x0000000603020227 */ /* 0x002fca00078e00ff */
[----:B--2---:R-:W-:Y:S02]  /*8fb0*/  @P0 SHF.R.U32.HI R11, RZ, R7, R2 ;  /* 0x00000007ff0b0219 */ /* 0x004fe40000011602 */
[----:B------:R-:W-:-:S03]  /*8fc0*/  ISETP.NE.U32.AND P0, PT, RZ, UR6, PT ;  /* 0x00000006ff007c0c */ /* 0x000fc6000bf05070 */
[----:B------:R-:W-:Y:S01]  /*8fd0*/  IMAD.MOV R2, RZ, RZ, -R11 ;  /* 0x000000ffff027224 */ /* 0x000fe200078e0a0b */
[----:B------:R-:W-:-:S04]  /*8fe0*/  ISETP.NE.AND.EX P0, PT, RZ, UR7, PT, P0 ;  /* 0x00000007ff007c0c */ /* 0x000fc8000bf05300 */
[----:B------:R-:W-:-:S13]  /*8ff0*/  R2UR UR4, R2 ;  /* 0x00000000020472ca */ /* 0x000fda00000e0000 */
[----:B------:R-:W-:Y:S01]  /*9000*/  UIMAD UR20, UR20, UR4, UR5 ;  /* 0x00000004141472a4 */ /* 0x000fe2000f8e0205 */
[----:B------:R-:W-:Y:S11]  /*9010*/  @!P0 BRA `(.L_x_2913) ;  /* 0x0000000000108947 */ /* 0x000ff60003800000 */
[----:B------:R-:W1:Y:S02]  /*9020*/  LDC.64 R2, c[0x0][0x8f8] ;  /* 0x00023e00ff027b82 */ /* 0x000e640000000a00 */
[----:B-1----:R-:W-:-:S05]  /*9030*/  IMAD.WIDE R2, R11, 0x4, R2 ;  /* 0x000000040b027825 */ /* 0x002fca00078e0202 */
[----:B------:R2:W5:Y:S01]  /*9040*/  LDG.E R4, desc[UR46][R2.64] ;  /* 0x0000002e02047981 */ /* 0x000562000c1e1900 */
[----:B------:R-:W-:Y:S05]  /*9050*/  BRA `(.L_x_2914) ;  /* 0x00000000002c7947 */ /* 0x000fea0003800000 */
.L_x_2913:
[----:B------:R-:W-:Y:S02]  /*9060*/  ULDC.64 UR4, c[0x0][0x8f0] ;  /* 0x00023c0000047ab9 */ /* 0x000fe40000000a00 */
[----:B------:R-:W-:-:S04]  /*9070*/  ISETP.NE.U32.AND P0, PT, RZ, UR4, PT ;  /* 0x00000004ff007c0c */ /* 0x000fc8000bf05070 */
[----:B------:R-:W-:-:S13]  /*9080*/  ISETP.NE.AND.EX P0, PT, RZ, UR5, PT, P0 ;  /* 0x00000005ff007c0c */ /* 0x000fda000bf05300 */
[----:B------:R-:W-:Y:S05]  /*9090*/  @!P0 BRA `(.L_x_2915) ;  /* 0x0000000000188947 */ /* 0x000fea0003800000 */
[----:B------:R-:W1:Y:S02]  /*90a0*/  LDC.64 R2, c[0x0][0x8f0] ;  /* 0x00023c00ff027b82 */ /* 0x000e640000000a00 */
[----:B-1----:R-:W-:-:S05]  /*90b0*/  IMAD.WIDE R2, R11, 0x4, R2 ;  /* 0x000000040b027825 */ /* 0x002fca00078e0202 */
[----:B------:R-:W2:Y:S04]  /*90c0*/  LDG.E R4, desc[UR46][R2.64] ;  /* 0x0000002e02047981 */ /* 0x000ea8000c1e1900 */
[----:B------:R-:W2:Y:S02]  /*90d0*/  LDG.E R5, desc[UR46][R2.64+0x4] ;  /* 0x0000042e02057981 */ /* 0x000ea4000c1e1900 */
[----:B--2---:R-:W-:Y:S01]  /*90e0*/  IMAD.IADD R4, R5, 0x1, -R4 ;  /* 0x0000000105047824 */ /* 0x004fe200078e0a04 */
[----:B------:R-:W-:Y:S06]  /*90f0*/  BRA `(.L_x_2914) ;  /* 0x0000000000047947 */ /* 0x000fec0003800000 */
.L_x_2915:
[----:B------:R-:W1:Y:S02]  /*9100*/  LDC R4, c[0x0][0x8ec] ;  /* 0x00023b00ff047b82 */ /* 0x000e640000000800 */
.L_x_2914:
[----:B-1---5:R-:W-:Y:S01]  /*9110*/  VIADD R4, R4, 0x7f ;  /* 0x0000007f04047836 */ /* 0x022fe20000000000 */
[----:B------:R-:W-:Y:S01]  /*9120*/  LOP3.LUT R12, R0, 0x1ffffff, RZ, 0x3c, !PT ;  /* 0x01ffffff000c7812 */ /* 0x000fe200078e3cff */
[----:B------:R-:W-:Y:S02]  /*9130*/  IMAD.MOV.U32 R10, RZ, RZ, 0x1 ;  /* 0x00000001ff0a7424 */ /* 0x000fe400078e00ff */
[----:B--2---:R-:W-:Y:S01]  /*9140*/  IMAD.MOV.U32 R2, RZ, RZ, RZ ;  /* 0x000000ffff027224 */ /* 0x004fe200078e00ff */
[----:B------:R-:W-:-:S04]  /*9150*/  SHF.R.S32.HI R3, RZ, 0x1f, R4 ;  /* 0x0000001fff037819 */ /* 0x000fc80000011404 */
[----:B------:R-:W-:-:S04]  /*9160*/  LEA.HI R3, R3, R4, RZ, 0x7 ;  /* 0x0000000403037211 */ /* 0x000fc800078f38ff */
[----:B------:R-:W-:-:S04]  /*9170*/  SHF.R.S32.HI R3, RZ, 0x7, R3 ;  /* 0x00000007ff037819 */ /* 0x000fc80000011403 */
[C---:B------:R-:W-:Y:S01]  /*9180*/  ISETP.GT.AND P0, PT, R3.reuse, R0, PT ;  /* 0x000000000300720c */ /* 0x040fe20003f04270 */
[----:B------:R-:W-:-:S03]  /*9190*/  IMAD.IADD R12, R3, 0x1, R12 ;  /* 0x00000001030c7824 */ /* 0x000fc600078e020c */
[----:B------:R-:W-:-:S04]  /*91a0*/  SEL R11, R11, 0xffffffff, P0 ;  /* 0xffffffff0b0b7807 */ /* 0x000fc80000000000 */
[----:B------:R-:W-:-:S13]  /*91b0*/  ISETP.GE.AND P0, PT, R11, RZ, PT ;  /* 0x000000ff0b00720c */ /* 0x000fda0003f06270 */
[----:B------:R-:W-:Y:S05]  /*91c0*/  @!P0 BRA `(.L_x_2916) ;  /* 0x0000002400d88947 */ /* 0x000fea0003800000 */
[----:B------:R-:W1:Y:S08]  /*91d0*/  LDC.64 R8, c[0x0][0x770] ;  /* 0x0001dc00ff087b82 */ /* 0x000e700000000a00 */
[----:B------:R-:W2:Y:S08]  /*91e0*/  LDC.64 R2, c[0x0][0x780] ;  /* 0x0001e000ff027b82 */ /* 0x000eb00000000a00 */
[----:B------:R-:W3:Y:S01]  /*91f0*/  LDC.64 R6, c[0x0][0x778] ;  /* 0x0001de00ff067b82 */ /* 0x000ee20000000a00 */
[----:B-1----:R-:W-:-:S07]  /*9200*/  ISETP.NE.U32.AND P0, PT, R8, RZ, PT ;  /* 0x000000ff0800720c */ /* 0x002fce0003f05070 */
[----:B------:R-:W1:Y:S01]  /*9210*/  LDC.64 R14, c[0x0][0x778] ;  /* 0x0001de00ff0e7b82 */ /* 0x000e620000000a00 */
[----:B------:R-:W-:Y:S02]  /*9220*/  ISETP.NE.AND.EX P0, PT, R9, RZ, PT, P0 ;  /* 0x000000ff0900720c */ /* 0x000fe40003f05300 */
[----:B--2---:R-:W-:-:S05]  /*9230*/  ISETP.NE.U32.AND P1, PT, R2, RZ, PT ;  /* 0x000000ff0200720c */ /* 0x004fca0003f25070 */
[----:B------:R-:W2:Y:S01]  /*9240*/  LDC.64 R4, c[0x0][0x770] ;  /* 0x0001dc00ff047b82 */ /* 0x000ea20000000a00 */
[----:B------:R-:W-:-:S05]  /*9250*/  ISETP.NE.AND.EX P1, PT, R3, RZ, PT, P1 ;  /* 0x000000ff0300720c */ /* 0x000fca0003f25310 */
[----:B------:R-:W-:Y:S01]  /*9260*/  VOTEU.ANY UP0, P0 ;  /* 0x00000000003f7886 */ /* 0x000fe20000000100 */
[----:B---3--:R-:W-:Y:S02]  /*9270*/  ISETP.NE.U32.AND P0, PT, R6, RZ, PT ;  /* 0x000000ff0600720c */ /* 0x008fe40003f05070 */
[----:B------:R-:W-:Y:S02]  /*9280*/  PLOP3.LUT P2, PT, PT, PT, UP0, 0x80, 0x0 ;  /* 0x000000000000781c */ /* 0x000fe40003f4f008 */
[----:B------:R-:W-:-:S03]  /*9290*/  ISETP.NE.AND.EX P0, PT, R7, RZ, PT, P0 ;  /* 0x000000ff0700720c */ /* 0x000fc60003f05300 */
[----:B------:R-:W3:Y:S01]  /*92a0*/  @P1 LDC.64 R6, c[0x0][0x780] ;  /* 0x0001e000ff061b82 */ /* 0x000ee20000000a00 */
[----:B-1----:R-:W-:-:S07]  /*92b0*/  IMAD.WIDE R2, R11, 0x4, R14 ;  /* 0x000000040b027825 */ /* 0x002fce00078e020e */
[----:B------:R-:W1:Y:S01]  /*92c0*/  LDC R15, c[0x0][0x280] ;  /* 0x0000a000ff0f7b82 */ /* 0x000e620000000800 */
[----:B--2---:R-:W-:-:S05]  /*92d0*/  IMAD.WIDE R4, R11, 0x4, R4 ;  /* 0x000000040b047825 */ /* 0x004fca00078e0204 */
[----:B------:R-:W2:Y:S01]  /*92e0*/  @P2 LDG.E R16, desc[UR46][R4.64] ;  /* 0x0000002e04102981 */ /* 0x000ea2000c1e1900 */
[----:B------:R-:W-:-:S03]  /*92f0*/  IMAD.MOV.U32 R13, RZ, RZ, RZ ;  /* 0x000000ffff0d7224 */ /* 0x000fc600078e00ff */
[----:B------:R4:W5:Y:S04]  /*9300*/  @P2 LDG.E R0, desc[UR46][R4.64] ;  /* 0x0000002e04002981 */ /* 0x000968000c1e1900 */
[----:B------:R4:W5:Y:S01]  /*9310*/  @P0 LDG.E R13, desc[UR46][R2.64] ;  /* 0x0000002e020d0981 */ /* 0x000962000c1e1900 */
[----:B---3--:R-:W-:-:S05]  /*9320*/  @P1 IMAD.WIDE R6, R11, 0x4, R6 ;  /* 0x000000040b061825 */ /* 0x008fca00078e0206 */
[----:B-1----:R4:W5:Y:S01]  /*9330*/  @P1 LDG.E R15, desc[UR46][R6.64] ;  /* 0x0000002e060f1981 */ /* 0x002962000c1e1900 */
[----:B--2---:R-:W-:-:S05]  /*9340*/  @P2 IMAD R16, R11, 0x40, R16 ;  /* 0x000000400b102824 */ /* 0x004fca00078e0210 */
[----:B------:R-:W-:Y:S01]  /*9350*/  @P2 R2UR UR4, R16 ;  /* 0x00000000100422ca */ /* 0x000fe200000e0000 */
[----:B----4-:R-:W-:-:S14]  /*9360*/  @P1 BRA `(.L_x_2917) ;  /* 0x0000000000101947 */ /* 0x010fdc0003800000 */
[----:B------:R-:W-:Y:S05]  /*9370*/  @!P2 BRA `(.L_x_2917) ;  /* 0x00000000000ca947 */ /* 0x000fea0003800000 */
[----:B------:R-:W2:Y:S04]  /*9380*/  LDG.E R6, desc[UR46][R4.64] ;  /* 0x0000002e04067981 */ /* 0x000ea8000c1e1900 */
[----:B-----5:R-:W2:Y:S02]  /*9390*/  LDG.E R15, desc[UR46][R4.64+0x4] ;  /* 0x0000042e040f7981 */ /* 0x020ea4000c1e1900 */
[----:B--2---:R-:W-:-:S07]  /*93a0*/  IMAD.IADD R15, R15, 0x1, -R6 ;  /* 0x000000010f0f7824 */ /* 0x004fce00078e0a06 */
.L_x_2917:
[----:B------:R-:W-:Y:S01]  /*93b0*/  @UP0 USHF.R.S32.HI UR5, URZ, 0x1f, UR4 ;  /* 0x0000001f3f050899 */ /* 0x000fe20008011404 */
[----:B------:R-:W-:Y:S01]  /*93c0*/  ULDC.64 UR8, c[0x0][0x788] ;  /* 0x0001e20000087ab9 */ /* 0x000fe20000000a00 */
[----:B------:R-:W-:Y:S01]  /*93d0*/  UMOV UR6, URZ ;  /* 0x0000003f00067c82 */ /* 0x000fe20008000000 */
[----:B------:R-:W-:Y:S01]  /*93e0*/  ISETP.NE.U32.AND P1, PT, RZ, UR8, PT ;  /* 0x00000008ff007c0c */ /* 0x000fe2000bf25070 */
[----:B------:R-:W-:Y:S01]  /*93f0*/  @UP0 ULEA.HI UR5, UR5, UR4, URZ, 0x6 ;  /* 0x0000000405050291 */ /* 0x000fe2000f8f303f */
[----:B-----5:R-:W-:Y:S02]  /*9400*/  @P2 R2UR UR6, R0 ;  /* 0x00000000000622ca */ /* 0x020fe400000e0000 */
[----:B------:R-:W-:Y:S01]  /*9410*/  ISETP.NE.AND.EX P1, PT, RZ, UR9, PT, P1 ;  /* 0x00000009ff007c0c */ /* 0x000fe2000bf25310 */
[----:B------:R-:W-:Y:S01]  /*9420*/  @UP0 ULOP3.LUT UR7, UR5, 0xffffffc0, URZ, 0xc0, !UPT ;  /* 0xffffffc005070892 */ /* 0x000fe2000f8ec03f */
[----:B------:R-:W-:Y:S01]  /*9430*/  ULDC UR9, c[0x0][0x290] ;  /* 0x0000a40000097ab9 */ /* 0x000fe20000000800 */
[----:B------:R-:W-:-:S02]  /*9440*/  UMOV UR4, URZ ;  /* 0x0000003f00047c82 */ /* 0x000fc40008000000 */
[----:B------:R-:W-:Y:S01]  /*9450*/  @UP0 USHF.R.S32.HI UR8, URZ, 0x1f, UR7 ;  /* 0x0000001f3f080899 */ /* 0x000fe20008011407 */
[----:B------:R-:W-:Y:S01]  /*9460*/  IMAD.U32 R0, RZ, RZ, UR9 ;  /* 0x00000009ff007e24 */ /* 0x000fe2000f8e00ff */
[----:B------:R-:W-:Y:S01]  /*9470*/  UMOV UR5, URZ ;  /* 0x0000003f00057c82 */ /* 0x000fe20008000000 */
[----:B------:R-:W-:-:S04]  /*9480*/  @UP0 UMOV UR4, UR7 ;  /* 0x0000000700040c82 */ /* 0x000fc80008000000 */
[----:B------:R-:W-:Y:S01]  /*9490*/  @UP0 UMOV UR5, UR8 ;  /* 0x0000000800050c82 */ /* 0x000fe20008000000 */
[----:B------:R-:W-:Y:S05]  /*94a0*/  @!P1 BRA `(.L_x_2918) ;  /* 0x0000000000109947 */ /* 0x000fea0003800000 */
[----:B------:R-:W1:Y:S02]  /*94b0*/  LDC.64 R2, c[0x0][0x788] ;  /* 0x0001e200ff027b82 */ /* 0x000e640000000a00 */
[----:B-1----:R-:W-:-:S05]  /*94c0*/  IMAD.WIDE R2, R11, 0x4, R2 ;  /* 0x000000040b027825 */ /* 0x002fca00078e0202 */
[----:B------:R1:W5:Y:S01]  /*94d0*/  LDG.E R0, desc[UR46][R2.64] ;  /* 0x0000002e02007981 */ /* 0x000362000c1e1900 */
[----:B------:R-:W-:Y:S05]  /*94e0*/  BRA `(.L_x_2919) ;  /* 0x0000000000107947 */ /* 0x000fea0003800000 */
.L_x_2918:
[----:B------:R-:W-:Y:S05]  /*94f0*/  @!P0 BRA `(.L_x_2919) ;  /* 0x00000000000c8947 */ /* 0x000fea0003800000 */
[----:B------:R-:W2:Y:S04]  /*9500*/  LDG.E R5, desc[UR46][R2.64] ;  /* 0x0000002e02057981 */ /* 0x000ea8000c1e1900 */
[----:B------:R-:W2:Y:S02]  /*9510*/  LDG.E R0, desc[UR46][R2.64+0x4] ;  /* 0x0000042e02007981 */ /* 0x000ea4000c1e1900 */
[----:B--2---:R-:W-:-:S07]  /*9520*/  IMAD.IADD R0, R0, 0x1, -R5 ;  /* 0x0000000100007824 */ /* 0x004fce00078e0a05 */
.L_x_2919:
[----:B-1----:R-:W-:Y:S01]  /*9530*/  IMAD R3, R12, 0x80, R15 ;  /* 0x000000800c037824 */ /* 0x002fe200078e020f */
[----:B------:R-:W-:Y:S01]  /*9540*/  ULDC UR7, c[0x0][0x74c] ;  /* 0x0001d30000077ab9 */ /* 0x000fe20000000800 */
[----:B------:R-:W-:Y:S02]  /*9550*/  VIADD R15, R15, 0x3f ;  /* 0x0000003f0f0f7836 */ /* 0x000fe40000000000 */
[----:B------:R-:W-:Y:S01]  /*9560*/  IMAD.MOV.U32 R2, RZ, RZ, RZ ;  /* 0x000000ffff027224 */ /* 0x000fe200078e00ff */
[----:B-----5:R-:W-:-:S04]  /*9570*/  IADD3 R0, R3, -UR7, -R0 ;  /* 0x8000000703007c10 */ /* 0x020fc8000fffe800 */
[----:B------:R-:W-:-:S04]  /*9580*/  SHF.R.S32.HI R3, RZ, 0x1f, R0 ;  /* 0x0000001fff037819 */ /* 0x000fc80000011400 */
[----:B------:R-:W-:Y:S02]  /*9590*/  LEA.HI R3, R3, R0, RZ, 0x6 ;  /* 0x0000000003037211 */ /* 0x000fe400078f30ff */
[----:B------:R-:W-:Y:S02]  /*95a0*/  SHF.R.S32.HI R0, RZ, 0x1f, R15 ;  /* 0x0000001fff007819 */ /* 0x000fe4000001140f */
[----:B------:R-:W-:Y:S02]  /*95b0*/  SHF.R.S32.HI R3, RZ, 0x6, R3 ;  /* 0x00000006ff037819 */ /* 0x000fe40000011403 */
[----:B------:R-:W-:Y:S02]  /*95c0*/  LEA.HI R0, R0, R15, RZ, 0x6 ;  /* 0x0000000f00007211 */ /* 0x000fe400078f30ff */
[----:B------:R-:W-:Y:S02]  /*95d0*/  VIMNMX R4, RZ, R3, !PT ;  /* 0x00000003ff047248 */ /* 0x000fe40007fe0100 */
[----:B------:R-:W-:-:S04]  /*95e0*/  SHF.R.S32.HI R0, RZ, 0x6, R0 ;  /* 0x00000006ff007819 */ /* 0x000fc80000011400 */
[----:B------:R-:W-:-:S13]  /*95f0*/  ISETP.GT.AND P1, PT, R0, R4, PT ;  /* 0x000000040000720c */ /* 0x000fda0003f24270 */
[----:B------:R-:W-:Y:S05]  /*9600*/  @!P1 BRA `(.L_x_2916) ;  /* 0x0000002000c89947 */ /* 0x000fea0003800000 */
[----:B------:R-:W-:Y:S01]  /*9610*/  ISETP.NE.U32.AND P1, PT, R8, RZ, PT ;  /* 0x000000ff0800720c */ /* 0x000fe20003f25070 */
[----:B------:R-:W-:Y:S01]  /*9620*/  USHF.R.S32.HI UR7, URZ, 0x1f, UR20 ;  /* 0x0000001f3f077899 */ /* 0x000fe20008011414 */
[----:B------:R-:W-:Y:S01]  /*9630*/  SHF.R.S32.HI R2, RZ, 0x1f, R11 ;  /* 0x0000001fff027819 */ /* 0x000fe2000001140b */
[----:B------:R-:W-:Y:S01]  /*9640*/  ULDC.64 UR10, c[0x0][0x718] ;  /* 0x0001c600000a7ab9 */ /* 0x000fe20000000a00 */
[----:B------:R-:W-:Y:S01]  /*9650*/  ISETP.NE.AND.EX P1, PT, R9, RZ, PT, P1 ;  /* 0x000000ff0900720c */ /* 0x000fe20003f25310 */
[----:B------:R-:W-:Y:S01]  /*9660*/  UMOV UR8, UR4 ;  /* 0x0000000400087c82 */ /* 0x000fe20008000000 */
[----:B------:R-:W-:Y:S01]  /*9670*/  UMOV UR9, UR5 ;  /* 0x0000000500097c82 */ /* 0x000fe20008000000 */
[----:B------:R-:W-:Y:S01]  /*9680*/  R2UR UR21, R11 ;  /* 0x000000000b1572ca */ /* 0x000fe200000e0000 */
[----:B------:R-:W-:Y:S01]  /*9690*/  UIMAD.WIDE.U32 UR4, UR20, UR10, UR8 ;  /* 0x0000000a140472a5 */ /* 0x000fe2000f8e0008 */
[----:B------:R-:W-:Y:S01]  /*96a0*/  SEL R2, R2, RZ, !P1 ;  /* 0x000000ff02027207 */ /* 0x000fe20004800000 */
[----:B------:R-:W-:Y:S01]  /*96b0*/  UIMAD UR10, UR7, UR10, URZ ;  /* 0x0000000a070a72a4 */ /* 0x000fe2000f8e023f */
[----:B------:R-:W-:Y:S01]  /*96c0*/  R2UR UR18, R12 ;  /* 0x000000000c1272ca */ /* 0x000fe200000e0000 */
[----:B------:R-:W-:Y:S01]  /*96d0*/  ULDC.64 UR14, c[0x0][0x730] ;  /* 0x0001cc00000e7ab9 */ /* 0x000fe20000000a00 */
[----:B------:R-:W-:Y:S01]  /*96e0*/  R2UR UR12, R2 ;  /* 0x00000000020c72ca */ /* 0x000fe200000e0000 */
[----:B------:R-:W-:Y:S01]  /*96f0*/  UIMAD UR7, UR7, UR14, URZ ;  /* 0x0000000e070772a4 */ /* 0x000fe2000f8e023f */
[----:B------:R-:W-:Y:S01]  /*9700*/  R2UR UR19, R13 ;  /* 0x000000000d1372ca */ /* 0x000fe200000e0000 */
[----:B------:R-:W-:Y:S01]  /*9710*/  UIMAD UR10, UR20, UR11, UR10 ;  /* 0x0000000b140a72a4 */ /* 0x000fe2000f8e020a */
[----:B------:R-:W-:Y:S01]  /*9720*/  SEL R11, R11, RZ, !P0 ;  /* 0x000000ff0b0b7207 */ /* 0x000fe20004000000 */
[----:B------:R-:W-:Y:S01]  /*9730*/  UIMAD.WIDE.U32 UR8, UR20, UR14, UR8 ;  /* 0x0000000e140872a5 */ /* 0x000fe2000f8e0008 */
[----:B------:R-:W-:Y:S01]  /*9740*/  BSSY B0, `(.L_x_2916) ;  /* 0x000021e000007945 */ /* 0x000fe20003800000 */
[----:B------:R-:W-:Y:S01]  /*9750*/  ULDC UR11, c[0x0][0x2e8] ;  /* 0x0000ba00000b7ab9 */ /* 0x000fe20000000800 */
[----:B------:R-:W-:Y:S01]  /*9760*/  UIMAD UR7, UR20, UR15, UR7 ;  /* 0x0000000f140772a4 */ /* 0x000fe2000f8e0207 */
[----:B------:R-:W-:Y:S01]  /*9770*/  R2UR UR13, R11 ;  /* 0x000000000b0d72ca */ /* 0x000fe200000e0000 */
[----:B------:R-:W-:Y:S01]  /*9780*/  UISETP.NE.AND UP0, UPT, UR11, 0x1, UPT ;  /* 0x000000010b00788c */ /* 0x000fe2000bf05270 */
[----:B------:R-:W-:Y:S01]  /*9790*/  IMAD.MOV.U32 R2, RZ, RZ, RZ ;  /* 0x000000ffff027224 */ /* 0x000fe200078e00ff */
[----:B------:R-:W-:Y:S01]  /*97a0*/  ULDC.64 UR14, c[0x0][0x720] ;  /* 0x0001c800000e7ab9 */ /* 0x000fe20000000a00 */
[----:B------:R-:W-:Y:S01]  /*97b0*/  VOTEU.ANY UP1, P1 ;  /* 0x00000000003f7886 */ /* 0x000fe20000820100 */
[----:B------:R-:W-:-:S02]  /*97c0*/  UIADD3 UR5, UR5, UR10, URZ ;  /* 0x0000000a05057290 */ /* 0x000fc4000fffe03f */
[----:B------:R-:W-:Y:S02]  /*97d0*/  UIADD3 UR9, UR9, UR7, URZ ;  /* 0x0000000709097290 */ /* 0x000fe4000fffe03f */
[----:B------:R-:W-:Y:S02]  /*97e0*/  USEL UR21, UR21, URZ, !UP1 ;  /* 0x0000003f15157287 */ /* 0x000fe4000c800000 */
[----:B------:R-:W-:Y:S01]  /*97f0*/  UIMAD UR7, UR12, UR14, URZ ;  /* 0x0000000e0c0772a4 */ /* 0x000fe2000f8e023f */
[----:B------:R-:W-:Y:S01]  /*9800*/  ELECT P0, URZ, PT ;  /* 0x00000000003f782f */ /* 0x000fe20003800000 */
[----:B------:R-:W-:Y:S01]  /*9810*/  ULDC.64 UR16, c[0x0][0x738] ;  /* 0x0001ce0000107ab9 */ /* 0x000fe20000000a00 */
[----:B------:R-:W-:Y:S02]  /*9820*/  UIMAD.WIDE.U32 UR22, UR14, UR21, UR4 ;  /* 0x000000150e1672a5 */ /* 0x000fe4000f8e0004 */
[----:B------:R-:W-:Y:S02]  /*9830*/  UIMAD UR5, UR15, UR21, UR7 ;  /* 0x000000150f0572a4 */ /* 0x000fe4000f8e0207 */
[----:B------:R-:W-:-:S02]  /*9840*/  UIMAD.WIDE.U32 UR14, UR16, UR21, UR8 ;  /* 0x00000015100e72a5 */ /* 0x000fc4000f8e0008 */
[----:B------:R-:W-:Y:S01]  /*9850*/  UIMAD UR10, UR12, UR16, URZ ;  /* 0x000000100c0a72a4 */ /* 0x000fe2000f8e023f */
[----:B------:R-:W-:Y:S01]  /*9860*/  @UP0 ULDC UR8, c[0x0][0x2ec] ;  /* 0x0000bb0000080ab9 */ /* 0x000fe20000000800 */
[----:B------:R-:W-:Y:S01]  /*9870*/  @UP0 ULDC UR7, c[0x0][0x2f0] ;  /* 0x0000bc0000070ab9 */ /* 0x000fe20000000800 */
[----:B------:R-:W-:Y:S02]  /*9880*/  UIMAD.WIDE.U32 UR8, UR20, UR8, URZ ;  /* 0x00000008140872a5 */ /* 0x000fe4000f8e003f */
[----:B------:R-:W-:Y:S01]  /*9890*/  UMOV UR12, UR20 ;  /* 0x00000014000c7c82 */ /* 0x000fe20008000000 */
[----:B------:R-:W-:Y:S02]  /*98a0*/  UIMAD UR4, UR17, UR21, UR10 ;  /* 0x00000015110472a4 */ /* 0x000fe4000f8e020a */
[----:B------:R-:W-:Y:S02]  /*98b0*/  ULEA UR11, UR18, UR19, 0x7 ;  /* 0x00000013120b7291 */ /* 0x000fe4000f8e383f */
        /* <DEDUP_REMOVED lines=9> */
.L_x_2958:
        /* <DEDUP_REMOVED lines=15> */
.L_x_2922:
        /* <DEDUP_REMOVED lines=122> */
.L_x_2933:
[----:B-123--:R-:W-:-:S04]  /*a1e0*/  SHF.L.U32 R18, R10, 0x1f, RZ ;  /* 0x0000001f0a127819 */ /* 0x00efc800000006ff */
[----:B------:R-:W2:Y:S02]  /*a1f0*/  SYNCS.PHASECHK.TRANS64.TRYWAIT P1, [R15+URZ+0x26840], R18 ;  /* 0x026840120f0075a7 */ /* 0x000ea4000802017f */
[----:B--2---:R-:W-:Y:S05]  /*a200*/  @!P1 BRA `(.L_x_2925) ;  /* 0x0000001c00309947 */ /* 0x004fea0003800000 */
.L_x_2959:
        /* <DEDUP_REMOVED lines=8> */
.L_x_2926:
        /* <DEDUP_REMOVED lines=44> */
.L_x_2960:
        /* <DEDUP_REMOVED lines=8> */
.L_x_2928:
        /* <DEDUP_REMOVED lines=44> */
.L_x_2961:
        /* <DEDUP_REMOVED lines=8> */
.L_x_2930:
        /* <DEDUP_REMOVED lines=38> */
.L_x_2963:
        /* <DEDUP_REMOVED lines=8> */
.L_x_2932:
        /* <DEDUP_REMOVED lines=44> */
.L_x_2924:
[----:B------:R-:W4:Y:S02]  /*aeb0*/  LDL.LU R4, [R1+0x4] ;  /* 0x0000040001047983 */ /* 0x000f240000300800 */
[----:B----4-:R-:W-:Y:S02]  /*aec0*/  ISETP.NE.AND P1, PT, R4, RZ, PT ;  /* 0x000000ff0400720c */ /* 0x010fe40003f25270 */
[----:B------:R4:W5:Y:S11]  /*aed0*/  LDL R4, [R1] ;  /* 0x0000000001047983 */ /* 0x0009760000100800 */
[----:B----4-:R-:W-:Y:S05]  /*aee0*/  @!P1 BRA `(.L_x_2923) ;  /* 0x0000000400949947 */ /* 0x010fea0003800000 */
[----:B------:R-:W-:-:S04]  /*aef0*/  SHF.L.U32 R12, R10, 0x1f, RZ ;  /* 0x0000001f0a0c7819 */ /* 0x000fc800000006ff */
[----:B------:R-:W4:Y:S02]  /*af00*/  SYNCS.PHASECHK.TRANS64.TRYWAIT P1, [R15+URZ+0x26840], R12 ;  /* 0x0268400c0f0075a7 */ /* 0x000f24000802017f */
[----:B----4-:R-:W-:Y:S05]  /*af10*/  @!P1 BRA `(.L_x_2934) ;  /* 0x0000001000409947 */ /* 0x010fea0003800000 */
.L_x_2964:
        /* <DEDUP_REMOVED lines=8> */
.L_x_2935:
        /* <DEDUP_REMOVED lines=41> */
.L_x_2965:
        /* <DEDUP_REMOVED lines=8> */
.L_x_2937:
        /* <DEDUP_REMOVED lines=41> */
.L_x_2923:
[----:B------:R-:W1:Y:S01]  /*b540*/  S2R R0, SR_TID.X ;  /* 0x0000000000007919 */ /* 0x000e620000002100 */
[----:B------:R-:W-:Y:S01]  /*b550*/  IMAD R3, R16, 0x8, R15 ;  /* 0x0000000810037824 */ /* 0x000fe200078e020f */
[----:B-1----:R-:W-:Y:S02]  /*b560*/  LOP3.LUT R2, R0, 0x7f, RZ, 0xc0, !PT ;  /* 0x0000007f00027812 */ /* 0x002fe400078ec0ff */
[----:B------:R-:W-:Y:S02]  /*b570*/  SHF.L.U32 R0, R10, 0x1f, RZ ;  /* 0x0000001f0a007819 */ /* 0x000fe400000006ff */
[----:B------:R-:W-:Y:S02]  /*b580*/  ISETP.NE.AND P1, PT, R2, RZ, PT ;  /* 0x000000ff0200720c */ /* 0x000fe40003f25270 */
[----:B------:R-:W1:Y:S02]  /*b590*/  SYNCS.PHASECHK.TRANS64.TRYWAIT P0, [R3+URZ+0x26840], R0 ;  /* 0x02684000030075a7 */ /* 0x000e64000800017f */
[----:B-1----:R-:W-:Y:S09]  /*b5a0*/  @!P0 BRA `(.L_x_2938) ;  /* 0x0000000800c48947 */ /* 0x002ff20003800000 */
.L_x_2966:
[----:B------:R-:W-:Y:S05]  /*b5b0*/  @P1 BRA `(.L_x_2939) ;  /* 0x0000000000181947 */ /* 0x000fea0003800000 */
[----:B------:R-:W1:Y:S01]  /*b5c0*/  S2R R2, SR_TID.X ;  /* 0x0000000000027919 */ /* 0x000e620000002100 */
[----:B------:R-:W-:-:S04]  /*b5d0*/  IMAD.MOV.U32 R0, RZ, RZ, 0x3100 ;  /* 0x00003100ff007424 */ /* 0x000fc800078e00ff */
[----:B------:R1:W-:Y:S02]  /*b5e0*/  SYNCS.ARRIVE.TRANS64 RZ, [R3+URZ+0x26830], R0 ;  /* 0x0268300003ff79a7 */ /* 0x0003e4000800003f */
[----:B-1----:R-:W-:-:S13]  /*b5f0*/  LOP3.LUT P0, RZ, R2, 0x1f, RZ, 0xc0, !PT ;  /* 0x0000001f02ff7812 */ /* 0x002fda000780c0ff */
[----:B------:R-:W-:Y:S05]  /*b600*/  @!P0 BRA `(.L_x_2939) ;  /* 0x0000000000048947 */ /* 0x000fea0003800000 */
[----:B------:R-:W-:Y:S01]  /*b610*/  BPT.TRAP 0x1 ;  /* 0x000000040000795c */ /* 0x000fe20000300000 */
.L_x_2939:
        /* <DEDUP_REMOVED lines=48> */
.L_x_2920:
[----:B------:R-:W-:Y:S05]  /*b920*/  BSYNC B0 ;  /* 0x0000000000007941 */ /* 0x000fea0003800000 */
.L_x_2916:
[----:B------:R-:W-:-:S03]  /*b930*/  UMOV UR7, 0xffffffff ;  /* 0xffffffff00077882 */ /* 0x000fc60000000000 */
[----:B------:R-:W-:Y:S05]  /*b940*/  BRA.DIV UR7, `(.L_x_2940) ;  /* 0x0000000607f07947 */ /* 0x000fea000b800000 */
[----:B------:R-:W-:-:S13]  /*b950*/  ELECT P6, URZ, PT ;  /* 0x00000000003f782f */ /* 0x000fda00038c0000 */
.L_x_2969:
[----:B------:R-:W-:Y:S05]  /*b960*/  @!P6 BRA `(.L_x_2823) ;  /* 0x000000000084e947 */ /* 0x000fea0003800000 */
[----:B------:R-:W-:-:S06]  /*b970*/  ULOP3.LUT UR7, UR38, 0x2, URZ, 0xfc, !UPT ;  /* 0x0000000226077892 */ /* 0x000fcc000f8efc3f */
[----:B------:R-:W-:-:S05]  /*b980*/  IMAD.U32 R0, RZ, RZ, UR7 ;  /* 0x00000007ff007e24 */ /* 0x000fca000f8e00ff */
[----:B------:R-:W-:-:S13]  /*b990*/  ISETP.NE.AND P2, PT, R0, 0x3, PT ;  /* 0x000000030000780c */ /* 0x000fda0003f45270 */
[----:B------:R-:W-:Y:S05]  /*b9a0*/  @!P2 BRA `(.L_x_2941) ;  /* 0x000000000004a947 */ /* 0x000fea0003800000 */
[----:B------:R-:W-:Y:S01]  /*b9b0*/  BPT.TRAP 0x1 ;  /* 0x000000040000795c */ /* 0x000fe20000300000 */
.L_x_2941:
        /* <DEDUP_REMOVED lines=15> */
.L_x_2970:
[----:B------:R-:W2:Y:S02]  /*bab0*/  SYNCS.PHASECHK.TRANS64.TRYWAIT P0, [R3+URZ], R0 ;  /* 0x00000000030075a7 */ /* 0x000ea4000800017f */
[----:B--2---:R-:W-:Y:S05]  /*bac0*/  @!P0 BRA `(.L_x_2943) ;  /* 0x0000000400c48947 */ /* 0x004fea0003800000 */
.L_x_2971:
[----:B------:R-:W-:Y:S05]  /*bad0*/  @!P2 BRA `(.L_x_2944) ;  /* 0x000000000004a947 */ /* 0x000fea0003800000 */
[----:B------:R-:W-:Y:S01]  /*bae0*/  BPT.TRAP 0x1 ;  /* 0x000000040000795c */ /* 0x000fe20000300000 */
.L_x_2944:
[----:B--2---:R-:W-:-:S04]  /*baf0*/  VIADD R3, R8, 0x26840 ;  /* 0x0002684008037836 */ /* 0x004fc80000000000 */
[----:B------:R-:W-:-:S04]  /*bb00*/  IMAD R5, R2, 0x8, R3 ;  /* 0x0000000802057824 */ /* 0x000fc800078e0203 */
[----:B------:R-:W2:Y:S02]  /*bb10*/  SYNCS.PHASECHK.TRANS64.TRYWAIT P0, [R5+URZ], R4 ;  /* 0x00000004050075a7 */ /* 0x000ea4000800017f */
[----:B--2---:R-:W-:Y:S05]  /*bb20*/  @!P0 BRA `(.L_x_2945) ;  /* 0x0000000400c08947 */ /* 0x004fea0003800000 */
.L_x_2972:
[----:B------:R-:W-:-:S07]  /*bb30*/  IMAD R3, R6, 0x8, R3 ;  /* 0x0000000806037824 */ /* 0x000fce00078e0203 */
.L_x_2946:
[----:B---3--:R3:W4:Y:S02]  /*bb40*/  SYNCS.PHASECHK.TRANS64.TRYWAIT P0, [R3+URZ], R0 ;  /* 0x00000000030075a7 */ /* 0x008724000800017f */
[----:B----4-:R-:W-:Y:S05]  /*bb50*/  @!P0 NANOSLEEP.SYNCS 0x989680 ;  /* 0x009896800000895d */ /* 0x010fea0003900000 */
[----:B------:R-:W4:Y:S02]  /*bb60*/  @!P0 SYNCS.PHASECHK.TRANS64 P0, [R3+URZ], R0 ;  /* 0x00000000030085a7 */ /* 0x000f24000800007f */
[----:B----4-:R-:W-:Y:S05]  /*bb70*/  @!P0 BRA `(.L_x_2946) ;  /* 0xfffffffc00f08947 */ /* 0x010fea000383ffff */
.L_x_2823:
[----:B------:R-:W-:Y:S05]  /*bb80*/  BSYNC B6 ;  /* 0x0000000000067941 */ /* 0x000fea0003800000 */
.L_x_2815:
[----:B------:R-:W-:Y:S05]  /*bb90*/  EXIT ;  /* 0x000000000000794d */ /* 0x000fea0003800000 */
.L_x_2833:
[----:B------:R-:W-:Y:S02]  /*bba0*/  IMAD.MOV.U32 R13, RZ, RZ, R17 ;  /* 0x000000ffff0d7224 */ /* 0x000fe400078e0011 */
[----:B------:R-:W-:Y:S02]  /*bbb0*/  IMAD.MOV.U32 R12, RZ, RZ, RZ ;  /* 0x000000ffff0c7224 */ /* 0x000fe400078e00ff */
[----:B------:R-:W-:Y:S02]  /*bbc0*/  IMAD.MOV.U32 R11, RZ, RZ, 0x1f ;  /* 0x0000001fff0b7424 */ /* 0x000fe400078e00ff */
[----:B------:R-:W-:-:S07]  /*bbd0*/  IMAD.MOV.U32 R15, RZ, RZ, -0x1 ;  /* 0xffffffffff0f7424 */ /* 0x000fce00078e00ff */
[----:B------:R-:W-:Y:S05]  /*bbe0*/  WARPSYNC.COLLECTIVE R15, `(.L_x_2947) ;  /* 0x000000000f087348 */ /* 0x000fea0003c00000 */
[----:B------:R1:W2:Y:S02]  /*bbf0*/  SHFL.IDX P6, R14, R13, R12, R11 ;  /* 0x0000000c0d0e7389 */ /* 0x0002a400000c000b */
[----:B-12---:R-:W-:Y:S01]  /*bc00*/  ENDCOLLECTIVE ;  /* 0x000000000000791b */ /* 0x006fe20003800000 */
.L_x_2947:
[----:B------:R-:W-:Y:S05]  /*bc10*/  BRA `(.L_x_2948) ;  /* 0xffffff5800c87947 */ /* 0x000fea000383ffff */
.L_x_2835:
[----:B--2---:R2:W3:Y:S02]  /*bc20*/  SYNCS.PHASECHK.TRANS64.TRYWAIT P0, [R235+URZ+0x26800], R4 ;  /* 0x02680004eb0075a7 */ /* 0x0044e4000800017f */
[----:B---3--:R-:W-:Y:S05]  /*bc30*/  @!P0 NANOSLEEP.SYNCS 0x989680 ;  /* 0x009896800000895d */ /* 0x008fea0003900000 */
[----:B------:R-:W3:Y:S02]  /*bc40*/  @!P0 SYNCS.PHASECHK.TRANS64 P0, [R235+URZ+0x26800], R4 ;  /* 0x02680004eb0085a7 */ /* 0x000ee4000800007f */
[----:B---3--:R-:W-:Y:S05]  /*bc50*/  @!P0 BRA `(.L_x_2835) ;  /* 0xfffffffc00f08947 */ /* 0x008fea000383ffff */
[----:B------:R-:W-:Y:S05]  /*bc60*/  BRA `(.L_x_2834) ;  /* 0xffffff5800f07947 */ /* 0x000fea000383ffff */
.L_x_2840:
[----:B--2---:R-:W-:-:S04]  /*bc70*/  IMAD.U32 R5, RZ, RZ, UR7 ;  /* 0x00000007ff057e24 */ /* 0x004fc8000f8e00ff */
[----:B------:R2:W3:Y:S03]  /*bc80*/  SYNCS.PHASECHK.TRANS64.TRYWAIT P1, [R5+URZ+0x26810], R120 ;  /* 0x02681078050075a7 */ /* 0x0004e6000802017f */
[----:B---3--:R-:W-:Y:S05]  /*bc90*/  @!P1 NANOSLEEP.SYNCS 0x989680 ;  /* 0x009896800000995d */ /* 0x008fea0003900000 */
[----:B------:R-:W3:Y:S02]  /*bca0*/  @!P1 SYNCS.PHASECHK.TRANS64 P1, [R5+URZ+0x26810], R120 ;  /* 0x02681078050095a7 */ /* 0x000ee4000802007f */
[----:B---3--:R-:W-:Y:S05]  /*bcb0*/  @!P1 BRA `(.L_x_2840) ;  /* 0xfffffffc00ec9947 */ /* 0x008fea000383ffff */
[----:B------:R-:W-:Y:S05]  /*bcc0*/  BRA `(.L_x_2839) ;  /* 0xffffff6400447947 */ /* 0x000fea000383ffff */
.L_x_2844:
[----:B------:R-:W-:-:S04]  /*bcd0*/  IMAD.U32 R121, RZ, RZ, UR7 ;  /* 0x00000007ff797e24 */ /* 0x000fc8000f8e00ff */
[----:B------:R1:W1:Y:S03]  /*bce0*/  SYNCS.PHASECHK.TRANS64.TRYWAIT P1, [R121+URZ+0x26830], R120 ;  /* 0x02683078790075a7 */ /* 0x000266000802017f */
[----:B-1----:R-:W-:Y:S05]  /*bcf0*/  @!P1 NANOSLEEP.SYNCS 0x989680 ;  /* 0x009896800000995d */ /* 0x002fea0003900000 */
[----:B------:R-:W1:Y:S02]  /*bd00*/  @!P1 SYNCS.PHASECHK.TRANS64 P1, [R121+URZ+0x26830], R120 ;  /* 0x02683078790095a7 */ /* 0x000e64000802007f */
[----:B-1----:R-:W-:Y:S05]  /*bd10*/  @!P1 BRA `(.L_x_2844) ;  /* 0xfffffffc00ec9947 */ /* 0x002fea000383ffff */
[----:B------:R-:W-:Y:S05]  /*bd20*/  BRA `(.L_x_2843) ;  /* 0xffffff6c00087947 */ /* 0x000fea000383ffff */
.L_x_2876:
[----:B------:R-:W-:Y:S01]  /*bd30*/  BSSY B0, `(.L_x_2949) ;  /* 0x0000005000007945 */ /* 0x000fe20003800000 */
[----:B------:R-:W-:-:S07]  /*bd40*/  IMAD.MOV.U32 R15, RZ, RZ, -0x1 ;  /* 0xffffffffff0f7424 */ /* 0x000fce00078e00ff */
[----:B------:R-:W-:Y:S05]  /*bd50*/  WARPSYNC.COLLECTIVE R15, `(.L_x_2950) ;  /* 0x000000000f087348 */ /* 0x000fea0003c00000 */
[----:B------:R-:W-:Y:S01]  /*bd60*/  NOP ;  /* 0x0000000000007918 */ /* 0x000fe20000000000 */
[----:B------:R-:W-:Y:S01]  /*bd70*/  ENDCOLLECTIVE ;  /* 0x000000000000791b */ /* 0x000fe20003800000 */
.L_x_2950:
[----:B------:R-:W-:Y:S05]  /*bd80*/  BSYNC B0 ;  /* 0x0000000000007941 */ /* 0x000fea0003800000 */
.L_x_2949:
[----:B------:R-:W-:Y:S05]  /*bd90*/  BRA `(.L_x_2951) ;  /* 0xffffffbc00c47947 */ /* 0x000fea000383ffff */
.L_x_2889:
[----:B------:R-:W-:Y:S01]  /*bda0*/  BSSY B0, `(.L_x_2952) ;  /* 0x0000005000007945 */ /* 0x000fe20003800000 */
[----:B------:R-:W-:-:S07]  /*bdb0*/  IMAD.MOV.U32 R15, RZ, RZ, -0x1 ;  /* 0xffffffffff0f7424 */ /* 0x000fce00078e00ff */
[----:B------:R-:W-:Y:S05]  /*bdc0*/  WARPSYNC.COLLECTIVE R15, `(.L_x_2953) ;  /* 0x000000000f087348 */ /* 0x000fea0003c00000 */
[----:B------:R-:W-:Y:S01]  /*bdd0*/  NOP ;  /* 0x0000000000007918 */ /* 0x000fe20000000000 */
[----:B------:R-:W-:Y:S01]  /*bde0*/  ENDCOLLECTIVE ;  /* 0x000000000000791b */ /* 0x000fe20003800000 */
.L_x_2953:
[----:B------:R-:W-:Y:S05]  /*bdf0*/  BSYNC B0 ;  /* 0x0000000000007941 */ /* 0x000fea0003800000 */
.L_x_2952:
[----:B------:R-:W-:Y:S05]  /*be00*/  BRA `(.L_x_2954) ;  /* 0xffffffc400747947 */ /* 0x000fea000383ffff */
.L_x_2901:
[----:B------:R-:W-:Y:S01]  /*be10*/  BSSY B0, `(.L_x_2955) ;  /* 0x0000005000007945 */ /* 0x000fe20003800000 */
[----:B------:R-:W-:-:S07]  /*be20*/  IMAD.MOV.U32 R15, RZ, RZ, -0x1 ;  /* 0xffffffffff0f7424 */ /* 0x000fce00078e00ff */
[----:B------:R-:W-:Y:S05]  /*be30*/  WARPSYNC.COLLECTIVE R15, `(.L_x_2956) ;  /* 0x000000000f087348 */ /* 0x000fea0003c00000 */
[----:B------:R-:W-:Y:S01]  /*be40*/  NOP ;  /* 0x0000000000007918 */ /* 0x000fe20000000000 */
[----:B------:R-:W-:Y:S01]  /*be50*/  ENDCOLLECTIVE ;  /* 0x000000000000791b */ /* 0x000fe20003800000 */
.L_x_2956:
[----:B------:R-:W-:Y:S05]  /*be60*/  BSYNC B0 ;  /* 0x0000000000007941 */ /* 0x000fea0003800000 */
.L_x_2955:
[----:B------:R-:W-:Y:S05]  /*be70*/  BRA `(.L_x_2957) ;  /* 0xffffffc800b07947 */ /* 0x000fea000383ffff */
.L_x_2921:
[----:B-1----:R1:W2:Y:S02]  /*be80*/  SYNCS.PHASECHK.TRANS64.TRYWAIT P0, [R15+URZ+0x26820], R2 ;  /* 0x026820020f0075a7 */ /* 0x0022a4000800017f */
[----:B--2---:R-:W-:Y:S05]  /*be90*/  @!P0 NANOSLEEP.SYNCS 0x989680 ;  /* 0x009896800000895d */ /* 0x004fea0003900000 */
[----:B------:R-:W2:Y:S02]  /*bea0*/  @!P0 SYNCS.PHASECHK.TRANS64 P0, [R15+URZ+0x26820], R2 ;  /* 0x026820020f0085a7 */ /* 0x000ea4000800007f */
[----:B--2---:R-:W-:Y:S05]  /*beb0*/  @!P0 BRA `(.L_x_2921) ;  /* 0xfffffffc00f08947 */ /* 0x004fea000383ffff */
[----:B------:R-:W-:Y:S05]  /*bec0*/  BRA `(.L_x_2958) ;  /* 0xffffffd800a07947 */ /* 0x000fea000383ffff */
.L_x_2925:
[----:B--2---:R2:W3:Y:S02]  /*bed0*/  SYNCS.PHASECHK.TRANS64.TRYWAIT P1, [R15+URZ+0x26840], R18 ;  /* 0x026840120f0075a7 */ /* 0x0044e4000802017f */
[----:B---3--:R-:W-:Y:S05]  /*bee0*/  @!P1 NANOSLEEP.SYNCS 0x989680 ;  /* 0x009896800000995d */ /* 0x008fea0003900000 */
[----:B------:R-:W3:Y:S02]  /*bef0*/  @!P1 SYNCS.PHASECHK.TRANS64 P1, [R15+URZ+0x26840], R18 ;  /* 0x026840120f0095a7 */ /* 0x000ee4000802007f */
[----:B---3--:R-:W-:Y:S05]  /*bf00*/  @!P1 BRA `(.L_x_2925) ;  /* 0xfffffffc00f09947 */ /* 0x008fea000383ffff */
[----:B------:R-:W-:Y:S05]  /*bf10*/  BRA `(.L_x_2959) ;  /* 0xffffffe000bc7947 */ /* 0x000fea000383ffff */
.L_x_2927:
[----:B-1----:R1:W3:Y:S02]  /*bf20*/  SYNCS.PHASECHK.TRANS64.TRYWAIT P1, [R15+URZ+0x26828], R18 ;  /* 0x026828120f0075a7 */ /* 0x0022e4000802017f */
[----:B---3--:R-:W-:Y:S05]  /*bf30*/  @!P1 NANOSLEEP.SYNCS 0x989680 ;  /* 0x009896800000995d */ /* 0x008fea0003900000 */
[----:B------:R-:W3:Y:S02]  /*bf40*/  @!P1 SYNCS.PHASECHK.TRANS64 P1, [R15+URZ+0x26828], R18 ;  /* 0x026828120f0095a7 */ /* 0x000ee4000802007f */
[----:B---3--:R-:W-:Y:S05]  /*bf50*/  @!P1 BRA `(.L_x_2927) ;  /* 0xfffffffc00f09947 */ /* 0x008fea000383ffff */
[----:B------:R-:W-:Y:S05]  /*bf60*/  BRA `(.L_x_2960) ;  /* 0xffffffe400787947 */ /* 0x000fea000383ffff */
.L_x_2929:
[----:B---3--:R3:W4:Y:S02]  /*bf70*/  SYNCS.PHASECHK.TRANS64.TRYWAIT P1, [R15+URZ+0x26848], R18 ;  /* 0x026848120f0075a7 */ /* 0x008724000802017f */
[----:B----4-:R-:W-:Y:S05]  /*bf80*/  @!P1 NANOSLEEP.SYNCS 0x989680 ;  /* 0x009896800000995d */ /* 0x010fea0003900000 */
[----:B------:R-:W4:Y:S02]  /*bf90*/  @!P1 SYNCS.PHASECHK.TRANS64 P1, [R15+URZ+0x26848], R18 ;  /* 0x026848120f0095a7 */ /* 0x000f24000802007f */
[----:B----4-:R-:W-:Y:S05]  /*bfa0*/  @!P1 BRA `(.L_x_2929) ;  /* 0xfffffffc00f09947 */ /* 0x010fea000383ffff */
[----:B------:R-:W-:Y:S05]  /*bfb0*/  BRA `(.L_x_2961) ;  /* 0xffffffe800347947 */ /* 0x000fea000383ffff */
.L_x_2931:
[----:B------:R-:W-:-:S07]  /*bfc0*/  SHF.L.U32 R4, R10, 0x1f, RZ ;  /* 0x0000001f0a047819 */ /* 0x000fce00000006ff */
.L_x_2962:
[----:B----4-:R4:W1:Y:S02]  /*bfd0*/  SYNCS.PHASECHK.TRANS64.TRYWAIT P1, [R15+URZ+0x26820], R4 ;  /* 0x026820040f0075a7 */ /* 0x010864000802017f */
[----:B-1----:R-:W-:Y:S05]  /*bfe0*/  @!P1 NANOSLEEP.SYNCS 0x989680 ;  /* 0x009896800000995d */ /* 0x002fea0003900000 */
[----:B------:R-:W1:Y:S02]  /*bff0*/  @!P1 SYNCS.PHASECHK.TRANS64 P1, [R15+URZ+0x26820], R4 ;  /* 0x026820040f0095a7 */ /* 0x000e64000802007f */
[----:B-1----:R-:W-:Y:S05]  /*c000*/  @!P1 BRA `(.L_x_2962) ;  /* 0xfffffffc00f09947 */ /* 0x002fea000383ffff */
[----:B------:R-:W-:Y:S05]  /*c010*/  BRA `(.L_x_2963) ;  /* 0xffffffe800d47947 */ /* 0x000fea000383ffff */
.L_x_2934:
[----:B----4-:R4:W1:Y:S02]  /*c020*/  SYNCS.PHASECHK.TRANS64.TRYWAIT P1, [R15+URZ+0x26840], R12 ;  /* 0x0268400c0f0075a7 */ /* 0x010864000802017f */
[----:B-1----:R-:W-:Y:S05]  /*c030*/  @!P1 NANOSLEEP.SYNCS 0x989680 ;  /* 0x009896800000995d */ /* 0x002fea0003900000 */
[----:B------:R-:W1:Y:S02]  /*c040*/  @!P1 SYNCS.PHASECHK.TRANS64 P1, [R15+URZ+0x26840], R12 ;  /* 0x0268400c0f0095a7 */ /* 0x000e64000802007f */
[----:B-1----:R-:W-:Y:S05]  /*c050*/  @!P1 BRA `(.L_x_2934) ;  /* 0xfffffffc00f09947 */ /* 0x002fea000383ffff */
[----:B------:R-:W-:Y:S05]  /*c060*/  BRA `(.L_x_2964) ;  /* 0xffffffec00ac7947 */ /* 0x000fea000383ffff */
.L_x_2936:
[----:B-1----:R1:W2:Y:S02]  /*c070*/  SYNCS.PHASECHK.TRANS64.TRYWAIT P1, [R15+URZ+0x26828], R12 ;  /* 0x0268280c0f0075a7 */ /* 0x0022a4000802017f */
[----:B--2---:R-:W-:Y:S05]  /*c080*/  @!P1 NANOSLEEP.SYNCS 0x989680 ;  /* 0x009896800000995d */ /* 0x004fea0003900000 */
[----:B------:R-:W2:Y:S02]  /*c090*/  @!P1 SYNCS.PHASECHK.TRANS64 P1, [R15+URZ+0x26828], R12 ;  /* 0x0268280c0f0095a7 */ /* 0x000ea4000802007f */
[----:B--2---:R-:W-:Y:S05]  /*c0a0*/  @!P1 BRA `(.L_x_2936) ;  /* 0xfffffffc00f09947 */ /* 0x004fea000383ffff */
[----:B------:R-:W-:Y:S05]  /*c0b0*/  BRA `(.L_x_2965) ;  /* 0xfffffff0005c7947 */ /* 0x000fea000383ffff */
.L_x_2938:
[----:B------:R1:W1:Y:S02]  /*c0c0*/  SYNCS.PHASECHK.TRANS64.TRYWAIT P0, [R3+URZ+0x26840], R0 ;  /* 0x02684000030075a7 */ /* 0x000264000800017f */
[----:B-1----:R-:W-:Y:S05]  /*c0d0*/  @!P0 NANOSLEEP.SYNCS 0x989680 ;  /* 0x009896800000895d */ /* 0x002fea0003900000 */
[----:B------:R-:W1:Y:S02]  /*c0e0*/  @!P0 SYNCS.PHASECHK.TRANS64 P0, [R3+URZ+0x26840], R0 ;  /* 0x02684000030085a7 */ /* 0x000e64000800007f */
[----:B-1----:R-:W-:Y:S05]  /*c0f0*/  @!P0 BRA `(.L_x_2938) ;  /* 0xfffffffc00f08947 */ /* 0x002fea000383ffff */
[----:B------:R-:W-:Y:S05]  /*c100*/  BRA `(.L_x_2966) ;  /* 0xfffffff400287947 */ /* 0x000fea000383ffff */
.L_x_2940:
[----:B------:R-:W-:Y:S01]  /*c110*/  BSSY B0, `(.L_x_2967) ;  /* 0x0000006000007945 */ /* 0x000fe20003800000 */
[----:B------:R-:W-:-:S07]  /*c120*/  IMAD.MOV.U32 R15, RZ, RZ, -0x1 ;  /* 0xffffffffff0f7424 */ /* 0x000fce00078e00ff */
[----:B------:R-:W-:Y:S05]  /*c130*/  WARPSYNC.COLLECTIVE R15, `(.L_x_2968) ;  /* 0x000000000f0c7348 */ /* 0x000fea0003c00000 */
[----:B------:R-:W-:Y:S02]  /*c140*/  ELECT P6, UR62, PT ;  /* 0x00000000003e782f */ /* 0x000fe400038c0000 */
[----:B------:R-:W-:Y:S01]  /*c150*/  MOV R14, UR62 ;  /* 0x0000003e000e7c02 */ /* 0x000fe20008000f00 */
[----:B------:R-:W-:Y:S10]  /*c160*/  ENDCOLLECTIVE ;  /* 0x000000000000791b */ /* 0x000ff40003800000 */
.L_x_2968:
[----:B------:R-:W-:Y:S05]  /*c170*/  BSYNC B0 ;  /* 0x0000000000007941 */ /* 0x000fea0003800000 */
.L_x_2967:
[----:B------:R-:W-:Y:S05]  /*c180*/  BRA `(.L_x_2969) ;  /* 0xfffffff400f47947 */ /* 0x000fea000383ffff */
.L_x_2942:
[----:B-1----:R1:W2:Y:S02]  /*c190*/  SYNCS.PHASECHK.TRANS64.TRYWAIT P0, [R7+URZ], R4 ;  /* 0x00000004070075a7 */ /* 0x0022a4000800017f */
[----:B--2---:R-:W-:Y:S05]  /*c1a0*/  @!P0 NANOSLEEP.SYNCS 0x989680 ;  /* 0x009896800000895d */ /* 0x004fea0003900000 */
[----:B------:R-:W2:Y:S02]  /*c1b0*/  @!P0 SYNCS.PHASECHK.TRANS64 P0, [R7+URZ], R4 ;  /* 0x00000004070085a7 */ /* 0x000ea4000800007f */
[----:B--2---:R-:W-:Y:S05]  /*c1c0*/  @!P0 BRA `(.L_x_2942) ;  /* 0xfffffffc00f08947 */ /* 0x004fea000383ffff */
[----:B------:R-:W-:Y:S05]  /*c1d0*/  BRA `(.L_x_2970) ;  /* 0xfffffff800347947 */ /* 0x000fea000383ffff */
.L_x_2943:
[----:B--2---:R2:W3:Y:S02]  /*c1e0*/  SYNCS.PHASECHK.TRANS64.TRYWAIT P0, [R3+URZ], R0 ;  /* 0x00000000030075a7 */ /* 0x0044e4000800017f */
[----:B---3--:R-:W-:Y:S05]  /*c1f0*/  @!P0 NANOSLEEP.SYNCS 0x989680 ;  /* 0x009896800000895d */ /* 0x008fea0003900000 */
[----:B------:R-:W3:Y:S02]  /*c200*/  @!P0 SYNCS.PHASECHK.TRANS64 P0, [R3+URZ], R0 ;  /* 0x00000000030085a7 */ /* 0x000ee4000800007f */
[----:B---3--:R-:W-:Y:S05]  /*c210*/  @!P0 BRA `(.L_x_2943) ;  /* 0xfffffffc00f08947 */ /* 0x008fea000383ffff */
[----:B------:R-:W-:Y:S05]  /*c220*/  BRA `(.L_x_2971) ;  /* 0xfffffff800287947 */ /* 0x000fea000383ffff */
.L_x_2945:
[----:B--2---:R2:W3:Y:S02]  /*c230*/  SYNCS.PHASECHK.TRANS64.TRYWAIT P0, [R5+URZ], R4 ;  /* 0x00000004050075a7 */ /* 0x0044e4000800017f */
[----:B---3--:R-:W-:Y:S05]  /*c240*/  @!P0 NANOSLEEP.SYNCS 0x989680 ;  /* 0x009896800000895d */ /* 0x008fea0003900000 */
[----:B------:R-:W3:Y:S02]  /*c250*/  @!P0 SYNCS.PHASECHK.TRANS64 P0, [R5+URZ], R4 ;  /* 0x00000004050085a7 */ /* 0x000ee4000800007f */
[----:B---3--:R-:W-:Y:S05]  /*c260*/  @!P0 BRA `(.L_x_2945) ;  /* 0xfffffffc00f08947 */ /* 0x008fea000383ffff */
[----:B------:R-:W-:Y:S05]  /*c270*/  BRA `(.L_x_2972) ;  /* 0xfffffff8002c7947 */ /* 0x000fea000383ffff */
.L_x_2973:
        /* <DEDUP_REMOVED lines=16> */
.L_x_3317:


//--------------------- .text._ZN7cutlass13device_kernelIN5flash11enable_sm90INS1_16FlashAttnBwdSm90INS1_25CollectiveMainloopBwdSm90ILi2ELi2ELi2EN4cute5tupleIJNS5_1CILi1EEES8_S8_EEENS6_IJNS7_ILi64EEENS7_ILi128EEENS7_ILi96EEEEEENS_6half_tEfNS_4arch4Sm90ELb1ELb0ELb1ELb1ELb0ELb1ELb0ELb0ELi2ELi1ELi2ELi1ELb1EEENS1_24CollectiveEpilogueBwdGQAISD_fSG_Li256ELb1ELb0EEENS1_25SingleTileBwdLPTSchedulerILb1ELi128ELb0EEEEEEEEEvNT_6ParamsE --------------------------
	.section	.text._ZN7cutlass13device_kernelIN5flash11enable_sm90INS1_16FlashAttnBwdSm90INS1_25CollectiveMainloopBwdSm90ILi2ELi2ELi2EN4cute5tupleIJNS5_1CILi1EEES8_S8_EEENS6_IJNS7_ILi64EEENS7_ILi128EEENS7_ILi96EEEEEENS_6half_tEfNS_4arch4Sm90ELb1ELb0ELb1ELb1ELb0ELb1ELb0ELb0ELi2ELi1ELi2ELi1ELb1EEENS1_24CollectiveEpilogueBwdGQAISD_fSG_Li256ELb1ELb0EEENS1_25SingleTileBwdLPTSchedulerILb1ELi128ELb0EEEEEEEEEvNT_6ParamsE,"ax",@progbits
	.align	128
.text._ZN7cutlass13device_kernelIN5flash11enable_sm90INS1_16FlashAttnBwdSm90INS1_25CollectiveMainloopBwdSm90ILi2ELi2ELi2EN4cute5tupleIJNS5_1CILi1EEES8_S8_EEENS6_IJNS7_ILi64EEENS7_ILi128EEENS7_ILi96EEEEEENS_6half_tEfNS_4arch4Sm90ELb1ELb0ELb1ELb1ELb0ELb1ELb0ELb0ELi2ELi1ELi2ELi1ELb1EEENS1_24CollectiveEpilogueBwdGQAISD_fSG_Li256ELb1ELb0EEENS1_25SingleTileBwdLPTSchedulerILb1ELi128ELb0EEEEEEEEEvNT_6ParamsE:
        .type           _ZN7cutlass13device_kernelIN5flash11enable_sm90INS1_16FlashAttnBwdSm90INS1_25CollectiveMainloopBwdSm90ILi2ELi2ELi2EN4cute5tupleIJNS5_1CILi1EEES8_S8_EEENS6_IJNS7_ILi64EEENS7_ILi128EEENS7_ILi96EEEEEENS_6half_tEfNS_4arch4Sm90ELb1ELb0ELb1ELb1ELb0ELb1ELb0ELb0ELi2ELi1ELi2ELi1ELb1EEENS1_24CollectiveEpilogueBwdGQAISD_fSG_Li256ELb1ELb0EEENS1_25SingleTileBwdLPTSchedulerILb1ELi128ELb0EEEEEEEEEvNT_6ParamsE,@function
        .size           _ZN7cutlass13device_kernelIN5flash11enable_sm90INS1_16FlashAttnBwdSm90INS1_25CollectiveMainloopBwdSm90ILi2ELi2ELi2EN4cute5tupleIJNS5_1CILi1EEES8_S8_EEENS6_IJNS7_ILi64EEENS7_ILi128EEENS7_ILi96EEEEEENS_6half_tEfNS_4arch4Sm90ELb1ELb0ELb1ELb1ELb0ELb1ELb0ELb0ELi2ELi1ELi2ELi1ELb1EEENS1_24CollectiveEpilogueBwdGQAISD_fSG_Li256ELb1ELb0EEENS1_25SingleTileBwdLPTSchedulerILb1ELi128ELb0EEEEEEEEEvNT_6ParamsE,(.L_x_3318 - _ZN7cutlass13device_kernelIN5flash11enable_sm90INS1_16FlashAttnBwdSm90INS1_25CollectiveMainloopBwdSm90ILi2ELi2ELi2EN4cute5tupleIJNS5_1CILi1EEES8_S8_EEENS6_IJNS7_ILi64EEENS7_ILi128EEENS7_ILi96EEEEEENS_6half_tEfNS_4arch4Sm90ELb1ELb0ELb1ELb1ELb0ELb1ELb0ELb0ELi2ELi1ELi2ELi1ELb1EEENS1_24CollectiveEpilogueBwdGQAISD_fSG_Li256ELb1ELb0EEENS1_25SingleTileBwdLPTSchedulerILb1ELi128ELb0EEEEEEEEEvNT_6ParamsE)
        .other          _ZN7cutlass13device_kernelIN5flash11enable_sm90INS1_16FlashAttnBwdSm90INS1_25CollectiveMainloopBwdSm90ILi2ELi2ELi2EN4cute5tupleIJNS5_1CILi1EEES8_S8_EEENS6_IJNS7_ILi64EEENS7_ILi128EEENS7_ILi96EEEEEENS_6half_tEfNS_4arch4Sm90ELb1ELb0ELb1ELb1ELb0ELb1ELb0ELb0ELi2ELi1ELi2ELi1ELb1EEENS1_24CollectiveEpilogueBwdGQAISD_fSG_Li256ELb1ELb0EEENS1_25SingleTileBwdLPTSchedulerILb1ELi128ELb0EEEEEEEEEvNT_6ParamsE,@"STO_CUDA_ENTRY STV_DEFAULT"
_ZN7cutlass13device_kernelIN5flash11enable_sm90INS1_16FlashAttnBwdSm90INS1_25CollectiveMainloopBwdSm90ILi2ELi2ELi2EN4cute5tupleIJNS5_1CILi1EEES8_S8_EEENS6_IJNS7_ILi64EEENS7_ILi128EEENS7_ILi96EEEEEENS_6half_tEfNS_4arch4Sm90ELb1ELb0ELb1ELb1ELb0ELb1ELb0ELb0ELi2ELi1ELi2ELi1ELb1EEENS1_24CollectiveEpilogueBwdGQAISD_fSG_Li256ELb1ELb0EEENS1_25SingleTileBwdLPTSchedulerILb1ELi128ELb0EEEEEEEEEvNT_6ParamsE:
        /* <DEDUP_REMOVED lines=24> */
.L_x_2975:
[----:B------:R-:W-:Y:S05]  /*0180*/  BSYNC B0 ;  /* 0x0000000000007941 */ /* 0x000fea0003800000 */
.L_x_2974:
        /* <DEDUP_REMOVED lines=37> */
.L_x_2976:
        /* <DEDUP_REMOVED lines=22> */
.L_x_2977:
[----:B------:R-:W-:Y:S01]  /*0540*/  PLOP3.LUT P0, PT, PT, PT, UP0, 0x80, 0x0 ;  /* 0x000000000000781c */ /* 0x000fe20003f0f008 */
[----:B------:R-:W-:Y:S01]  /*0550*/  NOP ;  /* 0x0000000000007918 */ /* 0x000fe20000000000 */
[----:B------:R-:W-:Y:S01]  /*0560*/  ULDC.64 UR46, c[0x0][0x208] ;  /* 0x00008200002e7ab9 */ /* 0x000fe20000000a00 */
[----:B------:R-:W-:Y:S01]  /*0570*/  BSSY B6, `(.L_x_2978) ;  /* 0x000099d000067945 */ /* 0x000fe20003800000 */
[----:B-12-4-:R-:W-:Y:S09]  /*0580*/  BAR.SYNC.DEFER_BLOCKING 0x0 ;  /* 0x0000000000007b1d */ /* 0x016ff20000010000 */
[----:B------:R-:W-:Y:S05]  /*0590*/  @!P0 BRA `(.L_x_2979) ;  /* 0x0000005400748947 */ /* 0x000fea0003800000 */
.L_x_2980:
        /* <DEDUP_REMOVED lines=32> */
.L_x_2981:
[----:B------:R-:W-:Y:S01]  /*07a0*/  ULDC UR7, c[0x0][0x8cc] ;  /* 0x0002330000077ab9 */ /* 0x000fe20000000800 */
[----:B------:R-:W-:Y:S01]  /*07b0*/  UMOV UR36, UR10 ;  /* 0x0000000a00247c82 */ /* 0x000fe20008000000 */
[----:B------:R-:W-:-:S11]  /*07c0*/  UISETP.NE.AND UP0, UPT, UR7, 0x1, UPT ;  /* 0x000000010700788c */ /* 0x000fd6000bf05270 */
[----:B------:R-:W-:Y:S02]  /*07d0*/  @UP0 ULDC.64 UR8, c[0x0][0x8d0] ;  /* 0x0002340000080ab9 */ /* 0x000fe40000000a00 */
[----:B------:R-:W-:-:S04]  /*07e0*/  UIMAD.WIDE.U32 UR4, UR10, UR8, URZ ;  /* 0x000000080a0472a5 */ /* 0x000fc8000f8e003f */
[----:B------:R-:W-:-:S04]  /*07f0*/  @UP0 USHF.R.U32.HI UR36, URZ, UR9, UR5 ;  /* 0x000000093f240299 */ /* 0x000fc80008011605 */
[----:B------:R-:W-:-:S12]  /*0800*/  UIMAD UR4, UR36, UR7, URZ ;  /* 0x00000007240472a4 */ /* 0x000fd8000f8e023f */
.L_x_2982:
        /* <DEDUP_REMOVED lines=23> */
.L_x_2983:
        /* <DEDUP_REMOVED lines=14> */
.L_x_2985:
[----:B------:R-:W-:-:S05]  /*0a60*/  ULDC UR4, c[0x0][0x8f4] ;  /* 0x00023d0000047ab9 */ /* 0x000fca0000000800 */
.L_x_2984:
        /* <DEDUP_REMOVED lines=22> */
.L_x_2987:
        /* <DEDUP_REMOVED lines=14> */
.L_x_2988:
        /* <DEDUP_REMOVED lines=11> */
.L_x_2989:
        /* <DEDUP_REMOVED lines=13> */
.L_x_2990:
        /* <DEDUP_REMOVED lines=84> */
.L_x_2993:
        /* <DEDUP_REMOVED lines=15> */
.L_x_2992:
        /* <DEDUP_REMOVED lines=22> */
.L_x_2995:
        /* <DEDUP_REMOVED lines=15> */
.L_x_2994:
[----:B------:R-:W-:Y:S01]  /*16b0*/  SHF.R.S32.HI R19, RZ, 0x1f, R18 ;  /* 0x0000001fff137819 */ /* 0x000fe20000011412 */
[----:B------:R-:W-:-:S03]  /*16c0*/  UMOV UR4, 0xffffffff ;  /* 0xffffffff00047882 */ /* 0x000fc60000000000 */
[----:B------:R-:W-:-:S04]  /*16d0*/  LEA.HI R0, R19, R18, RZ, 0x7 ;  /* 0x0000001213007211 */ /* 0x000fc800078f38ff */
[----:B------:R-:W-:Y:S01]  /*16e0*/  SHF.R.S32.HI R17, RZ, 0x7, R0 ;  /* 0x00000007ff117819 */ /* 0x000fe20000011400 */
[----:B------:R-:W-:Y:S06]  /*16f0*/  BRA.DIV UR4, `(.L_x_2996) ;  /* 0x0000008a04187947 */ /* 0x000fec000b800000 */
[----:B------:R1:W2:Y:S02]  /*1700*/  SHFL.IDX PT, R14, R17, RZ, 0x1f ;  /* 0x00001fff110e7589 */ /* 0x0002a400000e0000 */
.L_x_3082:
        /* <DEDUP_REMOVED lines=15> */
.L_x_2997:
        /* <DEDUP_REMOVED lines=19> */
.L_x_2999:
        /* <DEDUP_REMOVED lines=122> */
.L_x_3010:
[----:B------:R-:W-:-:S06]  /*20d0*/  UISETP.NE.AND UP0, UPT, UR9, 0x3, UPT ;  /* 0x000000030900788c */ /* 0x000fcc000bf05270 */
[----:B------:R-:W-:-:S13]  /*20e0*/  PLOP3.LUT P0, PT, PT, PT, UP0, 0x80, 0x0 ;  /* 0x000000000000781c */ /* 0x000fda0003f0f008 */
[----:B-1----:R-:W-:Y:S05]  /*20f0*/  @!P0 BRA `(.L_x_3000) ;  /* 0x0000000000048947 */ /* 0x002fea0003800000 */
[----:B------:R-:W-:Y:S01]  /*2100*/  BPT.TRAP 0x1 ;  /* 0x000000040000795c */ /* 0x000fe20000300000 */
.L_x_3000:
[----:B------:R-:W-:Y:S01]  /*2110*/  R2UR UR8, R235 ;  /* 0x00000000eb0872ca */ /* 0x000fe200000e0000 */
[----:B------:R-:W-:-:S05]  /*2120*/  IMAD.U32 R120, RZ, RZ, UR4 ;  /* 0x00000004ff787e24 */ /* 0x000fca000f8e00ff */
[----:B------:R-:W-:-:S07]  /*2130*/  SHF.L.U32 R120, R120, 0x1f, RZ ;  /* 0x0000001f78787819 */ /* 0x000fce00000006ff */
[----:B------:R-:W-:-:S09]  /*2140*/  ULEA UR8, UR5, UR8, 0x3 ;  /* 0x0000000805087291 */ /* 0x000fd2000f8e183f */
[----:B------:R1:W2:Y:S01]  /*2150*/  SYNCS.PHASECHK.TRANS64.TRYWAIT P1, [UR8+0x26810], R120 ;  /* 0x02681078ff0075a7 */ /* 0x0002a20008020148 */
[----:B------:R-:W-:Y:S05]  /*2160*/  @!P0 BRA `(.L_x_3001) ;  /* 0x0000000000048947 */ /* 0x000fea0003800000 */
[----:B------:R-:W-:Y:S01]  /*2170*/  BPT.TRAP 0x1 ;  /* 0x000000040000795c */ /* 0x000fe20000300000 */
.L_x_3001:
[----:B--2---:R-:W-:Y:S05]  /*2180*/  @P1 BRA `(.L_x_3002) ;  /* 0x0000000000081947 */ /* 0x004fea0003800000 */
[----:B------:R-:W2:Y:S02]  /*2190*/  SYNCS.PHASECHK.TRANS64.TRYWAIT P1, [UR8+0x26810], R120 ;  /* 0x02681078ff0075a7 */ /* 0x000ea40008020148 */
[----:B--2---:R-:W-:Y:S05]  /*21a0*/  @!P1 BRA `(.L_x_3003) ;  /* 0x0000007c00a09947 */ /* 0x004fea0003800000 */
.L_x_3002:
        /* <DEDUP_REMOVED lines=66> */
.L_x_3004:
[----:B------:R1:W1:Y:S01]  /*25d0*/  SYNCS.PHASECHK.TRANS64.TRYWAIT P1, [UR8+0x26830], R120 ;  /* 0x02683078ff0075a7 */ /* 0x0002620008020148 */
[----:B------:R-:W-:Y:S05]  /*25e0*/  @!P0 BRA `(.L_x_3005) ;  /* 0x0000000000048947 */ /* 0x000fea0003800000 */
[----:B------:R-:W-:Y:S01]  /*25f0*/  BPT.TRAP 0x1 ;  /* 0x000000040000795c */ /* 0x000fe20000300000 */
.L_x_3005:
        /* <DEDUP_REMOVED lines=50> */
.L_x_3006:
        /* <DEDUP_REMOVED lines=555> */
.L_x_3008:
        /* <DEDUP_REMOVED lines=45> */
.L_x_3009:
        /* <DEDUP_REMOVED lines=62> */
.L_x_2991:
[----:B------:R-:W-:Y:S05]  /*5280*/  @P0 BRA `(.L_x_2986) ;  /* 0x0000004c002c0947 */ /* 0x000fea0003800000 */
[----:B------:R-:W-:Y:S01]  /*5290*/  ULDC.64 UR4, c[0x0][0x878] ;  /* 0x00021e0000047ab9 */ /* 0x000fe20000000a00 */
[----:B-1----:R-:W1:Y:S01]  /*52a0*/  S2R R4, SR_TID.X ;  /* 0x0000000000047919 */ /* 0x002e620000002100 */
[----:B------:R-:W-:Y:S01]  /*52b0*/  UISETP.NE.U32.AND UP0, UPT, UR4, URZ, UPT ;  /* 0x0000003f0400728c */ /* 0x000fe2000bf05070 */
[----:B------:R-:W2:Y:S01]  /*52c0*/  S2UR UR9, SR_CgaCtaId ;  /* 0x00000000000979c3 */ /* 0x000ea20000008800 */
[----:B------:R-:W-:Y:S01]  /*52d0*/  UMOV UR8, 0x400 ;  /* 0x0000040000087882 */ /* 0x000fe20000000000 */
[----:B------:R-:W-:Y:S02]  /*52e0*/  UIMAD UR36, UR36, 0x3000, URZ ;  /* 0x00003000242478a4 */ /* 0x000fe4000f8e023f */
[----:B------:R-:W-:Y:S01]  /*52f0*/  UISETP.NE.AND.EX UP0, UPT, UR5, URZ, UPT, UP0 ;  /* 0x0000003f0500728c */ /* 0x000fe2000bf05300 */
[----:B------:R-:W-:Y:S01]  /*5300*/  ULDC.64 UR12, c[0x0][0x818] ;  /* 0x00020600000c7ab9 */ /* 0x000fe20000000a00 */
[----:B------:R-:W-:Y:S01]  /*5310*/  ULDC.64 UR14, c[0x0][0x840] ;  /* 0x00021000000e7ab9 */ /* 0x000fe20000000a00 */
[----:B------:R-:W-:-:S03]  /*5320*/  ULDC.64 UR16, c[0x0][0x848] ;  /* 0x0002120000107ab9 */ /* 0x000fc60000000a00 */
[----:B------:R-:W-:-:S05]  /*5330*/  PLOP3.LUT P0, PT, PT, PT, UP0, 0x80, 0x0 ;  /* 0x000000000000781c */ /* 0x000fca0003f0f008 */
[----:B------:R-:W-:Y:S02]  /*5340*/  @UP0 ULDC.64 UR4, c[0x0][0x878] ;  /* 0x00021e0000040ab9 */ /* 0x000fe40000000a00 */
[----:B------:R-:W-:-:S06]  /*5350*/  @UP0 UIMAD.WIDE UR4, UR39, 0x4, UR4 ;  /* 0x00000004270408a5 */ /* 0x000fcc000f8e0204 */
[----:B------:R-:W-:Y:S02]  /*5360*/  IMAD.U32 R2, RZ, RZ, UR4 ;  /* 0x00000004ff027e24 */ /* 0x000fe4000f8e00ff */
[----:B------:R-:W-:Y:S01]  /*5370*/  IMAD.U32 R3, RZ, RZ, UR5 ;  /* 0x00000005ff037e24 */ /* 0x000fe2000f8e00ff */
[----:B------:R-:W-:-:S04]  /*5380*/  ULDC UR5, c[0x0][0x850] ;  /* 0x0002140000057ab9 */ /* 0x000fc80000000800 */
[----:B------:R-:W3:Y:S01]  /*5390*/  @P0 LDG.E R2, desc[UR46][R2.64] ;  /* 0x0000002e02020981 */ /* 0x000ee2000c1e1900 */
[----:B-1----:R-:W-:Y:S01]  /*53a0*/  VIADD R5, R4, 0xffffff80 ;  /* 0xffffff8004057836 */ /* 0x002fe20000000000 */
[----:B------:R-:W-:Y:S01]  /*53b0*/  UISETP.NE.AND UP1, UPT, UR5, 0x1, UPT ;  /* 0x000000010500788c */ /* 0x000fe2000bf25270 */
[----:B------:R-:W-:Y:S03]  /*53c0*/  BSSY B0, `(.L_x_3011) ;  /* 0x0000056000007945 */ /* 0x000fe60003800000 */
[----:B------:R-:W-:-:S07]  /*53d0*/  SHF.R.S32.HI R0, RZ, 0x1f, R5 ;  /* 0x0000001fff007819 */ /* 0x000fce0000011405 */
[----:B------:R-:W-:Y:S01]  /*53e0*/  @UP1 ULDC UR10, c[0x0][0x858] ;  /* 0x00021600000a1ab9 */ /* 0x000fe20000000800 */
[----:B------:R-:W-:Y:S01]  /*53f0*/  BAR.SYNC.DEFER_BLOCKING 0x1, 0x100 ;  /* 0x0044000000007b1d */ /* 0x000fe20000010000 */
[----:B---3--:R-:W-:Y:S02]  /*5400*/  @P0 R2UR UR4, R2 ;  /* 0x00000000020402ca */ /* 0x008fe400000e0000 */
        /* <DEDUP_REMOVED lines=9> */
[----:B------:R-:W-:-:S03]  /*54a0*/  @UP0 ULEA.HI UR5, UR5, UR4, URZ, 0x7 ;  /* 0x0000000405050291 */ /* 0x000fc6000f8f383f */
[----:B------:R-:W-:Y:S01]  /*54b0*/  @UP1 ULDC UR4, c[0x0][0x854] ;  /* 0x0002150000041ab9 */ /* 0x000fe20000000800 */
[----:B------:R-:W-:Y:S02]  /*54c0*/  @UP0 USHF.R.S32.HI UR6, URZ, 0x7, UR5 ;  /* 0x000000073f060899 */ /* 0x000fe40008011405 */
[----:B------:R-:W-:Y:S02]  /*54d0*/  UIMAD.WIDE.U32 UR4, UR37, UR4, URZ ;  /* 0x00000004250472a5 */ /* 0x000fe4000f8e003f */
[----:B------:R-:W-:Y:S02]  /*54e0*/  @UP0 UIMAD UR6, UR6, 0x3000, URZ ;  /* 0x00003000060608a4 */ /* 0x000fe4000f8e023f */
[----:B------:R-:W-:Y:S02]  /*54f0*/  @UP1 USHF.R.U32.HI UR37, URZ, UR10, UR5 ;  /* 0x0000000a3f251299 */ /* 0x000fe40008011605 */
[----:B------:R-:W-:Y:S02]  /*5500*/  @UP0 USHF.R.S32.HI UR7, URZ, 0x1f, UR6 ;  /* 0x0000001f3f070899 */ /* 0x000fe40008011406 */
[----:B--2---:R-:W-:Y:S01]  /*5510*/  ULEA UR4, UR9, UR8, 0x18 ;  /* 0x0000000809047291 */ /* 0x004fe2000f8ec03f */
[----:B------:R-:W-:Y:S01]  /*5520*/  @!UP0 UMOV UR6, URZ ;  /* 0x0000003f00068c82 */ /* 0x000fe20008000000 */
[----:B------:R-:W-:-:S02]  /*5530*/  USHF.R.S32.HI UR5, URZ, 0x1f, UR37 ;  /* 0x0000001f3f057899 */ /* 0x000fc40008011425 */
[----:B------:R-:W-:Y:S02]  /*5540*/  UIADD3 UR8, UP1, UR36, UR6, URZ ;  /* 0x0000000624087290 */ /* 0x000fe4000ff3e03f */
[----:B------:R-:W-:Y:S01]  /*5550*/  LEA R0, R0, UR4, 0x2 ;  /* 0x0000000400007c11 */ /* 0x000fe2000f8e10ff */
[----:B------:R-:W-:Y:S01]  /*5560*/  @!UP0 UMOV UR7, URZ ;  /* 0x0000003f00078c82 */ /* 0x000fe20008000000 */
[----:B------:R-:W-:Y:S02]  /*5570*/  UIMAD UR6, UR5, UR12, URZ ;  /* 0x0000000c050672a4 */ /* 0x000fe4000f8e023f */
[----:B------:R-:W-:Y:S01]  /*5580*/  ULEA.HI.X.SX32 UR9, UR36, UR7, 0x1, UP1 ;  /* 0x0000000724097291 */ /* 0x000fe200088f0e3f */
[----:B------:R1:W-:Y:S01]  /*5590*/  STS.128 [R0], R24 ;  /* 0x0000001800007388 */ /* 0x0003e20000000c00 */
[----:B------:R-:W-:Y:S02]  /*55a0*/  UIMAD UR5, UR5, UR14, URZ ;  /* 0x0000000e050572a4 */ /* 0x000fe4000f8e023f */
[----:B------:R-:W-:Y:S01]  /*55b0*/  UIMAD UR10, UR37, UR13, UR6 ;  /* 0x0000000d250a72a4 */ /* 0x000fe2000f8e0206 */
[----:B------:R1:W-:Y:S01]  /*55c0*/  STS.128 [R0+0x800], R28 ;  /* 0x0008001c00007388 */ /* 0x0003e20000000c00 */
[----:B------:R-:W-:-:S02]  /*55d0*/  UIMAD.WIDE.U32 UR6, UR37, UR12, UR8 ;  /* 0x0000000c250672a5 */ /* 0x000fc4000f8e0008 */
[----:B------:R-:W-:Y:S01]  /*55e0*/  UIMAD UR12, UR37, UR15, UR5 ;  /* 0x0000000f250c72a4 */ /* 0x000fe2000f8e0205 */
[----:B------:R1:W-:Y:S01]  /*55f0*/  STS.128 [R0+0x1000], R32 ;  /* 0x0010002000007388 */ /* 0x0003e20000000c00 */
[----:B------:R-:W-:Y:S02]  /*5600*/  USHF.R.S32.HI UR5, URZ, 0x1f, UR39 ;  /* 0x0000001f3f057899 */ /* 0x000fe40008011427 */
[----:B------:R-:W-:Y:S01]  /*5610*/  UIMAD.WIDE.U32 UR8, UR37, UR14, UR8 ;  /* 0x0000000e250872a5 */ /* 0x000fe2000f8e0008 */
[----:B------:R1:W-:Y:S01]  /*5620*/  STS.128 [R0+0x1800], R36 ;  /* 0x0018002400007388 */ /* 0x0003e20000000c00 */
[----:B------:R-:W-:Y:S01]  /*5630*/  USEL UR5, UR5, URZ, !UP0 ;  /* 0x0000003f05057287 */ /* 0x000fe2000c000000 */
[----:B------:R-:W-:Y:S02]  /*5640*/  ULDC.64 UR14, c[0x0][0x820] ;  /* 0x00020800000e7ab9 */ /* 0x000fe40000000a00 */
[----:B------:R1:W-:Y:S01]  /*5650*/  STS.128 [R0+0x2000], R40 ;  /* 0x0020002800007388 */ /* 0x0003e20000000c00 */
[----:B------:R-:W-:-:S02]  /*5660*/  USEL UR39, UR39, URZ, !UP0 ;  /* 0x0000003f27277287 */ /* 0x000fc4000c000000 */
[----:B------:R-:W-:Y:S01]  /*5670*/  UIMAD UR11, UR5, UR14, URZ ;  /* 0x0000000e050b72a4 */ /* 0x000fe2000f8e023f */
[----:B------:R1:W-:Y:S01]  /*5680*/  STS.128 [R0+0x2800], R44 ;  /* 0x0028002c00007388 */ /* 0x0003e20000000c00 */
[----:B------:R-:W-:Y:S02]  /*5690*/  UIADD3 UR7, UR7, UR10, URZ ;  /* 0x0000000a07077290 */ /* 0x000fe4000fffe03f */
[----:B------:R-:W-:Y:S01]  /*56a0*/  UIMAD UR5, UR5, UR16, URZ ;  /* 0x00000010050572a4 */ /* 0x000fe2000f8e023f */
[----:B------:R1:W-:Y:S01]  /*56b0*/  STS.128 [R0+0x3000], R48 ;  /* 0x0030003000007388 */ /* 0x0003e20000000c00 */
[----:B------:R-:W-:Y:S02]  /*56c0*/  UIADD3 UR9, UR9, UR12, URZ ;  /* 0x0000000c09097290 */ /* 0x000fe4000fffe03f */
        /* <DEDUP_REMOVED lines=16> */
[----:B------:R-:W-:Y:S01]  /*57d0*/  @!PT LDS RZ, [RZ] ;  /* 0x00000000fffff984 */ /* 0x000fe20000000800 */
[----:B------:R-:W-:Y:S01]  /*57e0*/  @!PT LDS RZ, [RZ] ;  /* 0x00000000fffff984 */ /* 0x000fe20000000800 */
[----:B------:R-:W-:Y:S01]  /*57f0*/  @!PT LDS RZ, [RZ] ;  /* 0x00000000fffff984 */ /* 0x000fe20000000800 */
[----:B------:R-:W-:Y:S01]  /*5800*/  @!PT LDS RZ, [RZ] ;  /* 0x00000000fffff984 */ /* 0x000fe20000000800 */
[----:B------:R2:W-:Y:S06]  /*5810*/  MEMBAR.ALL.CTA ;  /* 0x0000000000007992 */ /* 0x0005ec0000008000 */
[----:B--2---:R-:W2:Y:S01]  /*5820*/  FENCE.VIEW.ASYNC.S ;  /* 0x00000000000073c6 */ /* 0x004ea20000000000 */
        /* <DEDUP_REMOVED lines=8> */
.L_x_3013:
[----:B------:R-:W-:Y:S01]  /*58b0*/  @P0 ELECT P1, URZ, PT ;  /* 0x00000000003f082f */ /* 0x000fe20003820000 */
[----:B------:R2:W-:-:S12]  /*58c0*/  UBLKRED.G.S.ADD.F32.RN [UR6], [UR4], UR5, desc[UR8] ;  /* 0x00000806040073bb */ /* 0x0005d800080a1405 */
[----:B------:R-:W-:Y:S02]  /*58d0*/  @P1 PLOP3.LUT P0, PT, P1, PT, PT, 0x8, 0x0 ;  /* 0x000000000000181c */ /* 0x000fe40000f0e170 */
[----:B------:R-:W-:-:S11]  /*58e0*/  PLOP3.LUT P1, PT, PT, PT, PT, 0x8, 0x0 ;  /* 0x000000000000781c */ /* 0x000fd60003f2e170 */
[----:B--2---:R-:W-:Y:S05]  /*58f0*/  @P0 BRA.U.ANY `(.L_x_3013) ;  /* 0xfffffffd00ec0947 */ /* 0x004fea000393ffff */
[----:B------:R0:W-:Y:S01]  /*5900*/  UTMACMDFLUSH ;  /* 0x00000000000079b7 */ /* 0x0001e20000000000 */
[----:B------:R-:W-:-:S04]  /*5910*/  DEPBAR.LE SB0, 0x0 ;  /* 0x000080000000791a */ /* 0x000fc80000000000 */
.L_x_3012:
[----:B------:R-:W-:Y:S05]  /*5920*/  BSYNC B0 ;  /* 0x0000000000007941 */ /* 0x000fea0003800000 */
.L_x_3011:
        /* <DEDUP_REMOVED lines=28> */
.L_x_3014:
        /* <DEDUP_REMOVED lines=8> */
.L_x_2979:
        /* <DEDUP_REMOVED lines=29> */
.L_x_3016:
[----:B------:R-:W-:Y:S01]  /*5d40*/  ULDC UR9, c[0x0][0x8cc] ;  /* 0x0002330000097ab9 */ /* 0x000fe20000000800 */
[----:B------:R-:W-:Y:S01]  /*5d50*/  UMOV UR7, UR8 ;  /* 0x0000000800077c82 */ /* 0x000fe20008000000 */
[----:B------:R-:W-:-:S11]  /*5d60*/  UISETP.NE.AND UP0, UPT, UR9, 0x1, UPT ;  /* 0x000000010900788c */ /* 0x000fd6000bf05270 */
[----:B------:R-:W-:Y:S02]  /*5d70*/  @UP0 ULDC.64 UR10, c[0x0][0x8d0] ;  /* 0x00023400000a0ab9 */ /* 0x000fe40000000a00 */
[----:B------:R-:W-:-:S04]  /*5d80*/  UIMAD.WIDE.U32 UR4, UR8, UR10, URZ ;  /* 0x0000000a080472a5 */ /* 0x000fc8000f8e003f */
[----:B------:R-:W-:-:S04]  /*5d90*/  @UP0 USHF.R.U32.HI UR7, URZ, UR11, UR5 ;  /* 0x0000000b3f070299 */ /* 0x000fc80008011605 */
[----:B------:R-:W-:-:S12]  /*5da0*/  UIMAD UR4, UR7, UR9, URZ ;  /* 0x00000009070472a4 */ /* 0x000fd8000f8e023f */
.L_x_3017:
        /* <DEDUP_REMOVED lines=23> */
.L_x_3018:
        /* <DEDUP_REMOVED lines=13> */
.L_x_3020:
[----:B------:R-:W-:-:S05]  /*5ff0*/  ULDC UR4, c[0x0][0x8f4] ;  /* 0x00023d0000047ab9 */ /* 0x000fca0000000800 */
.L_x_3019:
        /* <DEDUP_REMOVED lines=46> */
.L_x_3021:
        /* <DEDUP_REMOVED lines=13> */
.L_x_3022:
        /* <DEDUP_REMOVED lines=12> */
.L_x_3023:
        /* <DEDUP_REMOVED lines=54> */
.L_x_3026:
[----:B------:R-:W-:Y:S05]  /*67d0*/  BSYNC B0 ;  /* 0x0000000000007941 */ /* 0x000fea0003800000 */
.L_x_3025:
        /* <DEDUP_REMOVED lines=19> */
.L_x_3028:
[----:B------:R-:W-:Y:S05]  /*6910*/  BSYNC B0 ;  /* 0x0000000000007941 */ /* 0x000fea0003800000 */
.L_x_3027:
[----:B------:R-:W-:Y:S06]  /*6920*/  BAR.ARV 0xa, 0xa0 ;  /* 0x0282800000007b1d */ /* 0x000fec0000002000 */
[----:B------:R-:W-:Y:S04]  /*6930*/  BSSY B0, `(.L_x_3029) ;  /* 0x0000003000007945 */ /* 0x000fe80003800000 */
[----:B------:R-:W-:Y:S05]  /*6940*/  @!P0 BRA `(.L_x_3030) ;  /* 0x0000000000048947 */ /* 0x000fea0003800000 */
[----:B------:R-:W-:-:S04]  /*6950*/  DEPBAR.LE SB0, 0x0 ;  /* 0x000080000000791a */ /* 0x000fc80000000000 */
.L_x_3030:
[----:B------:R-:W-:Y:S05]  /*6960*/  BSYNC B0 ;  /* 0x0000000000007941 */ /* 0x000fea0003800000 */
.L_x_3029:
[----:B------:R-:W-:Y:S06]  /*6970*/  BAR.ARV 0xb, 0xa0 ;  /* 0x02c2800000007b1d */ /* 0x000fec0000002000 */
[----:B------:R-:W-:Y:S01]  /*6980*/  UIADD3 UR18, UR12, 0x1, URZ ;  /* 0x000000010c127890 */ /* 0x000fe2000fffe03f */
[----:B------:R-:W-:Y:S11]  /*6990*/  BRA `(.L_x_3031) ;  /* 0x0000000000047947 */ /* 0x000ff60003800000 */
.L_x_3024:
[----:B------:R-:W-:-:S05]  /*69a0*/  UMOV UR18, UR12 ;  /* 0x0000000c00127c82 */ /* 0x000fca0008000000 */
.L_x_3031:
        /* <DEDUP_REMOVED lines=22> */
.L_x_3044:
        /* <DEDUP_REMOVED lines=20> */
.L_x_3033:
[----:B------:R-:W-:Y:S05]  /*6c50*/  BSYNC B0 ;  /* 0x0000000000007941 */ /* 0x000fea0003800000 */
.L_x_3032:
        /* <DEDUP_REMOVED lines=13> */
.L_x_3035:
[----:B------:R-:W-:Y:S05]  /*6d30*/  BSYNC B0 ;  /* 0x0000000000007941 */ /* 0x000fea0003800000 */
.L_x_3034:
[----:B------:R-:W-:Y:S06]  /*6d40*/  BAR.ARV 0xa, 0xa0 ;  /* 0x0282800000007b1d */ /* 0x000fec0000002000 */
[----:B------:R-:W-:Y:S04]  /*6d50*/  BSSY B0, `(.L_x_3036) ;  /* 0x0000003000007945 */ /* 0x000fe80003800000 */
[----:B------:R-:W-:Y:S05]  /*6d60*/  @!P0 BRA `(.L_x_3037) ;  /* 0x0000000000048947 */ /* 0x000fea0003800000 */
[----:B------:R-:W-:-:S04]  /*6d70*/  DEPBAR.LE SB0, 0x0 ;  /* 0x000080000000791a */ /* 0x000fc80000000000 */
.L_x_3037:
[----:B------:R-:W-:Y:S05]  /*6d80*/  BSYNC B0 ;  /* 0x0000000000007941 */ /* 0x000fea0003800000 */
.L_x_3036:
        /* <DEDUP_REMOVED lines=13> */
.L_x_3039:
[----:B------:R-:W-:Y:S05]  /*6e60*/  BSYNC B0 ;  /* 0x0000000000007941 */ /* 0x000fea0003800000 */
.L_x_3038:
        /* <DEDUP_REMOVED lines=13> */
.L_x_3041:
[----:B------:R-:W-:Y:S05]  /*6f40*/  BSYNC B0 ;  /* 0x0000000000007941 */ /* 0x000fea0003800000 */
.L_x_3040:
[----:B------:R-:W-:Y:S01]  /*6f50*/  UIADD3 UR18, UR18, 0x2, URZ ;  /* 0x0000000212127890 */ /* 0x000fe2000fffe03f */
[----:B------:R-:W-:Y:S06]  /*6f60*/  BAR.ARV 0xa, 0xa0 ;  /* 0x0282800000007b1d */ /* 0x000fec0000002000 */
[----:B------:R-:W-:Y:S01]  /*6f70*/  UISETP.GE.AND UP0, UPT, UR18, UR7, UPT ;  /* 0x000000071200728c */ /* 0x000fe2000bf06270 */
[----:B------:R-:W-:Y:S04]  /*6f80*/  BSSY B0, `(.L_x_3042) ;  /* 0x0000003000007945 */ /* 0x000fe80003800000 */
[----:B------:R-:W-:Y:S06]  /*6f90*/  @!P0 BRA `(.L_x_3043) ;  /* 0x0000000000048947 */ /* 0x000fec0003800000 */
[----:B------:R-:W-:-:S04]  /*6fa0*/  DEPBAR.LE SB0, 0x0 ;  /* 0x000080000000791a */ /* 0x000fc80000000000 */
.L_x_3043:
[----:B------:R-:W-:Y:S05]  /*6fb0*/  BSYNC B0 ;  /* 0x0000000000007941 */ /* 0x000fea0003800000 */
.L_x_3042:
[----:B------:R-:W-:Y:S06]  /*6fc0*/  BAR.ARV 0xb, 0xa0 ;  /* 0x02c2800000007b1d */ /* 0x000fec0000002000 */
[----:B------:R-:W-:Y:S01]  /*6fd0*/  PLOP3.LUT P1, PT, PT, PT, UP0, 0x80, 0x0 ;  /* 0x000000000000781c */ /* 0x000fe20003f2f008 */
[----:B------:R-:W-:Y:S02]  /*6fe0*/  UIADD3 UR26, UR26, 0x3000, URZ ;  /* 0x000030001a1a7890 */ /* 0x000fe4000fffe03f */
[----:B------:R-:W-:-:S10]  /*6ff0*/  UIADD3 UR6, UR6, 0x3000, URZ ;  /* 0x0000300006067890 */ /* 0x000fd4000fffe03f */
[----:B------:R-:W-:Y:S05]  /*7000*/  @!P1 BRA `(.L_x_3044) ;  /* 0xfffffff800c09947 */ /* 0x000fea000383ffff */
[----:B------:R-:W-:Y:S05]  /*7010*/  BRA `(.L_x_2986) ;  /* 0x0000002c00c87947 */ /* 0x000fea0003800000 */
.L_x_3015:
        /* <DEDUP_REMOVED lines=22> */
.L_x_3045:
[----:B------:R-:W-:Y:S01]  /*7180*/  ULDC UR9, c[0x0][0x8cc] ;  /* 0x0002330000097ab9 */ /* 0x000fe20000000800 */
[----:B------:R-:W-:Y:S01]  /*7190*/  UMOV UR7, UR8 ;  /* 0x0000000800077c82 */ /* 0x000fe20008000000 */
[----:B------:R-:W-:-:S11]  /*71a0*/  UISETP.NE.AND UP0, UPT, UR9, 0x1, UPT ;  /* 0x000000010900788c */ /* 0x000fd6000bf05270 */
[----:B------:R-:W-:Y:S02]  /*71b0*/  @UP0 ULDC.64 UR10, c[0x0][0x8d0] ;  /* 0x00023400000a0ab9 */ /* 0x000fe40000000a00 */
[----:B------:R-:W-:-:S04]  /*71c0*/  UIMAD.WIDE.U32 UR4, UR8, UR10, URZ ;  /* 0x0000000a080472a5 */ /* 0x000fc8000f8e003f */
[----:B------:R-:W-:-:S04]  /*71d0*/  @UP0 USHF.R.U32.HI UR7, URZ, UR11, UR5 ;  /* 0x0000000b3f070299 */ /* 0x000fc80008011605 */
[----:B------:R-:W-:-:S12]  /*71e0*/  UIMAD UR4, UR7, UR9, URZ ;  /* 0x00000009070472a4 */ /* 0x000fd8000f8e023f */
.L_x_3046:
        /* <DEDUP_REMOVED lines=23> */
.L_x_3047:
        /* <DEDUP_REMOVED lines=14> */
.L_x_3049:
[----:B------:R-:W-:-:S05]  /*7440*/  ULDC UR4, c[0x0][0x8f4] ;  /* 0x00023d0000047ab9 */ /* 0x000fca0000000800 */
.L_x_3048:
        /* <DEDUP_REMOVED lines=60> */
.L_x_3051:
        /* <DEDUP_REMOVED lines=12> */
.L_x_3052:
[----:B------:R-:W-:Y:S05]  /*78d0*/  @!P2 BRA `(.L_x_3053) ;  /* 0x000000000014a947 */ /* 0x000fea0003800000 */
[----:B------:R-:W-:Y:S02]  /*78e0*/  IMAD.U32 R2, RZ, RZ, UR14 ;  /* 0x0000000eff027e24 */ /* 0x000fe4000f8e00ff */
[----:B------:R-:W-:-:S05]  /*78f0*/  IMAD.U32 R3, RZ, RZ, UR15 ;  /* 0x0000000fff037e24 */ /* 0x000fca000f8e00ff */
[----:B------:R-:W2:Y:S04]  /*7900*/  LDG.E R5, desc[UR46][R2.64] ;  /* 0x0000002e02057981 */ /* 0x000ea8000c1e1900 */
[----:B------:R-:W2:Y:S02]  /*7910*/  LDG.E R4, desc[UR46][R2.64+0x4] ;  /* 0x0000042e02047981 */ /* 0x000ea4000c1e1900 */
[----:B--2---:R-:W-:-:S07]  /*7920*/  IMAD.IADD R4, R4, 0x1, -R5 ;  /* 0x0000000104047824 */ /* 0x004fce00078e0a05 */
.L_x_3053:
        /* <DEDUP_REMOVED lines=62> */
.L_x_3083:
        /* <DEDUP_REMOVED lines=15> */
.L_x_3056:
        /* <DEDUP_REMOVED lines=122> */
.L_x_3067:
[----:B-123--:R-:W-:-:S04]  /*85a0*/  SHF.L.U32 R18, R10, 0x1f, RZ ;  /* 0x0000001f0a127819 */ /* 0x00efc800000006ff */
[----:B------:R-:W2:Y:S02]  /*85b0*/  SYNCS.PHASECHK.TRANS64.TRYWAIT P1, [R15+URZ+0x26840], R18 ;  /* 0x026840120f0075a7 */ /* 0x000ea4000802017f */
[----:B--2---:R-:W-:Y:S05]  /*85c0*/  @!P1 BRA `(.L_x_3059) ;  /* 0x0000001800dc9947 */ /* 0x004fea0003800000 */
.L_x_3084:
        /* <DEDUP_REMOVED lines=8> */
.L_x_3060:
        /* <DEDUP_REMOVED lines=44> */
.L_x_3085:
        /* <DEDUP_REMOVED lines=8> */
.L_x_3062:
        /* <DEDUP_REMOVED lines=44> */
.L_x_3086:
        /* <DEDUP_REMOVED lines=8> */
.L_x_3064:
        /* <DEDUP_REMOVED lines=38> */
.L_x_3088:
        /* <DEDUP_REMOVED lines=8> */
.L_x_3066:
        /* <DEDUP_REMOVED lines=44> */
.L_x_3058:
[----:B------:R-:W4:Y:S02]  /*9270*/  LDL.LU R4, [R1+0x4] ;  /* 0x0000040001047983 */ /* 0x000f240000300800 */
[----:B----4-:R-:W-:Y:S02]  /*9280*/  ISETP.NE.AND P1, PT, R4, RZ, PT ;  /* 0x000000ff0400720c */ /* 0x010fe40003f25270 */
[----:B------:R4:W5:Y:S11]  /*9290*/  LDL R4, [R1] ;  /* 0x0000000001047983 */ /* 0x0009760000100800 */
[----:B----4-:R-:W-:Y:S05]  /*92a0*/  @!P1 BRA `(.L_x_3057) ;  /* 0x0000000400949947 */ /* 0x010fea0003800000 */
[----:B------:R-:W-:-:S04]  /*92b0*/  SHF.L.U32 R12, R10, 0x1f, RZ ;  /* 0x0000001f0a0c7819 */ /* 0x000fc800000006ff */
[----:B------:R-:W4:Y:S02]  /*92c0*/  SYNCS.PHASECHK.TRANS64.TRYWAIT P1, [R15+URZ+0x26840], R12 ;  /* 0x0268400c0f0075a7 */ /* 0x000f24000802017f */
[----:B----4-:R-:W-:Y:S05]  /*92d0*/  @!P1 BRA `(.L_x_3068) ;  /* 0x0000000c00ec9947 */ /* 0x010fea0003800000 */
.L_x_3089:
        /* <DEDUP_REMOVED lines=8> */
.L_x_3069:
        /* <DEDUP_REMOVED lines=41> */
.L_x_3090:
        /* <DEDUP_REMOVED lines=8> */
.L_x_3071:
        /* <DEDUP_REMOVED lines=41> */
.L_x_3057:
[----:B------:R-:W1:Y:S01]  /*9900*/  S2R R0, SR_TID.X ;  /* 0x0000000000007919 */ /* 0x000e620000002100 */
[----:B------:R-:W-:Y:S01]  /*9910*/  IMAD R3, R16, 0x8, R15 ;  /* 0x0000000810037824 */ /* 0x000fe200078e020f */
[----:B-1----:R-:W-:Y:S02]  /*9920*/  LOP3.LUT R2, R0, 0x7f, RZ, 0xc0, !PT ;  /* 0x0000007f00027812 */ /* 0x002fe400078ec0ff */
[----:B------:R-:W-:Y:S02]  /*9930*/  SHF.L.U32 R0, R10, 0x1f, RZ ;  /* 0x0000001f0a007819 */ /* 0x000fe400000006ff */
[----:B------:R-:W-:Y:S02]  /*9940*/  ISETP.NE.AND P1, PT, R2, RZ, PT ;  /* 0x000000ff0200720c */ /* 0x000fe40003f25270 */
[----:B------:R-:W1:Y:S02]  /*9950*/  SYNCS.PHASECHK.TRANS64.TRYWAIT P0, [R3+URZ+0x26840], R0 ;  /* 0x02684000030075a7 */ /* 0x000e64000800017f */
[----:B-1----:R-:W-:Y:S09]  /*9960*/  @!P0 BRA `(.L_x_3072) ;  /* 0x0000000800708947 */ /* 0x002ff20003800000 */
.L_x_3091:
[----:B------:R-:W-:Y:S05]  /*9970*/  @P1 BRA `(.L_x_3073) ;  /* 0x0000000000181947 */ /* 0x000fea0003800000 */
[----:B------:R-:W1:Y:S01]  /*9980*/  S2R R2, SR_TID.X ;  /* 0x0000000000027919 */ /* 0x000e620000002100 */
[----:B------:R-:W-:-:S04]  /*9990*/  IMAD.MOV.U32 R0, RZ, RZ, 0x3100 ;  /* 0x00003100ff007424 */ /* 0x000fc800078e00ff */
[----:B------:R1:W-:Y:S02]  /*99a0*/  SYNCS.ARRIVE.TRANS64 RZ, [R3+URZ+0x26830], R0 ;  /* 0x0268300003ff79a7 */ /* 0x0003e4000800003f */
[----:B-1----:R-:W-:-:S13]  /*99b0*/  LOP3.LUT P0, RZ, R2, 0x1f, RZ, 0xc0, !PT ;  /* 0x0000001f02ff7812 */ /* 0x002fda000780c0ff */
[----:B------:R-:W-:Y:S05]  /*99c0*/  @!P0 BRA `(.L_x_3073) ;  /* 0x0000000000048947 */ /* 0x000fea0003800000 */
[----:B------:R-:W-:Y:S01]  /*99d0*/  BPT.TRAP 0x1 ;  /* 0x000000040000795c */ /* 0x000fe20000300000 */
.L_x_3073:
        /* <DEDUP_REMOVED lines=48> */
.L_x_3054:
[----:B------:R-:W-:Y:S05]  /*9ce0*/  BSYNC B0 ;  /* 0x0000000000007941 */ /* 0x000fea0003800000 */
.L_x_3050:
[----:B------:R-:W-:-:S03]  /*9cf0*/  UMOV UR7, 0xffffffff ;  /* 0xffffffff00077882 */ /* 0x000fc60000000000 */
[----:B------:R-:W-:Y:S05]  /*9d00*/  BRA.DIV UR7, `(.L_x_3074) ;  /* 0x00000006079c7947 */ /* 0x000fea000b800000 */
[----:B------:R-:W-:-:S13]  /*9d10*/  ELECT P6, URZ, PT ;  /* 0x00000000003f782f */ /* 0x000fda00038c0000 */
.L_x_3094:
[----:B------:R-:W-:Y:S05]  /*9d20*/  @!P6 BRA `(.L_x_2986) ;  /* 0x000000000084e947 */ /* 0x000fea0003800000 */
[----:B------:R-:W-:-:S06]  /*9d30*/  ULOP3.LUT UR7, UR38, 0x2, URZ, 0xfc, !UPT ;  /* 0x0000000226077892 */ /* 0x000fcc000f8efc3f */
[----:B------:R-:W-:-:S05]  /*9d40*/  IMAD.U32 R0, RZ, RZ, UR7 ;  /* 0x00000007ff007e24 */ /* 0x000fca000f8e00ff */
[----:B------:R-:W-:-:S13]  /*9d50*/  ISETP.NE.AND P2, PT, R0, 0x3, PT ;  /* 0x000000030000780c */ /* 0x000fda0003f45270 */
[----:B------:R-:W-:Y:S05]  /*9d60*/  @!P2 BRA `(.L_x_3075) ;  /* 0x000000000004a947 */ /* 0x000fea0003800000 */
[----:B------:R-:W-:Y:S01]  /*9d70*/  BPT.TRAP 0x1 ;  /* 0x000000040000795c */ /* 0x000fe20000300000 */
.L_x_3075:
        /* <DEDUP_REMOVED lines=15> */
.L_x_3095:
[----:B------:R-:W2:Y:S02]  /*9e70*/  SYNCS.PHASECHK.TRANS64.TRYWAIT P0, [R3+URZ], R0 ;  /* 0x00000000030075a7 */ /* 0x000ea4000800017f */
[----:B--2---:R-:W-:Y:S05]  /*9e80*/  @!P0 BRA `(.L_x_3077) ;  /* 0x0000000400708947 */ /* 0x004fea0003800000 */
.L_x_3096:
[----:B------:R-:W-:Y:S05]  /*9e90*/  @!P2 BRA `(.L_x_3078) ;  /* 0x000000000004a947 */ /* 0x000fea0003800000 */
[----:B------:R-:W-:Y:S01]  /*9ea0*/  BPT.TRAP 0x1 ;  /* 0x000000040000795c */ /* 0x000fe20000300000 */
.L_x_3078:
[----:B--2---:R-:W-:-:S04]  /*9eb0*/  VIADD R3, R8, 0x26840 ;  /* 0x0002684008037836 */ /* 0x004fc80000000000 */
[----:B------:R-:W-:-:S04]  /*9ec0*/  IMAD R5, R2, 0x8, R3 ;  /* 0x0000000802057824 */ /* 0x000fc800078e0203 */
[----:B------:R-:W2:Y:S02]  /*9ed0*/  SYNCS.PHASECHK.TRANS64.TRYWAIT P0, [R5+URZ], R4 ;  /* 0x00000004050075a7 */ /* 0x000ea4000800017f */
[----:B--2---:R-:W-:Y:S05]  /*9ee0*/  @!P0 BRA `(.L_x_3079) ;  /* 0x00000004006c8947 */ /* 0x004fea0003800000 */
.L_x_3097:
[----:B------:R-:W-:-:S07]  /*9ef0*/  IMAD R3, R6, 0x8, R3 ;  /* 0x0000000806037824 */ /* 0x000fce00078e0203 */
.L_x_3080:
[----:B---3--:R3:W4:Y:S02]  /*9f00*/  SYNCS.PHASECHK.TRANS64.TRYWAIT P0, [R3+URZ], R0 ;  /* 0x00000000030075a7 */ /* 0x008724000800017f */
[----:B----4-:R-:W-:Y:S05]  /*9f10*/  @!P0 NANOSLEEP.SYNCS 0x989680 ;  /* 0x009896800000895d */ /* 0x010fea0003900000 */
[----:B------:R-:W4:Y:S02]  /*9f20*/  @!P0 SYNCS.PHASECHK.TRANS64 P0, [R3+URZ], R0 ;  /* 0x00000000030085a7 */ /* 0x000f24000800007f */
[----:B----4-:R-:W-:Y:S05]  /*9f30*/  @!P0 BRA `(.L_x_3080) ;  /* 0xfffffffc00f08947 */ /* 0x010fea000383ffff */
.L_x_2986:
[----:B------:R-:W-:Y:S05]  /*9f40*/  BSYNC B6 ;  /* 0x0000000000067941 */ /* 0x000fea0003800000 */
.L_x_2978:
[----:B------:R-:W-:Y:S05]  /*9f50*/  EXIT ;  /* 0x000000000000794d */ /* 0x000fea0003800000 */
.L_x_2996:
[----:B------:R-:W-:Y:S02]  /*9f60*/  IMAD.MOV.U32 R13, RZ, RZ, R17 ;  /* 0x000000ffff0d7224 */ /* 0x000fe400078e0011 */
[----:B------:R-:W-:Y:S02]  /*9f70*/  IMAD.MOV.U32 R12, RZ, RZ, RZ ;  /* 0x000000ffff0c7224 */ /* 0x000fe400078e00ff */
[----:B------:R-:W-:Y:S02]  /*9f80*/  IMAD.MOV.U32 R11, RZ, RZ, 0x1f ;  /* 0x0000001fff0b7424 */ /* 0x000fe400078e00ff */
[----:B------:R-:W-:-:S07]  /*9f90*/  IMAD.MOV.U32 R15, RZ, RZ, -0x1 ;  /* 0xffffffffff0f7424 */ /* 0x000fce00078e00ff */
[----:B------:R-:W-:Y:S05]  /*9fa0*/  WARPSYNC.COLLECTIVE R15, `(.L_x_3081) ;  /* 0x000000000f087348 */ /* 0x000fea0003c00000 */
[----:B------:R1:W2:Y:S02]  /*9fb0*/  SHFL.IDX P6, R14, R13, R12, R11 ;  /* 0x0000000c0d0e7389 */ /* 0x0002a400000c000b */
[----:B-12---:R-:W-:Y:S01]  /*9fc0*/  ENDCOLLECTIVE ;  /* 0x000000000000791b */ /* 0x006fe20003800000 */
.L_x_3081:
[----:B------:R-:W-:Y:S05]  /*9fd0*/  BRA `(.L_x_3082) ;  /* 0xffffff7400cc7947 */ /* 0x000fea000383ffff */
.L_x_2998:
[----:B--2---:R2:W3:Y:S02]  /*9fe0*/  SYNCS.PHASECHK.TRANS64.TRYWAIT P0, [R235+URZ+0x26800], R4 ;  /* 0x02680004eb0075a7 */ /* 0x0044e4000800017f */
[----:B---3--:R-:W-:Y:S05]  /*9ff0*/  @!P0 NANOSLEEP.SYNCS 0x989680 ;  /* 0x009896800000895d */ /* 0x008fea0003900000 */
[----:B------:R-:W3:Y:S02]  /*a000*/  @!P0 SYNCS.PHASECHK.TRANS64 P0, [R235+URZ+0x26800], R4 ;  /* 0x02680004eb0085a7 */ /* 0x000ee4000800007f */
[----:B---3--:R-:W-:Y:S05]  /*a010*/  @!P0 BRA `(.L_x_2998) ;  /* 0xfffffffc00f08947 */ /* 0x008fea000383ffff */
[----:B------:R-:W-:Y:S05]  /*a020*/  BRA `(.L_x_2997) ;  /* 0xffffff7400f47947 */ /* 0x000fea000383ffff */
.L_x_3003:
[----:B--2---:R-:W-:-:S04]  /*a030*/  IMAD.U32 R5, RZ, RZ, UR8 ;  /* 0x00000008ff057e24 */ /* 0x004fc8000f8e00ff */
[----:B------:R2:W3:Y:S03]  /*a040*/  SYNCS.PHASECHK.TRANS64.TRYWAIT P1, [R5+URZ+0x26810], R120 ;  /* 0x02681078050075a7 */ /* 0x0004e6000802017f */
[----:B---3--:R-:W-:Y:S05]  /*a050*/  @!P1 NANOSLEEP.SYNCS 0x989680 ;  /* 0x009896800000995d */ /* 0x008fea0003900000 */
[----:B------:R-:W3:Y:S02]  /*a060*/  @!P1 SYNCS.PHASECHK.TRANS64 P1, [R5+URZ+0x26810], R120 ;  /* 0x02681078050095a7 */ /* 0x000ee4000802007f */
[----:B---3--:R-:W-:Y:S05]  /*a070*/  @!P1 BRA `(.L_x_3003) ;  /* 0xfffffffc00ec9947 */ /* 0x008fea000383ffff */
[----:B------:R-:W-:Y:S05]  /*a080*/  BRA `(.L_x_3002) ;  /* 0xffffff8000487947 */ /* 0x000fea000383ffff */
.L_x_3007:
[----:B------:R-:W-:-:S04]  /*a090*/  IMAD.U32 R121, RZ, RZ, UR8 ;  /* 0x00000008ff797e24 */ /* 0x000fc8000f8e00ff */
[----:B------:R1:W1:Y:S03]  /*a0a0*/  SYNCS.PHASECHK.TRANS64.TRYWAIT P1, [R121+URZ+0x26830], R120 ;  /* 0x02683078790075a7 */ /* 0x000266000802017f */
[----:B-1----:R-:W-:Y:S05]  /*a0b0*/  @!P1 NANOSLEEP.SYNCS 0x989680 ;  /* 0x009896800000995d */ /* 0x002fea0003900000 */
[----:B------:R-:W1:Y:S02]  /*a0c0*/  @!P1 SYNCS.PHASECHK.TRANS64 P1, [R121+URZ+0x26830], R120 ;  /* 0x02683078790095a7 */ /* 0x000e64000802007f */
[----:B-1----:R-:W-:Y:S05]  /*a0d0*/  @!P1 BRA `(.L_x_3007) ;  /* 0xfffffffc00ec9947 */ /* 0x002fea000383ffff */
[----:B------:R-:W-:Y:S05]  /*a0e0*/  BRA `(.L_x_3006) ;  /* 0xffffff88000c7947 */ /* 0x000fea000383ffff */
.L_x_3055:
[----:B-1----:R1:W2:Y:S02]  /*a0f0*/  SYNCS.PHASECHK.TRANS64.TRYWAIT P0, [R15+URZ+0x26820], R2 ;  /* 0x026820020f0075a7 */ /* 0x0022a4000800017f */
[----:B--2---:R-:W-:Y:S05]  /*a100*/  @!P0 NANOSLEEP.SYNCS 0x989680 ;  /* 0x009896800000895d */ /* 0x004fea0003900000 */
[----:B------:R-:W2:Y:S02]  /*a110*/  @!P0 SYNCS.PHASECHK.TRANS64 P0, [R15+URZ+0x26820], R2 ;  /* 0x026820020f0085a7 */ /* 0x000ea4000800007f */
[----:B--2---:R-:W-:Y:S05]  /*a120*/  @!P0 BRA `(.L_x_3055) ;  /* 0xfffffffc00f08947 */ /* 0x004fea000383ffff */
[----:B------:R-:W-:Y:S05]  /*a130*/  BRA `(.L_x_3083) ;  /* 0xffffffd800f47947 */ /* 0x000fea000383ffff */
.L_x_3059:
[----:B--2---:R2:W3:Y:S02]  /*a140*/  SYNCS.PHASECHK.TRANS64.TRYWAIT P1, [R15+URZ+0x26840], R18 ;  /* 0x026840120f0075a7 */ /* 0x0044e4000802017f */
[----:B---3--:R-:W-:Y:S05]  /*a150*/  @!P1 NANOSLEEP.SYNCS 0x989680 ;  /* 0x009896800000995d */ /* 0x008fea0003900000 */
[----:B------:R-:W3:Y:S02]  /*a160*/  @!P1 SYNCS.PHASECHK.TRANS64 P1, [R15+URZ+0x26840], R18 ;  /* 0x026840120f0095a7 */ /* 0x000ee4000802007f */
[----:B---3--:R-:W-:Y:S05]  /*a170*/  @!P1 BRA `(.L_x_3059) ;  /* 0xfffffffc00f09947 */ /* 0x008fea000383ffff */
[----:B------:R-:W-:Y:S05]  /*a180*/  BRA `(.L_x_3084) ;  /* 0xffffffe400107947 */ /* 0x000fea000383ffff */
.L_x_3061:
[----:B-1----:R1:W3:Y:S02]  /*a190*/  SYNCS.PHASECHK.TRANS64.TRYWAIT P1, [R15+URZ+0x26828], R18 ;  /* 0x026828120f0075a7 */ /* 0x0022e4000802017f */
[----:B---3--:R-:W-:Y:S05]  /*a1a0*/  @!P1 NANOSLEEP.SYNCS 0x989680 ;  /* 0x009896800000995d */ /* 0x008fea0003900000 */
[----:B------:R-:W3:Y:S02]  /*a1b0*/  @!P1 SYNCS.PHASECHK.TRANS64 P1, [R15+URZ+0x26828], R18 ;  /* 0x026828120f0095a7 */ /* 0x000ee4000802007f */
[----:B---3--:R-:W-:Y:S05]  /*a1c0*/  @!P1 BRA `(.L_x_3061) ;  /* 0xfffffffc00f09947 */ /* 0x008fea000383ffff */
[----:B------:R-:W-:Y:S05]  /*a1d0*/  BRA `(.L_x_3085) ;  /* 0xffffffe400cc7947 */ /* 0x000fea000383ffff */
.L_x_3063:
[----:B---3--:R3:W4:Y:S02]  /*a1e0*/  SYNCS.PHASECHK.TRANS64.TRYWAIT P1, [R15+URZ+0x26848], R18 ;  /* 0x026848120f0075a7 */ /* 0x008724000802017f */
[----:B----4-:R-:W-:Y:S05]  /*a1f0*/  @!P1 NANOSLEEP.SYNCS 0x989680 ;  /* 0x009896800000995d */ /* 0x010fea0003900000 */
[----:B------:R-:W4:Y:S02]  /*a200*/  @!P1 SYNCS.PHASECHK.TRANS64 P1, [R15+URZ+0x26848], R18 ;  /* 0x026848120f0095a7 */ /* 0x000f24000802007f */
[----:B----4-:R-:W-:Y:S05]  /*a210*/  @!P1 BRA `(.L_x_3063) ;  /* 0xfffffffc00f09947 */ /* 0x010fea000383ffff */
[----:B------:R-:W-:Y:S05]  /*a220*/  BRA `(.L_x_3086) ;  /* 0xffffffe800887947 */ /* 0x000fea000383ffff */
.L_x_3065:
[----:B------:R-:W-:-:S07]  /*a230*/  SHF.L.U32 R4, R10, 0x1f, RZ ;  /* 0x0000001f0a047819 */ /* 0x000fce00000006ff */
.L_x_3087:
[----:B----4-:R4:W1:Y:S02]  /*a240*/  SYNCS.PHASECHK.TRANS64.TRYWAIT P1, [R15+URZ+0x26820], R4 ;  /* 0x026820040f0075a7 */ /* 0x010864000802017f */
[----:B-1----:R-:W-:Y:S05]  /*a250*/  @!P1 NANOSLEEP.SYNCS 0x989680 ;  /* 0x009896800000995d */ /* 0x002fea0003900000 */
[----:B------:R-:W1:Y:S02]  /*a260*/  @!P1 SYNCS.PHASECHK.TRANS64 P1, [R15+URZ+0x26820], R4 ;  /* 0x026820040f0095a7 */ /* 0x000e64000802007f */
[----:B-1----:R-:W-:Y:S05]  /*a270*/  @!P1 BRA `(.L_x_3087) ;  /* 0xfffffffc00f09947 */ /* 0x002fea000383ffff */
[----:B------:R-:W-:Y:S05]  /*a280*/  BRA `(.L_x_3088) ;  /* 0xffffffec00287947 */ /* 0x000fea000383ffff */
.L_x_3068:
[----:B----4-:R4:W1:Y:S02]  /*a290*/  SYNCS.PHASECHK.TRANS64.TRYWAIT P1, [R15+URZ+0x26840], R12 ;  /* 0x0268400c0f0075a7 */ /* 0x010864000802017f */
[----:B-1----:R-:W-:Y:S05]  /*a2a0*/  @!P1 NANOSLEEP.SYNCS 0x989680 ;  /* 0x009896800000995d */ /* 0x002fea0003900000 */
[----:B------:R-:W1:Y:S02]  /*a2b0*/  @!P1 SYNCS.PHASECHK.TRANS64 P1, [R15+URZ+0x26840], R12 ;  /* 0x0268400c0f0095a7 */ /* 0x000e64000802007f */
[----:B-1----:R-:W-:Y:S05]  /*a2c0*/  @!P1 BRA `(.L_x_3068) ;  /* 0xfffffffc00f09947 */ /* 0x002fea000383ffff */
[----:B------:R-:W-:Y:S05]  /*a2d0*/  BRA `(.L_x_3089) ;  /* 0xfffffff000007947 */ /* 0x000fea000383ffff */
.L_x_3070:
[----:B-1----:R1:W2:Y:S02]  /*a2e0*/  SYNCS.PHASECHK.TRANS64.TRYWAIT P1, [R15+URZ+0x26828], R12 ;  /* 0x0268280c0f0075a7 */ /* 0x0022a4000802017f */
[----:B--2---:R-:W-:Y:S05]  /*a2f0*/  @!P1 NANOSLEEP.SYNCS 0x989680 ;  /* 0x009896800000995d */ /* 0x004fea0003900000 */
[----:B------:R-:W2:Y:S02]  /*a300*/  @!P1 SYNCS.PHASECHK.TRANS64 P1, [R15+URZ+0x26828], R12 ;  /* 0x0268280c0f0095a7 */ /* 0x000ea4000802007f */
[----:B--2---:R-:W-:Y:S05]  /*a310*/  @!P1 BRA `(.L_x_3070) ;  /* 0xfffffffc00f09947 */ /* 0x004fea000383ffff */
[----:B------:R-:W-:Y:S05]  /*a320*/  BRA `(.L_x_3090) ;  /* 0xfffffff000b07947 */ /* 0x000fea000383ffff */
.L_x_3072:
[----:B------:R1:W1:Y:S02]  /*a330*/  SYNCS.PHASECHK.TRANS64.TRYWAIT P0, [R3+URZ+0x26840], R0 ;  /* 0x02684000030075a7 */ /* 0x000264000800017f */
[----:B-1----:R-:W-:Y:S05]  /*a340*/  @!P0 NANOSLEEP.SYNCS 0x989680 ;  /* 0x009896800000895d */ /* 0x002fea0003900000 */
[----:B------:R-:W1:Y:S02]  /*a350*/  @!P0 SYNCS.PHASECHK.TRANS64 P0, [R3+URZ+0x26840], R0 ;  /* 0x02684000030085a7 */ /* 0x000e64000800007f */
[----:B-1----:R-:W-:Y:S05]  /*a360*/  @!P0 BRA `(.L_x_3072) ;  /* 0xfffffffc00f08947 */ /* 0x002fea000383ffff */
[----:B------:R-:W-:Y:S05]  /*a370*/  BRA `(.L_x_3091) ;  /* 0xfffffff4007c7947 */ /* 0x000fea000383ffff */
.L_x_3074:
[----:B------:R-:W-:Y:S01]  /*a380*/  BSSY B0, `(.L_x_3092) ;  /* 0x0000006000007945 */ /* 0x000fe20003800000 */
[----:B------:R-:W-:-:S07]  /*a390*/  IMAD.MOV.U32 R15, RZ, RZ, -0x1 ;  /* 0xffffffffff0f7424 */ /* 0x000fce00078e00ff */
[----:B------:R-:W-:Y:S05]  /*a3a0*/  WARPSYNC.COLLECTIVE R15, `(.L_x_3093) ;  /* 0x000000000f0c7348 */ /* 0x000fea0003c00000 */
[----:B------:R-:W-:Y:S02]  /*a3b0*/  ELECT P6, UR62, PT ;  /* 0x00000000003e782f */ /* 0x000fe400038c0000 */
[----:B------:R-:W-:Y:S01]  /*a3c0*/  MOV R14, UR62 ;  /* 0x0000003e000e7c02 */ /* 0x000fe20008000f00 */
[----:B------:R-:W-:Y:S10]  /*a3d0*/  ENDCOLLECTIVE ;  /* 0x000000000000791b */ /* 0x000ff40003800000 */
.L_x_3093:
[----:B------:R-:W-:Y:S05]  /*a3e0*/  BSYNC B0 ;  /* 0x0000000000007941 */ /* 0x000fea0003800000 */
.L_x_3092:
[----:B------:R-:W-:Y:S05]  /*a3f0*/  BRA `(.L_x_3094) ;  /* 0xfffffff800487947 */ /* 0x000fea000383ffff */
.L_x_3076:
[----:B-1----:R1:W2:Y:S02]  /*a400*/  SYNCS.PHASECHK.TRANS64.TRYWAIT P0, [R7+URZ], R4 ;  /* 0x00000004070075a7 */ /* 0x0022a4000800017f */
[----:B--2---:R-:W-:Y:S05]  /*a410*/  @!P0 NANOSLEEP.SYNCS 0x989680 ;  /* 0x009896800000895d */ /* 0x004fea0003900000 */
[----:B------:R-:W2:Y:S02]  /*a420*/  @!P0 SYNCS.PHASECHK.TRANS64 P0, [R7+URZ], R4 ;  /* 0x00000004070085a7 */ /* 0x000ea4000800007f */
[----:B--2---:R-:W-:Y:S05]  /*a430*/  @!P0 BRA `(.L_x_3076) ;  /* 0xfffffffc00f08947 */ /* 0x004fea000383ffff */
[----:B------:R-:W-:Y:S05]  /*a440*/  BRA `(.L_x_3095) ;  /* 0xfffffff800887947 */ /* 0x000fea000383ffff */
.L_x_3077:
[----:B--2---:R2:W3:Y:S02]  /*a450*/  SYNCS.PHASECHK.TRANS64.TRYWAIT P0, [R3+URZ], R0 ;  /* 0x00000000030075a7 */ /* 0x0044e4000800017f */
[----:B---3--:R-:W-:Y:S05]  /*a460*/  @!P0 NANOSLEEP.SYNCS 0x989680 ;  /* 0x009896800000895d */ /* 0x008fea0003900000 */
[----:B------:R-:W3:Y:S02]  /*a470*/  @!P0 SYNCS.PHASECHK.TRANS64 P0, [R3+URZ], R0 ;  /* 0x00000000030085a7 */ /* 0x000ee4000800007f */
[----:B---3--:R-:W-:Y:S05]  /*a480*/  @!P0 BRA `(.L_x_3077) ;  /* 0xfffffffc00f08947 */ /* 0x008fea000383ffff */
[----:B------:R-:W-:Y:S05]  /*a490*/  BRA `(.L_x_3096) ;  /* 0xfffffff8007c7947 */ /* 0x000fea000383ffff */
.L_x_3079:
[----:B--2---:R2:W3:Y:S02]  /*a4a0*/  SYNCS.PHASECHK.TRANS64.TRYWAIT P0, [R5+URZ], R4 ;  /* 0x00000004050075a7 */ /* 0x0044e4000800017f */
[----:B---3--:R-:W-:Y:S05]  /*a4b0*/  @!P0 NANOSLEEP.SYNCS 0x989680 ;  /* 0x009896800000895d */ /* 0x008fea0003900000 */
[----:B------:R-:W3:Y:S02]  /*a4c0*/  @!P0 SYNCS.PHASECHK.TRANS64 P0, [R5+URZ], R4 ;  /* 0x00000004050085a7 */ /* 0x000ee4000800007f */
[----:B---3--:R-:W-:Y:S05]  /*a4d0*/  @!P0 BRA `(.L_x_3079) ;  /* 0xfffffffc00f08947 */ /* 0x008fea000383ffff */
[----:B------:R-:W-:Y:S05]  /*a4e0*/  BRA `(.L_x_3097) ;  /* 0xfffffff800807947 */ /* 0x000fea000383ffff */
.L_x_3098:
        /* <DEDUP_REMOVED lines=9> */
.L_x_3318:


//--------------------- .text._ZN7cutlass13device_kernelIN5flash32FlashAttnBwdPostprocessConvertdQIN4cute5tupleIJNS3_1CILi128EEENS5_ILi96EEEEEENS_6half_tEfNS_4arch4Sm90ELi256ENS3_8TiledMMAINS3_8MMA_AtomIJNS3_4SM904GMMA25MMA_64x96x16_F32F16F16_RSILNSF_5MajorE0ELSH_1ELNSF_7ScaleInE1ELSI_1EEEEEENS3_6LayoutINS4_IJNS5_ILi2EEENS5_ILi1EEESN_EEENS4_IJSN_NS5_ILi0EEESP_EEEEENS4_IJNS3_10UnderscoreESS_SS_EEEEELb0EEEEEvNT_6ParamsE --------------------------
	.section	.text._ZN7cutlass13device_kernelIN5flash32FlashAttnBwdPostprocessConvertdQIN4cute5tupleIJNS3_1CILi128EEENS5_ILi96EEEEEENS_6half_tEfNS_4arch4Sm90ELi256ENS3_8TiledMMAINS3_8MMA_AtomIJNS3_4SM904GMMA25MMA_64x96x16_F32F16F16_RSILNSF_5MajorE0ELSH_1ELNSF_7ScaleInE1ELSI_1EEEEEENS3_6LayoutINS4_IJNS5_ILi2EEENS5_ILi1EEESN_EEENS4_IJSN_NS5_ILi0EEESP_EEEEENS4_IJNS3_10UnderscoreESS_SS_EEEEELb0EEEEEvNT_6ParamsE,"ax",@progbits
	.align	128
.text._ZN7cutlass13device_kernelIN5flash32FlashAttnBwdPostprocessConvertdQIN4cute5tupleIJNS3_1CILi128EEENS5_ILi96EEEEEENS_6half_tEfNS_4arch4Sm90ELi256ENS3_8TiledMMAINS3_8MMA_AtomIJNS3_4SM904GMMA25MMA_64x96x16_F32F16F16_RSILNSF_5MajorE0ELSH_1ELNSF_7ScaleInE1ELSI_1EEEEEENS3_6LayoutINS4_IJNS5_ILi2EEENS5_ILi1EEESN_EEENS4_IJSN_NS5_ILi0EEESP_EEEEENS4_IJNS3_10UnderscoreESS_SS_EEEEELb0EEEEEvNT_6ParamsE:
        .type           _ZN7cutlass13device_kernelIN5flash32FlashAttnBwdPostprocessConvertdQIN4cute5tupleIJNS3_1CILi128EEENS5_ILi96EEEEEENS_6half_tEfNS_4arch4Sm90ELi256ENS3_8TiledMMAINS3_8MMA_AtomIJNS3_4SM904GMMA25MMA_64x96x16_F32F16F16_RSILNSF_5MajorE0ELSH_1ELNSF_7ScaleInE1ELSI_1EEEEEENS3_6LayoutINS4_IJNS5_ILi2EEENS5_ILi1EEESN_EEENS4_IJSN_NS5_ILi0EEESP_EEEEENS4_IJNS3_10UnderscoreESS_SS_EEEEELb0EEEEEvNT_6ParamsE,@function
        .size           _ZN7cutlass13device_kernelIN5flash32FlashAttnBwdPostprocessConvertdQIN4cute5tupleIJNS3_1CILi128EEENS5_ILi96EEEEEENS_6half_tEfNS_4arch4Sm90ELi256ENS3_8TiledMMAINS3_8MMA_AtomIJNS3_4SM904GMMA25MMA_64x96x16_F32F16F16_RSILNSF_5MajorE0ELSH_1ELNSF_7ScaleInE1ELSI_1EEEEEENS3_6LayoutINS4_IJNS5_ILi2EEENS5_ILi1EEESN_EEENS4_IJSN_NS5_ILi0EEESP_EEEEENS4_IJNS3_10UnderscoreESS_SS_EEEEELb0EEEEEvNT_6ParamsE,(.L_x_3319 - _ZN7cutlass13device_kernelIN5flash32FlashAttnBwdPostprocessConvertdQIN4cute5tupleIJNS3_1CILi128EEENS5_ILi96EEEEEENS_6half_tEfNS_4arch4Sm90ELi256ENS3_8TiledMMAINS3_8MMA_AtomIJNS3_4SM904GMMA25MMA_64x96x16_F32F16F16_RSILNSF_5MajorE0ELSH_1ELNSF_7ScaleInE1ELSI_1EEEEEENS3_6LayoutINS4_IJNS5_ILi2EEENS5_ILi1EEESN_EEENS4_IJSN_NS5_ILi0EEESP_EEEEENS4_IJNS3_10UnderscoreESS_SS_EEEEELb0EEEEEvNT_6ParamsE)
        .other          _ZN7cutlass13device_kernelIN5flash32FlashAttnBwdPostprocessConvertdQIN4cute5tupleIJNS3_1CILi128EEENS5_ILi96EEEEEENS_6half_tEfNS_4arch4Sm90ELi256ENS3_8TiledMMAINS3_8MMA_AtomIJNS3_4SM904GMMA25MMA_64x96x16_F32F16F16_RSILNSF_5MajorE0ELSH_1ELNSF_7ScaleInE1ELSI_1EEEEEENS3_6LayoutINS4_IJNS5_ILi2EEENS5_ILi1EEESN_EEENS4_IJSN_NS5_ILi0EEESP_EEEEENS4_IJNS3_10UnderscoreESS_SS_EEEEELb0EEEEEvNT_6ParamsE,@"STO_CUDA_ENTRY STV_DEFAULT"
_ZN7cutlass13device_kernelIN5flash32FlashAttnBwdPostprocessConvertdQIN4cute5tupleIJNS3_1CILi128EEENS5_ILi96EEEEEENS_6half_tEfNS_4arch4Sm90ELi256ENS3_8TiledMMAINS3_8MMA_AtomIJNS3_4SM904GMMA25MMA_64x96x16_F32F16F16_RSILNSF_5MajorE0ELSH_1ELNSF_7ScaleInE1ELSI_1EEEEEENS3_6LayoutINS4_IJNS5_ILi2EEENS5_ILi1EEESN_EEENS4_IJSN_NS5_ILi0EEESP_EEEEENS4_IJNS3_10UnderscoreESS_SS_EEEEELb0EEEEEvNT_6ParamsE:
[----:B------:R-:W-:Y:S08]  /*0000*/  LDC R1, c[0x0][0x28] ;  /* 0x00000a00ff017b82 */ /* 0x000ff00000000800 */
[----:B------:R-:W0:Y:S01]  /*0010*/  LDC.64 R4, c[0x0][0x278] ;  /* 0x00009e00ff047b82 */ /* 0x000e220000000a00 */
[----:B------:R-:W1:Y:S01]  /*0020*/  S2R R13, SR_CTAID.Z ;  /* 0x00000000000d7919 */ /* 0x000e620000002700 */
[----:B------:R-:W-:-:S06]  /*0030*/  ULDC.64 UR8, c[0x0][0x208] ;  /* 0x0000820000087ab9 */ /* 0x000fcc0000000a00 */
[----:B------:R-:W2:Y:S08]  /*0040*/  LDC.64 R6, c[0x0][0x270] ;  /* 0x00009c00ff067b82 */ /* 0x000eb00000000a00 */
[----:B------:R-:W1:Y:S01]  /*0050*/  LDC.64 R2, c[0x0][0x270] ;  /* 0x00009c00ff027b82 */ /* 0x000e620000000a00 */
[----:B0-----:R-:W-:-:S04]  /*0060*/  ISETP.NE.U32.AND P2, PT, R4, RZ, PT ;  /* 0x000000ff0400720c */ /* 0x001fc80003f45070 */
[----:B------:R-:W-:Y:S02]  /*0070*/  ISETP.NE.AND.EX P2, PT, R5, RZ, PT, P2 ;  /* 0x000000ff0500720c */ /* 0x000fe40003f45320 */
[----:B--2---:R-:W-:-:S04]  /*0080*/  ISETP.NE.U32.AND P1, PT, R6, RZ, PT ;  /* 0x000000ff0600720c */ /* 0x004fc80003f25070 */
[----:B------:R-:W-:Y:S01]  /*0090*/  ISETP.NE.AND.EX P1, PT, R7, RZ, PT, P1 ;  /* 0x000000ff0700720c */ /* 0x000fe20003f25310 */
[----:B------:R-:W-:Y:S01]  /*00a0*/  ULDC UR4, c[0x0][0x240] ;  /* 0x0000900000047ab9 */ /* 0x000fe20000000800 */
[----:B-1----:R-:W-:-:S05]  /*00b0*/  IMAD.WIDE R2, R13, 0x4, R2 ;  /* 0x000000040d027825 */ /* 0x002fca00078e0202 */
[----:B------:R-:W0:Y:S01]  /*00c0*/  @P2 LDC.64 R4, c[0x0][0x278] ;  /* 0x00009e00ff042b82 */ /* 0x000e220000000a00 */
[----:B------:R-:W-:-:S05]  /*00d0*/  IMAD.U32 R8, RZ, RZ, UR4 ;  /* 0x00000004ff087e24 */ /* 0x000fca000f8e00ff */
[----:B------:R1:W5:Y:S01]  /*00e0*/  @P1 LDG.E R9, desc[UR8][R2.64] ;  /* 0x0000000802091981 */ /* 0x000362000c1e1900 */
[----:B0-----:R-:W-:-:S05]  /*00f0*/  @P2 IMAD.WIDE R4, R13, 0x4, R4 ;  /* 0x000000040d042825 */ /* 0x001fca00078e0204 */
[----:B------:R1:W5:Y:S01]  /*0100*/  @P2 LDG.E R8, desc[UR8][R4.64] ;  /* 0x0000000804082981 */ /* 0x000362000c1e1900 */
[----:B------:R-:W-:Y:S01]  /*0110*/  ISETP.NE.U32.AND P0, PT, R6, RZ, PT ;  /* 0x000000ff0600720c */ /* 0x000fe20003f05070 */
[----:B------:R-:W0:Y:S03]  /*0120*/  S2R R66, SR_CTAID.X ;  /* 0x0000000000427919 */ /* 0x000e260000002500 */
[----:B------:R-:W-:Y:S01]  /*0130*/  ISETP.NE.AND.EX P0, PT, R7, RZ, PT, P0 ;  /* 0x000000ff0700720c */ /* 0x000fe20003f05300 */
[----:B0-----:R-:W-:Y:S01]  /*0140*/  IMAD.SHL.U32 R11, R66, 0x80, RZ ;  /* 0x00000080420b7824 */ /* 0x001fe200078e00ff */
[----:B-1----:R-:W-:Y:S11]  /*0150*/  @P2 BRA `(.L_x_3099) ;  /* 0x0000000000102947 */ /* 0x002ff60003800000 */
[----:B------:R-:W-:Y:S05]  /*0160*/  @!P1 BRA `(.L_x_3099) ;  /* 0x00000000000c9947 */ /* 0x000fea0003800000 */
[----:B------:R-:W2:Y:S04]  /*0170*/  LDG.E R5, desc[UR8][R2.64] ;  /* 0x0000000802057981 */ /* 0x000ea8000c1e1900 */
[----:B-----5:R-:W2:Y:S02]  /*0180*/  LDG.E R8, desc[UR8][R2.64+0x4] ;  /* 0x0000040802087981 */ /* 0x020ea4000c1e1900 */
[----:B--2---:R-:W-:-:S07]  /*0190*/  IMAD.IADD R8, R8, 0x1, -R5 ;  /* 0x0000000108087824 */ /* 0x004fce00078e0a05 */
.L_x_3099:
[----:B-----5:R-:W-:-:S13]  /*01a0*/  ISETP.LE.AND P2, PT, R8, R11, PT ;  /* 0x0000000b0800720c */ /* 0x020fda0003f43270 */
[----:B------:R-:W-:Y:S05]  /*01b0*/  @P0 EXIT P2 ;  /* 0x000000000000094d */ /* 0x000fea0001000000 */
[----:B------:R-:W0:Y:S01]  /*01c0*/  S2R R0, SR_CTAID.Y ;  /* 0x0000000000007919 */ /* 0x000e220000002600 */
[----:B------:R-:W-:Y:S01]  /*01d0*/  @P1 IMAD R2, R13, 0x80, R9 ;  /* 0x000000800d021824 */ /* 0x000fe200078e0209 */
[----:B------:R-:W1:Y:S01]  /*01e0*/  LDC.64 R14, c[0x0][0x228] ;  /* 0x00008a00ff0e7b82 */ /* 0x000e620000000a00 */
[----:B------:R-:W-:Y:S01]  /*01f0*/  CS2R R4, SRZ ;  /* 0x0000000000047805 */ /* 0x000fe2000001ff00 */
[----:B------:R-:W2:Y:S01]  /*0200*/  S2R R68, SR_TID.X ;  /* 0x0000000000447919 */ /* 0x000ea20000002100 */
[----:B------:R-:W-:Y:S01]  /*0210*/  IMAD R7, R66, 0x3000, RZ ;  /* 0x0000300042077824 */ /* 0x000fe200078e02ff */
[----:B------:R-:W-:Y:S01]  /*0220*/  @P1 SHF.R.S32.HI R3, RZ, 0x1f, R2 ;  /* 0x0000001fff031819 */ /* 0x000fe20000011402 */
[----:B------:R-:W-:Y:S01]  /*0230*/  BSSY B0, `(.L_x_3100) ;  /* 0x0000030000007945 */ /* 0x000fe20003800000 */
[----:B------:R-:W3:Y:S02]  /*0240*/  S2R R21, SR_CgaCtaId ;  /* 0x0000000000157919 */ /* 0x000ee40000008800 */
[----:B------:R-:W-:Y:S01]  /*0250*/  @P1 LEA.HI R3, R3, R2, RZ, 0x7 ;  /* 0x0000000203031211 */ /* 0x000fe200078f38ff */
[----:B------:R-:W4:Y:S03]  /*0260*/  LDC.64 R16, c[0x0][0x230] ;  /* 0x00008c00ff107b82 */ /* 0x000f260000000a00 */
[----:B------:R-:W-:-:S05]  /*0270*/  @P1 SHF.R.S32.HI R3, RZ, 0x7, R3 ;  /* 0x00000007ff031819 */ /* 0x000fca0000011403 */
[----:B------:R-:W-:Y:S01]  /*0280*/  @P1 IMAD R3, R3, 0x3000, RZ ;  /* 0x0000300003031824 */ /* 0x000fe200078e02ff */
[----:B------:R-:W5:Y:S03]  /*0290*/  LDC.64 R18, c[0x0][0x210] ;  /* 0x00008400ff127b82 */ /* 0x000f660000000a00 */
[--C-:B------:R-:W-:Y:S01]  /*02a0*/  @P1 IMAD.MOV.U32 R4, RZ, RZ, R3.reuse ;  /* 0x000000ffff041224 */ /* 0x100fe200078e0003 */
[----:B------:R-:W-:-:S04]  /*02b0*/  @P1 SHF.R.S32.HI R5, RZ, 0x1f, R3 ;  /* 0x0000001fff051819 */ /* 0x000fc80000011403 */
[C---:B------:R-:W-:Y:S02]  /*02c0*/  IADD3 R6, P2, R7.reuse, R4, RZ ;  /* 0x0000000407067210 */ /* 0x040fe40007f5e0ff */
[----:B0-----:R-:W-:Y:S02]  /*02d0*/  SHF.R.S32.HI R3, RZ, 0x1f, R0 ;  /* 0x0000001fff037819 */ /* 0x001fe40000011400 */
[----:B------:R-:W-:Y:S02]  /*02e0*/  LEA.HI.X.SX32 R7, R7, R5, 0x1, P2 ;  /* 0x0000000507077211 */ /* 0x000fe400010f0eff */
[----:B------:R-:W-:Y:S01]  /*02f0*/  SHF.R.S32.HI R5, RZ, 0x1f, R13 ;  /* 0x0000001fff057819 */ /* 0x000fe2000001140d */
[-C--:B-1----:R-:W-:Y:S02]  /*0300*/  IMAD R2, R3, R14.reuse, RZ ;  /* 0x0000000e03027224 */ /* 0x082fe400078e02ff */
[----:B------:R-:W-:Y:S01]  /*0310*/  IMAD.WIDE.U32 R6, R0, R14, R6 ;  /* 0x0000000e00067225 */ /* 0x000fe200078e0006 */
[----:B------:R-:W-:-:S03]  /*0320*/  SEL R5, R5, RZ, !P0 ;  /* 0x000000ff05057207 */ /* 0x000fc60004000000 */
[----:B------:R-:W-:Y:S01]  /*0330*/  IMAD R15, R0, R15, R2 ;  /* 0x0000000f000f7224 */ /* 0x000fe200078e0202 */
[----:B------:R-:W-:Y:S01]  /*0340*/  SEL R2, R13, RZ, !P0 ;  /* 0x000000ff0d027207 */ /* 0x000fe20004000000 */
[-C--:B----4-:R-:W-:Y:S01]  /*0350*/  IMAD R4, R5, R16.reuse, RZ ;  /* 0x0000001005047224 */ /* 0x090fe200078e02ff */
[----:B--2---:R-:W-:Y:S02]  /*0360*/  ISETP.NE.AND P0, PT, R68, RZ, PT ;  /* 0x000000ff4400720c */ /* 0x004fe40003f05270 */
[----:B------:R-:W-:Y:S01]  /*0370*/  IADD3 R7, R7, R15, RZ ;  /* 0x0000000f07077210 */ /* 0x000fe20007ffe0ff */
[C---:B------:R-:W-:Y:S02]  /*0380*/  IMAD R13, R2.reuse, R17, R4 ;  /* 0x00000011020d7224 */ /* 0x040fe400078e0204 */
[----:B------:R-:W-:-:S04]  /*0390*/  IMAD.WIDE.U32 R6, R2, R16, R6 ;  /* 0x0000001002067225 */ /* 0x000fc800078e0006 */
[----:B------:R-:W-:Y:S01]  /*03a0*/  IMAD.IADD R4, R7, 0x1, R13 ;  /* 0x0000000107047824 */ /* 0x000fe200078e020d */
[----:B-----5:R-:W-:-:S04]  /*03b0*/  LEA R18, P2, R6, R18, 0x2 ;  /* 0x0000001206127211 */ /* 0x020fc800078410ff */
[----:B------:R-:W-:Y:S01]  /*03c0*/  LEA.HI.X R4, R6, R19, R4, 0x2, P2 ;  /* 0x0000001306047211 */ /* 0x000fe200010f1404 */
[----:B---3--:R-:W-:Y:S08]  /*03d0*/  @P0 BRA `(.L_x_3101) ;  /* 0x0000000000540947 */ /* 0x008ff00003800000 */
[----:B------:R-:W0:Y:S01]  /*03e0*/  S2UR UR7, SR_CgaCtaId ;  /* 0x00000000000779c3 */ /* 0x000e220000008800 */
[----:B------:R-:W-:Y:S01]  /*03f0*/  UMOV UR6, 0x400 ;  /* 0x0000040000067882 */ /* 0x000fe20000000000 */
[----:B------:R-:W-:Y:S01]  /*0400*/  UMOV UR4, 0x1 ;  /* 0x0000000100047882 */ /* 0x000fe20000000000 */
[----:B------:R-:W-:Y:S01]  /*0410*/  IMAD.MOV.U32 R6, RZ, RZ, 0xc000 ;  /* 0x0000c000ff067424 */ /* 0x000fe200078e00ff */
[----:B------:R-:W-:-:S04]  /*0420*/  UIADD3 UR4, -UR4, 0x100000, URZ ;  /* 0x0010000004047890 */ /* 0x000fc8000fffe13f */
[----:B------:R-:W-:Y:S02]  /*0430*/  USHF.L.U32 UR5, UR4, 0xb, URZ ;  /* 0x0000000b04057899 */ /* 0x000fe4000800063f */
[----:B------:R-:W-:Y:S01]  /*0440*/  USHF.L.U32 UR4, UR4, 0x1, URZ ;  /* 0x0000000104047899 */ /* 0x000fe2000800063f */
[----:B------:R-:W-:Y:S01]  /*0450*/  PLOP3.LUT P0, PT, PT, PT, PT, 0x80, 0x0 ;  /* 0x000000000000781c */ /* 0x000fe20003f0f070 */
[----:B------:R-:W-:Y:S01]  /*0460*/  UMOV UR10, 0xc00 ;  /* 0x00000c00000a7882 */ /* 0x000fe20000000000 */
[----:B0-----:R-:W-:-:S04]  /*0470*/  ULEA UR6, UR7, UR6, 0x18 ;  /* 0x0000000607067291 */ /* 0x001fc8000f8ec03f */
[----:B------:R-:W-:Y:S01]  /*0480*/  UIADD3 UR7, UR6, 0x12000, URZ ;  /* 0x0001200006077890 */ /* 0x000fe2000fffe03f */
[----:B------:R-:W0:Y:S07]  /*0490*/  FENCE.VIEW.ASYNC.S ;  /* 0x00000000000073c6 */ /* 0x000e2e0000000000 */
[----:B0-----:R0:W1:Y:S02]  /*04a0*/  SYNCS.EXCH.64 URZ, [UR6+0x12000], UR4 ;  /* 0x01200004063f75b2 */ /* 0x0010640008000100 */
[----:B0-----:R-:W-:-:S02]  /*04b0*/  R2UR UR4, R18 ;  /* 0x00000000120472ca */ /* 0x001fc400000e0000 */
[----:B------:R-:W-:Y:S01]  /*04c0*/  R2UR UR5, R4 ;  /* 0x00000000040572ca */ /* 0x000fe200000e0000 */
[----:B-1----:R0:W-:-:S14]  /*04d0*/  SYNCS.ARRIVE.TRANS64 RZ, [UR6+0x12000], R6 ;  /* 0x01200006ffff79a7 */ /* 0x0021dc0008000006 */
.L_x_3102:
[----:B------:R-:W-:Y:S01]  /*04e0*/  @P0 ELECT P2, URZ, PT ;  /* 0x00000000003f082f */ /* 0x000fe20003840000 */
[----:B------:R1:W-:-:S12]  /*04f0*/  UBLKCP.S.G [UR6], [UR4], UR10 ;  /* 0x00000006040073ba */ /* 0x0003d8000800020a */
[----:B------:R-:W-:Y:S02]  /*0500*/  @P2 PLOP3.LUT P0, PT, P2, PT, PT, 0x8, 0x0 ;  /* 0x000000000000281c */ /* 0x000fe4000170e170 */
[----:B------:R-:W-:-:S11]  /*0510*/  PLOP3.LUT P2, PT, PT, PT, PT, 0x8, 0x0 ;  /* 0x000000000000781c */ /* 0x000fd60003f4e170 */
[----:B-1----:R-:W-:Y:S05]  /*0520*/  @P0 BRA.U.ANY `(.L_x_3102) ;  /* 0xfffffffd00ec0947 */ /* 0x002fea000393ffff */
.L_x_3101:
[----:B------:R-:W-:Y:S05]  /*0530*/  BSYNC B0 ;  /* 0x0000000000007941 */ /* 0x000fea0003800000 */
.L_x_3100:
[----:B------:R-:W-:Y:S01]  /*0540*/  BAR.SYNC.DEFER_BLOCKING 0x0 ;  /* 0x0000000000007b1d */ /* 0x000fe20000010000 */
[----:B------:R-:W-:Y:S02]  /*0550*/  MOV R4, 0x400 ;  /* 0x0000040000047802 */ /* 0x000fe40000000f00 */
[----:B0-----:R-:W-:Y:S02]  /*0560*/  CS2R R6, SRZ ;  /* 0x0000000000067805 */ /* 0x001fe4000001ff00 */
[----:B------:R-:W-:Y:S01]  /*0570*/  SHF.L.U32 R13, RZ, 0x1f, RZ ;  /* 0x0000001fff0d7819 */ /* 0x000fe200000006ff */
[--C-:B------:R-:W-:Y:S01]  /*0580*/  @P1 IMAD.MOV.U32 R6, RZ, RZ, R9.reuse ;  /* 0x000000ffff061224 */ /* 0x100fe200078e0009 */
[----:B------:R-:W-:Y:S02]  /*0590*/  LEA R4, R21, R4, 0x18 ;  /* 0x0000000415047211 */ /* 0x000fe400078ec0ff */
[----:B------:R-:W-:-:S07]  /*05a0*/  @P1 SHF.R.S32.HI R7, RZ, 0x1f, R9 ;  /* 0x0000001fff071819 */ /* 0x000fce0000011409 */
.L_x_3103:
[----:B0-----:R0:W1:Y:S02]  /*05b0*/  SYNCS.PHASECHK.TRANS64.TRYWAIT P0, [R4+URZ+0x12000], R13 ;  /* 0x0120000d040075a7 */ /* 0x001064000800017f */
[----:B-1----:R-:W-:Y:S05]  /*05c0*/  @!P0 NANOSLEEP.SYNCS 0x989680 ;  /* 0x009896800000895d */ /* 0x002fea0003900000 */
[----:B------:R-:W1:Y:S02]  /*05d0*/  @!P0 SYNCS.PHASECHK.TRANS64 P0, [R4+URZ+0x12000], R13 ;  /* 0x0120000d040085a7 */ /* 0x000e64000800007f */
[----:B-1----:R-:W-:Y:S05]  /*05e0*/  @!P0 BRA `(.L_x_3103) ;  /* 0xfffffffc00f08947 */ /* 0x002fea000383ffff */
[----:B------:R-:W-:Y:S01]  /*05f0*/  SHF.R.S32.HI R9, RZ, 0x1f, R68 ;  /* 0x0000001fff097819 */ /* 0x000fe20000011444 */
[----:B------:R-:W-:Y:S01]  /*0600*/  IMAD.MOV.U32 R49, RZ, RZ, 0x20 ;  /* 0x00000020ff317424 */ /* 0x000fe200078e00ff */
[----:B------:R-:W-:Y:S01]  /*0610*/  VIADDMNMX R18, R8, -R11, 0x80, PT ;  /* 0x0000008008127446 */ /* 0x000fe2000380090b */
[----:B------:R-:W-:Y:S01]  /*0620*/  ULDC UR4, c[0x0][0x268] ;  /* 0x00009a0000047ab9 */ /* 0x000fe20000000800 */
[CC--:B------:R-:W-:Y:S01]  /*0630*/  LEA.HI R12, R9.reuse, R68.reuse, RZ, 0x4 ;  /* 0x00000044090c7211 */ /* 0x0c0fe200078f20ff */
[----:B------:R-:W-:Y:S01]  /*0640*/  BSSY B0, `(.L_x_3104) ;  /* 0x00000b9000007945 */ /* 0x000fe20003800000 */
[CC--:B------:R-:W-:Y:S02]  /*0650*/  LEA.HI R8, R9.reuse, R68.reuse, RZ, 0x7 ;  /* 0x0000004409087211 */ /* 0x0c0fe400078f38ff */
[----:B------:R-:W-:Y:S02]  /*0660*/  LOP3.LUT R10, R12, 0xfffffff0, RZ, 0xc0, !PT ;  /* 0xfffffff00c0a7812 */ /* 0x000fe400078ec0ff */
[----:B0-----:R-:W-:-:S02]  /*0670*/  LEA.HI R13, R9, R68, RZ, 0x5 ;  /* 0x00000044090d7211 */ /* 0x001fc400078f28ff */
[CC--:B------:R-:W-:Y:S01]  /*0680*/  LEA.HI R11, R9.reuse, R68.reuse, RZ, 0x2 ;  /* 0x00000044090b7211 */ /* 0x0c0fe200078f10ff */
[----:B------:R-:W-:Y:S01]  /*0690*/  IMAD.IADD R10, R68, 0x1, -R10 ;  /* 0x00000001440a7824 */ /* 0x000fe200078e0a0a */
[-C--:B------:R-:W-:Y:S02]  /*06a0*/  LEA.HI R15, R9, R68.reuse, RZ, 0x3 ;  /* 0x00000044090f7211 */ /* 0x080fe400078f18ff */
[----:B------:R-:W-:Y:S02]  /*06b0*/  LOP3.LUT R9, R8, 0x3fffff80, RZ, 0xc0, !PT ;  /* 0x3fffff8008097812 */ /* 0x000fe400078ec0ff */
[----:B------:R-:W-:Y:S02]  /*06c0*/  SHF.R.S32.HI R17, RZ, 0x2, R11 ;  /* 0x00000002ff117819 */ /* 0x000fe4000001140b */
[----:B------:R-:W-:Y:S02]  /*06d0*/  IADD3 R9, -R9, R68, RZ ;  /* 0x0000004409097210 */ /* 0x000fe40007ffe1ff */
[----:B------:R-:W-:Y:S01]  /*06e0*/  SHF.R.S32.HI R8, RZ, 0x7, R8 ;  /* 0x00000007ff087819 */ /* 0x000fe20000011408 */
[C---:B------:R-:W-:Y:S01]  /*06f0*/  VIADD R16, R17.reuse, 0x40 ;  /* 0x0000004011107836 */ /* 0x040fe20000000000 */
[----:B------:R-:W-:-:S02]  /*0700*/  IADD3 R40, P1, R17, R6, RZ ;  /* 0x0000000611287210 */ /* 0x000fc40007f3e0ff */
[----:B------:R-:W-:Y:S01]  /*0710*/  LEA.HI R6, R10, R10, RZ, 0x1 ;  /* 0x0000000a0a067211 */ /* 0x000fe200078f08ff */
[----:B------:R-:W-:Y:S01]  /*0720*/  IMAD R9, R8, 0x600, R9 ;  /* 0x0000060008097824 */ /* 0x000fe200078e0209 */
[C---:B------:R-:W-:Y:S02]  /*0730*/  LOP3.LUT R14, R11.reuse, 0x1ffffffc, RZ, 0xc0, !PT ;  /* 0x1ffffffc0b0e7812 */ /* 0x040fe400078ec0ff */
[----:B------:R-:W-:Y:S01]  /*0740*/  LEA.HI R11, R11, R17, RZ, 0x1 ;  /* 0x000000110b0b7211 */ /* 0x000fe200078f08ff */
[----:B------:R-:W-:Y:S01]  /*0750*/  IMAD.SHL.U32 R63, R9, 0x4, RZ ;  /* 0x00000004093f7824 */ /* 0x000fe200078e00ff */
[----:B------:R-:W-:Y:S01]  /*0760*/  LEA.HI.X.SX32 R41, R17, R7, 0x1, P1 ;  /* 0x0000000711297211 */ /* 0x000fe200008f0eff */
[----:B------:R-:W-:Y:S01]  /*0770*/  IMAD.IADD R68, R68, 0x1, -R14 ;  /* 0x0000000144447824 */ /* 0x000fe200078e0a0e */
[----:B------:R-:W-:Y:S01]  /*0780*/  SHF.R.S32.HI R7, RZ, 0x1, R6 ;  /* 0x00000001ff077819 */ /* 0x000fe20000011406 */
[----:B------:R-:W-:Y:S01]  /*0790*/  IMAD R63, R63, 0x4, R4 ;  /* 0x000000043f3f7824 */ /* 0x000fe200078e0204 */
[----:B------:R-:W-:Y:S01]  /*07a0*/  SHF.R.S32.HI R8, RZ, 0x1f, R6 ;  /* 0x0000001fff087819 */ /* 0x000fe20000011406 */
[----:B------:R-:W-:Y:S01]  /*07b0*/  IMAD.SHL.U32 R68, R68, 0x8, RZ ;  /* 0x0000000844447824 */ /* 0x000fe200078e00ff */
[----:B------:R-:W-:Y:S01]  /*07c0*/  LOP3.LUT R14, R11, 0x3fffffe, RZ, 0xc0, !PT ;  /* 0x03fffffe0b0e7812 */ /* 0x000fe200078ec0ff */
[----:B------:R-:W-:Y:S01]  /*07d0*/  IMAD.WIDE R66, R66, 0x80, R40 ;  /* 0x0000008042427825 */ /* 0x000fe200078e0228 */
[----:B------:R-:W-:Y:S01]  /*07e0*/  SHF.R.S32.HI R11, RZ, 0x1f, R10 ;  /* 0x0000001fff0b7819 */ /* 0x000fe2000001140a */
[----:B------:R-:W0:Y:S01]  /*07f0*/  LDS.128 R40, [R63+0x4000] ;  /* 0x004000003f287984 */ /* 0x000e220000000c00 */
[----:B------:R-:W-:-:S02]  /*0800*/  LEA.HI R8, R8, R7, RZ, 0x2 ;  /* 0x0000000708087211 */ /* 0x000fc400078f10ff */
[----:B------:R-:W-:Y:S02]  /*0810*/  LOP3.LUT R9, R6, 0x3fffffe, RZ, 0xc0, !PT ;  /* 0x03fffffe06097812 */ /* 0x000fe400078ec0ff */
[----:B------:R-:W-:Y:S02]  /*0820*/  ISETP.GE.AND P0, PT, R16, R18, PT ;  /* 0x000000121000720c */ /* 0x000fe40003f06270 */
[----:B------:R-:W-:Y:S01]  /*0830*/  IADD3 R6, R17, -R14, RZ ;  /* 0x8000000e11067210 */ /* 0x000fe20007ffe0ff */
[----:B------:R-:W-:Y:S01]  /*0840*/  IMAD.IADD R29, R10, 0x1, -R9 ;  /* 0x000000010a1d7824 */ /* 0x000fe200078e0a09 */
[----:B------:R-:W-:Y:S02]  /*0850*/  LOP3.LUT R14, R8, 0xfffffffc, RZ, 0xc0, !PT ;  /* 0xfffffffc080e7812 */ /* 0x000fe400078ec0ff */
[----:B------:R-:W-:Y:S02]  /*0860*/  LEA.HI R16, R11, R10, RZ, 0x3 ;  /* 0x0000000a0b107211 */ /* 0x000fe400078f18ff */
[----:B------:R-:W1:Y:S01]  /*0870*/  LDS.128 R8, [R63] ;  /* 0x000000003f087984 */ /* 0x000e620000000c00 */
[----:B------:R-:W-:Y:S01]  /*0880*/  IMAD.IADD R32, R7, 0x1, -R14 ;  /* 0x0000000107207824 */ /* 0x000fe200078e0a0e */
[----:B------:R-:W-:Y:S01]  /*0890*/  SHF.L.U32 R20, R16, 0x5, RZ ;  /* 0x0000000510147819 */ /* 0x000fe200000006ff */
[----:B------:R-:W-:Y:S01]  /*08a0*/  IMAD.SHL.U32 R7, R15, 0x8, RZ ;  /* 0x000000080f077824 */ /* 0x000fe200078e00ff */
[----:B------:R-:W-:-:S02]  /*08b0*/  SHF.R.S32.HI R35, RZ, 0x5, R13 ;  /* 0x00000005ff237819 */ /* 0x000fc4000001140d */
[----:B------:R-:W-:Y:S02]  /*08c0*/  LOP3.LUT R30, R20, 0x7fffff00, RZ, 0xc0, !PT ;  /* 0x7fffff00141e7812 */ /* 0x000fe400078ec0ff */
[----:B------:R-:W-:Y:S01]  /*08d0*/  LOP3.LUT R25, R7, 0xc0, RZ, 0xc0, !PT ;  /* 0x000000c007197812 */ /* 0x000fe200078ec0ff */
[----:B------:R-:W-:Y:S01]  /*08e0*/  IMAD.SHL.U32 R7, R32, 0x40, RZ ;  /* 0x0000004020077824 */ /* 0x000fe200078e00ff */
[----:B------:R-:W-:Y:S01]  /*08f0*/  SHF.R.U32.HI R28, RZ, 0x1, R12 ;  /* 0x00000001ff1c7819 */ /* 0x000fe2000001160c */
[C---:B------:R-:W-:Y:S01]  /*0900*/  IMAD R30, R35.reuse, 0x200, R30 ;  /* 0x00000200231e7824 */ /* 0x040fe200078e021e */
[----:B------:R-:W-:Y:S01]  /*0910*/  SHF.R.U32.HI R36, RZ, 0x3, R25 ;  /* 0x00000003ff247819 */ /* 0x000fe20000011619 */
[----:B------:R-:W-:Y:S01]  /*0920*/  IMAD R44, R35, 0x8, R6 ;  /* 0x00000008232c7824 */ /* 0x000fe200078e0206 */
[----:B------:R-:W-:Y:S01]  /*0930*/  LOP3.LUT R7, R7, 0xc0, RZ, 0xc0, !PT ;  /* 0x000000c007077812 */ /* 0x000fe200078ec0ff */
[----:B------:R-:W-:Y:S01]  /*0940*/  VIADD R6, R4, 0xc000 ;  /* 0x0000c00004067836 */ /* 0x000fe20000000000 */
[----:B------:R-:W-:Y:S01]  /*0950*/  LOP3.LUT R31, R25, 0x18, R68, 0xf8, !PT ;  /* 0x00000018191f7812 */ /* 0x000fe200078ef844 */
[----:B------:R-:W2:Y:S01]  /*0960*/  LDS.128 R20, [R63+0x1800] ;  /* 0x001800003f147984 */ /* 0x000ea20000000c00 */
[----:B------:R-:W-:-:S02]  /*0970*/  LOP3.LUT R33, R7, 0x8, R28, 0xf8, !PT ;  /* 0x0000000807217812 */ /* 0x000fc400078ef81c */
[----:B------:R-:W-:Y:S01]  /*0980*/  SHF.R.U32.HI R34, RZ, 0x3, R7 ;  /* 0x00000003ff227819 */ /* 0x000fe20000011607 */
[----:B------:R-:W3:Y:S01]  /*0990*/  LDS.128 R24, [R63+0x2000] ;  /* 0x002000003f187984 */ /* 0x000ee20000000c00 */
[----:B------:R-:W-:Y:S01]  /*09a0*/  LOP3.LUT R7, R31, R36, RZ, 0x3c, !PT ;  /* 0x000000241f077212 */ /* 0x000fe200078e3cff */
[----:B------:R-:W-:Y:S01]  /*09b0*/  IMAD R36, R29, 0x20, R30 ;  /* 0x000000201d247824 */ /* 0x000fe200078e021e */
[----:B------:R-:W-:Y:S01]  /*09c0*/  LOP3.LUT R53, R33, R34, RZ, 0x3c, !PT ;  /* 0x0000002221357212 */ /* 0x000fe200078e3cff */
[----:B------:R-:W4:Y:S01]  /*09d0*/  LDS.128 R12, [R63+0x800] ;  /* 0x000800003f0c7984 */ /* 0x000f220000000c00 */
[----:B------:R-:W-:Y:S01]  /*09e0*/  LOP3.LUT P1, RZ, R32, 0x2, RZ, 0xc0, !PT ;  /* 0x0000000220ff7812 */ /* 0x000fe2000782c0ff */
[----:B------:R-:W-:Y:S01]  /*09f0*/  IMAD.U32 R7, R44, 0x20, R7 ;  /* 0x000000202c077824 */ /* 0x000fe200078e0007 */
[----:B------:R-:W-:Y:S01]  /*0a00*/  IADD3 R53, R53, R36, RZ ;  /* 0x0000002435357210 */ /* 0x000fe20007ffe0ff */
[----:B------:R-:W5:Y:S01]  /*0a10*/  LDS.128 R28, [R63+0x2800] ;  /* 0x002800003f1c7984 */ /* 0x000f620000000c00 */
[----:B------:R-:W-:Y:S01]  /*0a20*/  SEL R49, R49, 0xffffffe0, !P1 ;  /* 0xffffffe031317807 */ /* 0x000fe20004800000 */
[----:B0-----:R-:W-:Y:S01]  /*0a30*/  FMUL.FTZ R41, R41, UR4 ;  /* 0x0000000429297c20 */ /* 0x001fe20008410000 */
[----:B------:R-:W-:Y:S01]  /*0a40*/  ISETP.GE.AND P2, PT, R17, R18, PT ;  /* 0x000000121100720c */ /* 0x000fe20003f46270 */
[C---:B------:R-:W-:Y:S01]  /*0a50*/  IMAD R52, R53.reuse, 0x2, R6 ;  /* 0x0000000235347824 */ /* 0x040fe200078e0206 */
[----:B------:R-:W0:Y:S01]  /*0a60*/  LDS.128 R32, [R63+0x3000] ;  /* 0x003000003f207984 */ /* 0x000e220000000c00 */
[----:B------:R-:W-:-:S02]  /*0a70*/  IMAD R53, R53, 0x2, R4 ;  /* 0x0000000235357824 */ /* 0x000fc400078e0204 */
[----:B------:R-:W-:Y:S01]  /*0a80*/  FMUL.FTZ R43, R43, UR4 ;  /* 0x000000042b2b7c20 */ /* 0x000fe20008410000 */
[----:B------:R-:W-:Y:S01]  /*0a90*/  IMAD R6, R7, 0x2, R6 ;  /* 0x0000000207067824 */ /* 0x000fe200078e0206 */
[----:B------:R-:W0:Y:S01]  /*0aa0*/  LDS.128 R16, [R63+0x1000] ;  /* 0x001000003f107984 */ /* 0x000e220000000c00 */
[----:B------:R-:W-:Y:S01]  /*0ab0*/  IADD3 R52, R52, R49, RZ ;  /* 0x0000003134347210 */ /* 0x000fe20007ffe0ff */
[----:B-1----:R-:W-:Y:S01]  /*0ac0*/  FMUL.FTZ R54, R8, UR4 ;  /* 0x0000000408367c20 */ /* 0x002fe20008410000 */
[----:B------:R-:W-:Y:S01]  /*0ad0*/  FMUL.FTZ R57, R9, UR4 ;  /* 0x0000000409397c20 */ /* 0x000fe20008410000 */
[----:B------:R-:W1:Y:S01]  /*0ae0*/  LDS.128 R36, [R63+0x3800] ;  /* 0x003800003f247984 */ /* 0x000e620000000c00 */
[----:B------:R-:W-:Y:S01]  /*0af0*/  FMUL.FTZ R55, R10, UR4 ;  /* 0x000000040a377c20 */ /* 0x000fe20008410000 */
[----:B------:R-:W-:Y:S02]  /*0b00*/  FMUL.FTZ R56, R11, UR4 ;  /* 0x000000040b387c20 */ /* 0x000fe40008410000 */
[----:B------:R-:W1:Y:S04]  /*0b10*/  LDS.128 R44, [R63+0x4800] ;  /* 0x004800003f2c7984 */ /* 0x000e680000000c00 */
[----:B------:R-:W1:Y:S04]  /*0b20*/  LDS.128 R48, [R63+0x5000] ;  /* 0x005000003f307984 */ /* 0x000e680000000c00 */
[----:B------:R-:W1:Y:S01]  /*0b30*/  LDS.128 R8, [R63+0x5800] ;  /* 0x005800003f087984 */ /* 0x000e620000000c00 */
[----:B--2---:R-:W-:Y:S01]  /*0b40*/  FMUL.FTZ R62, R21, UR4 ;  /* 0x00000004153e7c20 */ /* 0x004fe20008410000 */
[----:B------:R-:W-:Y:S01]  /*0b50*/  FMUL.FTZ R64, R23, UR4 ;  /* 0x0000000417407c20 */ /* 0x000fe20008410000 */
[----:B------:R-:W-:Y:S01]  /*0b60*/  FMUL.FTZ R21, R22, UR4 ;  /* 0x0000000416157c20 */ /* 0x000fe20008410000 */
[----:B------:R-:W-:Y:S01]  /*0b70*/  FMUL.FTZ R20, R20, UR4 ;  /* 0x0000000414147c20 */ /* 0x000fe20008410000 */
[----:B---3--:R-:W-:Y:S01]  /*0b80*/  FMUL.FTZ R23, R26, UR4 ;  /* 0x000000041a177c20 */ /* 0x008fe20008410000 */
[----:B------:R-:W-:Y:S01]  /*0b90*/  FMUL.FTZ R22, R24, UR4 ;  /* 0x0000000418167c20 */ /* 0x000fe20008410000 */
[----:B------:R-:W-:Y:S01]  /*0ba0*/  FMUL.FTZ R26, R27, UR4 ;  /* 0x000000041b1a7c20 */ /* 0x000fe20008410000 */
[----:B------:R-:W-:Y:S01]  /*0bb0*/  FMUL.FTZ R25, R25, UR4 ;  /* 0x0000000419197c20 */ /* 0x000fe20008410000 */
[----:B----4-:R-:W-:Y:S01]  /*0bc0*/  FMUL.FTZ R59, R13, UR4 ;  /* 0x000000040d3b7c20 */ /* 0x010fe20008410000 */
[----:B------:R-:W-:Y:S01]  /*0bd0*/  FMUL.FTZ R12, R12, UR4 ;  /* 0x000000040c0c7c20 */ /* 0x000fe20008410000 */
[----:B------:R-:W-:Y:S01]  /*0be0*/  FMUL.FTZ R13, R14, UR4 ;  /* 0x000000040e0d7c20 */ /* 0x000fe20008410000 */
[----:B------:R-:W-:Y:S01]  /*0bf0*/  FMUL.FTZ R58, R15, UR4 ;  /* 0x000000040f3a7c20 */ /* 0x000fe20008410000 */
[----:B-----5:R-:W-:Y:S01]  /*0c00*/  FMUL.FTZ R24, R28, UR4 ;  /* 0x000000041c187c20 */ /* 0x020fe20008410000 */
[----:B------:R-:W-:Y:S01]  /*0c10*/  FMUL.FTZ R27, R30, UR4 ;  /* 0x000000041e1b7c20 */ /* 0x000fe20008410000 */
[----:B------:R-:W-:Y:S01]  /*0c20*/  FMUL.FTZ R30, R31, UR4 ;  /* 0x000000041f1e7c20 */ /* 0x000fe20008410000 */
[----:B------:R-:W-:Y:S01]  /*0c30*/  FMUL.FTZ R29, R29, UR4 ;  /* 0x000000041d1d7c20 */ /* 0x000fe20008410000 */
[----:B0-----:R-:W-:Y:S01]  /*0c40*/  FMUL.FTZ R28, R32, UR4 ;  /* 0x00000004201c7c20 */ /* 0x001fe20008410000 */
[----:B------:R-:W-:Y:S01]  /*0c50*/  FMUL.FTZ R31, R34, UR4 ;  /* 0x00000004221f7c20 */ /* 0x000fe20008410000 */
[----:B------:R-:W-:Y:S01]  /*0c60*/  FMUL.FTZ R35, R35, UR4 ;  /* 0x0000000423237c20 */ /* 0x000fe20008410000 */
[----:B------:R-:W-:Y:S01]  /*0c70*/  FMUL.FTZ R33, R33, UR4 ;  /* 0x0000000421217c20 */ /* 0x000fe20008410000 */
[----:B------:R-:W-:Y:S01]  /*0c80*/  FMUL.FTZ R14, R16, UR4 ;  /* 0x00000004100e7c20 */ /* 0x000fe20008410000 */
[----:B------:R-:W-:Y:S01]  /*0c90*/  FMUL.FTZ R61, R17, UR4 ;  /* 0x00000004113d7c20 */ /* 0x000fe20008410000 */
[----:B------:R-:W-:Y:S01]  /*0ca0*/  FMUL.FTZ R15, R18, UR4 ;  /* 0x00000004120f7c20 */ /* 0x000fe20008410000 */
[----:B------:R-:W-:Y:S01]  /*0cb0*/  FMUL.FTZ R60, R19, UR4 ;  /* 0x00000004133c7c20 */ /* 0x000fe20008410000 */
        /* <DEDUP_REMOVED lines=9> */
[----:B------:R-:W-:Y:S01]  /*0d50*/  F2FP.F16.F32.PACK_AB R16, R57, R54 ;  /* 0x000000363910723e */ /* 0x000fe200000000ff */
[----:B------:R-:W-:Y:S01]  /*0d60*/  FMUL.FTZ R45, R45, UR4 ;  /* 0x000000042d2d7c20 */ /* 0x000fe20008410000 */
[----:B------:R-:W-:Y:S01]  /*0d70*/  F2FP.F16.F32.PACK_AB R17, R56, R55 ;  /* 0x000000373811723e */ /* 0x000fe200000000ff */
[----:B------:R-:W-:Y:S01]  /*0d80*/  FMUL.FTZ R47, R47, UR4 ;  /* 0x000000042f2f7c20 */ /* 0x000fe20008410000 */
[----:B------:R-:W-:Y:S01]  /*0d90*/  F2FP.F16.F32.PACK_AB R18, R59, R12 ;  /* 0x0000000c3b12723e */ /* 0x000fe200000000ff */
[----:B------:R-:W-:Y:S01]  /*0da0*/  FMUL.FTZ R46, R50, UR4 ;  /* 0x00000004322e7c20 */ /* 0x000fe20008410000 */
[----:B------:R-:W-:Y:S01]  /*0db0*/  F2FP.F16.F32.PACK_AB R19, R58, R13 ;  /* 0x0000000d3a13723e */ /* 0x000fe200000000ff */
[----:B------:R-:W-:Y:S01]  /*0dc0*/  FMUL.FTZ R48, R8, UR4 ;  /* 0x0000000408307c20 */ /* 0x000fe20008410000 */
[----:B------:R-:W-:Y:S01]  /*0dd0*/  FMUL.FTZ R49, R49, UR4 ;  /* 0x0000000431317c20 */ /* 0x000fe20008410000 */
[----:B------:R-:W-:Y:S01]  /*0de0*/  FMUL.FTZ R51, R51, UR4 ;  /* 0x0000000433337c20 */ /* 0x000fe20008410000 */
[----:B------:R-:W-:Y:S01]  /*0df0*/  FMUL.FTZ R55, R9, UR4 ;  /* 0x0000000409377c20 */ /* 0x000fe20008410000 */
[----:B------:R-:W-:Y:S01]  /*0e00*/  FMUL.FTZ R50, R10, UR4 ;  /* 0x000000040a327c20 */ /* 0x000fe20008410000 */
[----:B------:R-:W-:Y:S01]  /*0e10*/  FMUL.FTZ R57, R11, UR4 ;  /* 0x000000040b397c20 */ /* 0x000fe20008410000 */
[----:B------:R-:W-:Y:S01]  /*0e20*/  F2FP.F16.F32.PACK_AB R8, R61, R14 ;  /* 0x0000000e3d08723e */ /* 0x000fe200000000ff */
[----:B------:R0:W-:Y:S01]  /*0e30*/  STSM.16.M88.4 [R53+0xc000], R16 ;  /* 0x00c0001035007844 */ /* 0x0001e20000000200 */
[----:B------:R-:W-:-:S02]  /*0e40*/  F2FP.F16.F32.PACK_AB R9, R60, R15 ;  /* 0x0000000f3c09723e */ /* 0x000fc400000000ff */
[----:B------:R-:W-:Y:S02]  /*0e50*/  F2FP.F16.F32.PACK_AB R10, R62, R20 ;  /* 0x000000143e0a723e */ /* 0x000fe400000000ff */
[----:B------:R-:W-:Y:S02]  /*0e60*/  F2FP.F16.F32.PACK_AB R11, R64, R21 ;  /* 0x00000015400b723e */ /* 0x000fe400000000ff */
[----:B------:R-:W-:Y:S01]  /*0e70*/  F2FP.F16.F32.PACK_AB R14, R29, R24 ;  /* 0x000000181d0e723e */ /* 0x000fe200000000ff */
[----:B------:R-:W-:Y:S01]  /*0e80*/  VIADD R24, R68, 0x40 ;  /* 0x0000004044187836 */ /* 0x000fe20000000000 */
[----:B------:R-:W-:Y:S01]  /*0e90*/  F2FP.F16.F32.PACK_AB R12, R25, R22 ;  /* 0x00000016190c723e */ /* 0x000fe200000000ff */
[----:B------:R1:W-:Y:S01]  /*0ea0*/  STSM.16.M88.4 [R52], R8 ;  /* 0x0000000834007844 */ /* 0x0003e20000000200 */
[----:B------:R-:W-:Y:S01]  /*0eb0*/  F2FP.F16.F32.PACK_AB R13, R26, R23 ;  /* 0x000000171a0d723e */ /* 0x000fe200000000ff */
[----:B------:R-:W-:Y:S01]  /*0ec0*/  VIADD R25, R68, 0x20 ;  /* 0x0000002044197836 */ /* 0x000fe20000000000 */
[----:B------:R-:W-:-:S02]  /*0ed0*/  F2FP.F16.F32.PACK_AB R15, R30, R27 ;  /* 0x0000001b1e0f723e */ /* 0x000fc400000000ff */
[----:B------:R-:W-:Y:S02]  /*0ee0*/  F2FP.F16.F32.PACK_AB R29, R35, R31 ;  /* 0x0000001f231d723e */ /* 0x000fe400000000ff */
[----:B------:R-:W-:Y:S01]  /*0ef0*/  F2FP.F16.F32.PACK_AB R28, R33, R28 ;  /* 0x0000001c211c723e */ /* 0x000fe200000000ff */
[----:B------:R1:W-:Y:S01]  /*0f00*/  STSM.16.M88.4 [R53+0xe000], R12 ;  /* 0x00e0000c35007844 */ /* 0x0003e20000000200 */
[----:B------:R-:W-:Y:S02]  /*0f10*/  F2FP.F16.F32.PACK_AB R30, R37, R32 ;  /* 0x00000020251e723e */ /* 0x000fe400000000ff */
[----:B------:R-:W-:Y:S02]  /*0f20*/  F2FP.F16.F32.PACK_AB R31, R39, R34 ;  /* 0x00000022271f723e */ /* 0x000fe400000000ff */
[----:B0-----:R-:W-:Y:S02]  /*0f30*/  F2FP.F16.F32.PACK_AB R16, R41, R36 ;  /* 0x000000242910723e */ /* 0x001fe400000000ff */
        /* <DEDUP_REMOVED lines=8> */
[----:B------:R-:W-:-:S05]  /*0fc0*/  F2FP.F16.F32.PACK_AB R23, R57, R50 ;  /* 0x000000323917723e */ /* 0x000fca00000000ff */
[----:B------:R1:W-:Y:S01]  /*0fd0*/  STSM.16.M88.4 [R52+0x4000], R20 ;  /* 0x0040001434007844 */ /* 0x0003e20000000200 */
[----:B------:R-:W-:Y:S06]  /*0fe0*/  BAR.SYNC.DEFER_BLOCKING 0x0 ;  /* 0x0000000000007b1d */ /* 0x000fec0000010000 */
[----:B------:R-:W-:Y:S05]  /*0ff0*/  @P2 BRA `(.L_x_3105) ;  /* 0x0000000000742947 */ /* 0x000fea0003800000 */
[----:B------:R-:W-:Y:S01]  /*1000*/  ULDC UR4, c[0x0][0x244] ;  /* 0x0000910000047ab9 */ /* 0x000fe20000000800 */
[----:B------:R-:W-:Y:S01]  /*1010*/  ULDC.64 UR6, c[0x0][0x258] ;  /* 0x0000960000067ab9 */ /* 0x000fe20000000a00 */
[----:B------:R-:W-:Y:S01]  /*1020*/  ISETP.GE.AND P1, PT, R68, UR4, PT ;  /* 0x0000000444007c0c */ /* 0x000fe2000bf26270 */
[----:B-1----:R-:W-:Y:S01]  /*1030*/  IMAD R9, R3, UR6, RZ ;  /* 0x0000000603097c24 */ /* 0x002fe2000f8e02ff */
[----:B------:R-:W0:Y:S01]  /*1040*/  LDS.128 R16, [R6+0x2000] ;  /* 0x0020000006107984 */ /* 0x000e220000000c00 */
[--C-:B------:R-:W-:Y:S02]  /*1050*/  SHF.R.S32.HI R69, RZ, 0x1f, R68.reuse ;  /* 0x0000001fff457819 */ /* 0x100fe40000011444 */
[C---:B------:R-:W-:Y:S01]  /*1060*/  IMAD R23, R0.reuse, UR7, R9 ;  /* 0x0000000700177c24 */ /* 0x040fe2000f8e0209 */
[----:B------:R-:W-:Y:S01]  /*1070*/  ISETP.GE.AND P2, PT, R25, UR4, PT ;  /* 0x0000000419007c0c */ /* 0x000fe2000bf46270 */
[----:B------:R-:W1:Y:S01]  /*1080*/  LDS.128 R8, [R6+0x4000] ;  /* 0x0040000006087984 */ /* 0x000e620000000c00 */
[----:B------:R-:W-:Y:S01]  /*1090*/  IMAD.WIDE.U32 R20, R0, UR6, R68 ;  /* 0x0000000600147c25 */ /* 0x000fe2000f8e0044 */
[----:B------:R-:W-:Y:S01]  /*10a0*/  ULDC.64 UR6, c[0x0][0x260] ;  /* 0x0000980000067ab9 */ /* 0x000fe20000000a00 */
[----:B------:R-:W-:-:S03]  /*10b0*/  ISETP.GE.AND P3, PT, R24, UR4, PT ;  /* 0x0000000418007c0c */ /* 0x000fc6000bf66270 */
[----:B------:R-:W2:Y:S01]  /*10c0*/  @!P1 LDS.128 R12, [R6] ;  /* 0x00000000060c9984 */ /* 0x000ea20000000c00 */
[----:B------:R-:W-:Y:S01]  /*10d0*/  IADD3 R21, R21, R23, RZ ;  /* 0x0000001715157210 */ /* 0x000fe20007ffe0ff */
[----:B------:R-:W-:-:S04]  /*10e0*/  IMAD R23, R5, UR6, RZ ;  /* 0x0000000605177c24 */ /* 0x000fc8000f8e02ff */
[C---:B------:R-:W-:Y:S02]  /*10f0*/  IMAD R23, R2.reuse, UR7, R23 ;  /* 0x0000000702177c24 */ /* 0x040fe4000f8e0217 */
[----:B------:R-:W-:Y:S01]  /*1100*/  IMAD.WIDE.U32 R20, R2, UR6, R20 ;  /* 0x0000000602147c25 */ /* 0x000fe2000f8e0014 */
[----:B------:R-:W-:-:S03]  /*1110*/  ULDC.64 UR6, c[0x0][0x250] ;  /* 0x0000940000067ab9 */ /* 0x000fc60000000a00 */
[----:B------:R-:W-:Y:S02]  /*1120*/  IMAD.IADD R21, R21, 0x1, R23 ;  /* 0x0000000115157824 */ /* 0x000fe400078e0217 */
[----:B------:R-:W-:Y:S02]  /*1130*/  IMAD R23, R67, UR6, RZ ;  /* 0x0000000643177c24 */ /* 0x000fe4000f8e02ff */
[----:B------:R-:W-:-:S04]  /*1140*/  IMAD.WIDE.U32 R20, R66, UR6, R20 ;  /* 0x0000000642147c25 */ /* 0x000fc8000f8e0014 */
[----:B------:R-:W-:Y:S01]  /*1150*/  IMAD R23, R66, UR7, R23 ;  /* 0x0000000742177c24 */ /* 0x000fe2000f8e0217 */
[----:B------:R-:W-:Y:S02]  /*1160*/  ULDC.64 UR6, c[0x0][0x238] ;  /* 0x00008e0000067ab9 */ /* 0x000fe40000000a00 */
[----:B------:R-:W-:Y:S01]  /*1170*/  LEA R22, P4, R20, UR6, 0x1 ;  /* 0x0000000614167c11 */ /* 0x000fe2000f8808ff */
[----:B------:R-:W-:-:S05]  /*1180*/  IMAD.IADD R21, R21, 0x1, R23 ;  /* 0x0000000115157824 */ /* 0x000fca00078e0217 */
[----:B------:R-:W-:-:S05]  /*1190*/  LEA.HI.X R23, R20, UR7, R21, 0x1, P4 ;  /* 0x0000000714177c11 */ /* 0x000fca000a0f0c15 */
[----:B0-----:R0:W-:Y:S04]  /*11a0*/  @!P2 STG.E.128 desc[UR8][R22.64+0x40], R16 ;  /* 0x000040101600a986 */ /* 0x0011e8000c101d08 */
[----:B-1----:R0:W-:Y:S04]  /*11b0*/  @!P3 STG.E.128 desc[UR8][R22.64+0x80], R8 ;  /* 0x000080081600b986 */ /* 0x0021e8000c101d08 */
[----:B--2---:R0:W-:Y:S02]  /*11c0*/  @!P1 STG.E.128 desc[UR8][R22.64], R12 ;  /* 0x0000000c16009986 */ /* 0x0041e4000c101d08 */
.L_x_3105:
[----:B------:R-:W-:Y:S05]  /*11d0*/  BSYNC B0 ;  /* 0x0000000000007941 */ /* 0x000fea0003800000 */
.L_x_3104:
[----:B------:R-:W-:Y:S05]  /*11e0*/  @P0 EXIT ;  /* 0x000000000000094d */ /* 0x000fea0003800000 */
[----:B------:R-:W-:Y:S01]  /*11f0*/  ULDC.64 UR4, c[0x0][0x258] ;  /* 0x0000960000047ab9 */ /* 0x000fe20000000a00 */
[----:B01----:R-:W-:Y:S01]  /*1200*/  IMAD R18, R7, 0x2, R4 ;  /* 0x0000000207127824 */ /* 0x003fe200078e0204 */
[--C-:B------:R-:W-:Y:S01]  /*1210*/  SHF.R.S32.HI R69, RZ, 0x1f, R68.reuse ;  /* 0x0000001fff457819 */ /* 0x100fe20000011444 */
[----:B------:R-:W-:Y:S01]  /*1220*/  IMAD R3, R3, UR4, RZ ;  /* 0x0000000403037c24 */ /* 0x000fe2000f8e02ff */
[----:B------:R-:W-:Y:S01]  /*1230*/  IADD3 R19, P0, R66, 0x40, RZ ;  /* 0x0000004042137810 */ /* 0x000fe20007f1e0ff */
[----:B------:R-:W-:Y:S01]  /*1240*/  ULDC.64 UR6, c[0x0][0x238] ;  /* 0x00008e0000067ab9 */ /* 0x000fe20000000a00 */
[----:B------:R-:W0:Y:S01]  /*1250*/  LDS.128 R12, [R18+0xd000] ;  /* 0x00d00000120c7984 */ /* 0x000e220000000c00 */
[----:B------:R-:W-:-:S03]  /*1260*/  IMAD.WIDE.U32 R6, R0, UR4, R68 ;  /* 0x0000000400067c25 */ /* 0x000fc6000f8e0044 */
[----:B------:R-:W1:Y:S01]  /*1270*/  LDS.128 R8, [R18+0xf000] ;  /* 0x00f0000012087984 */ /* 0x000e620000000c00 */
[----:B------:R-:W-:Y:S01]  /*1280*/  IMAD R3, R0, UR5, R3 ;  /* 0x0000000500037c24 */ /* 0x000fe2000f8e0203 */
[----:B------:R-:W-:Y:S01]  /*1290*/  ULDC.64 UR4, c[0x0][0x260] ;  /* 0x0000980000047ab9 */ /* 0x000fe20000000a00 */
[----:B------:R-:W-:Y:S01]  /*12a0*/  MOV R16, R6 ;  /* 0x0000000600107202 */ /* 0x000fe20000000f00 */
[----:B------:R-:W-:Y:S02]  /*12b0*/  IMAD.X R66, RZ, RZ, R67, P0 ;  /* 0x000000ffff427224 */ /* 0x000fe400000e0643 */
[----:B------:R-:W-:Y:S02]  /*12c0*/  IMAD.IADD R17, R7, 0x1, R3 ;  /* 0x0000000107117824 */ /* 0x000fe400078e0203 */
[----:B------:R-:W-:Y:S02]  /*12d0*/  IMAD R3, R5, UR4, RZ ;  /* 0x0000000405037c24 */ /* 0x000fe4000f8e02ff */
[----:B------:R2:W3:Y:S02]  /*12e0*/  LDS.128 R4, [R18+0x11000] ;  /* 0x0110000012047984 */ /* 0x0004e40000000c00 */
[----:B------:R-:W-:-:S02]  /*12f0*/  IMAD R21, R2, UR5, R3 ;  /* 0x0000000502157c24 */ /* 0x000fc4000f8e0203 */
[----:B------:R-:W-:Y:S01]  /*1300*/  IMAD.WIDE.U32 R2, R2, UR4, R16 ;  /* 0x0000000402027c25 */ /* 0x000fe2000f8e0010 */
[----:B------:R-:W-:-:S03]  /*1310*/  ULDC.64 UR4, c[0x0][0x250] ;  /* 0x0000940000047ab9 */ /* 0x000fc60000000a00 */
[----:B------:R-:W-:Y:S02]  /*1320*/  IMAD.IADD R3, R3, 0x1, R21 ;  /* 0x0000000103037824 */ /* 0x000fe400078e0215 */
[----:B------:R-:W-:Y:S02]  /*1330*/  IMAD R66, R66, UR4, RZ ;  /* 0x0000000442427c24 */ /* 0x000fe4000f8e02ff */
[C---:B------:R-:W-:Y:S01]  /*1340*/  IMAD.WIDE.U32 R2, R19.reuse, UR4, R2 ;  /* 0x0000000413027c25 */ /* 0x040fe2000f8e0002 */
[----:B------:R-:W-:Y:S02]  /*1350*/  ULDC UR4, c[0x0][0x244] ;  /* 0x0000910000047ab9 */ /* 0x000fe40000000800 */
[----:B------:R-:W-:Y:S01]  /*1360*/  ISETP.GE.AND P1, PT, R68, UR4, PT ;  /* 0x0000000444007c0c */ /* 0x000fe2000bf26270 */
[----:B------:R-:W-:Y:S01]  /*1370*/  IMAD R17, R19, UR5, R66 ;  /* 0x0000000513117c24 */ /* 0x000fe2000f8e0242 */
[----:B------:R-:W-:Y:S02]  /*1380*/  ISETP.GE.AND P2, PT, R25, UR4, PT ;  /* 0x0000000419007c0c */ /* 0x000fe4000bf46270 */
[----:B------:R-:W-:Y:S01]  /*1390*/  ISETP.GE.AND P3, PT, R24, UR4, PT ;  /* 0x0000000418007c0c */ /* 0x000fe2000bf66270 */
[----:B------:R-:W-:Y:S01]  /*13a0*/  IMAD.IADD R3, R3, 0x1, R17 ;  /* 0x0000000103037824 */ /* 0x000fe200078e0211 */
[----:B------:R-:W-:-:S04]  /*13b0*/  LEA R16, P0, R2, UR6, 0x1 ;  /* 0x0000000602107c11 */ /* 0x000fc8000f8008ff */
[----:B------:R-:W-:-:S05]  /*13c0*/  LEA.HI.X R17, R2, UR7, R3, 0x1, P0 ;  /* 0x0000000702117c11 */ /* 0x000fca00080f0c03 */
[----:B0-----:R2:W-:Y:S04]  /*13d0*/  @!P1 STG.E.128 desc[UR8][R16.64], R12 ;  /* 0x0000000c10009986 */ /* 0x0015e8000c101d08 */
[----:B-1----:R2:W-:Y:S01]  /*13e0*/  @!P2 STG.E.128 desc[UR8][R16.64+0x40], R8 ;  /* 0x000040081000a986 */ /* 0x0025e2000c101d08 */
[----:B------:R-:W-:Y:S05]  /*13f0*/  @P3 EXIT ;  /* 0x000000000000394d */ /* 0x000fea0003800000 */
[----:B---3--:R-:W-:Y:S01]  /*1400*/  STG.E.128 desc[UR8][R16.64+0x80], R4 ;  /* 0x0000800410007986 */ /* 0x008fe2000c101d08 */
[----:B------:R-:W-:Y:S05]  /*1410*/  EXIT ;  /* 0x000000000000794d */ /* 0x000fea0003800000 */
.L_x_3106:
        /* <DEDUP_REMOVED lines=14> */
.L_x_3319:


//--------------------- .text._ZN7cutlass13device_kernelIN5flash32FlashAttnBwdPostprocessConvertdQIN4cute5tupleIJNS3_1CILi64EEENS5_ILi96EEEEEENS_6half_tEfNS_4arch4Sm90ELi256ENS3_8TiledMMAINS3_8MMA_AtomIJNS3_4SM904GMMA25MMA_64x16x16_F32F16F16_SSILNSF_5MajorE0ELSH_1ELNSF_7ScaleInE1ELSI_1EEEEEENS3_6LayoutINS4_IJNS5_ILi1EEENS5_ILi2EEESM_EEENS4_IJNS5_ILi0EEESM_SP_EEEEENS4_IJNS3_10UnderscoreESS_SS_EEEEELb0EEEEEvNT_6ParamsE --------------------------
	.section	.text._ZN7cutlass13device_kernelIN5flash32FlashAttnBwdPostprocessConvertdQIN4cute5tupleIJNS3_1CILi64EEENS5_ILi96EEEEEENS_6half_tEfNS_4arch4Sm90ELi256ENS3_8TiledMMAINS3_8MMA_AtomIJNS3_4SM904GMMA25MMA_64x16x16_F32F16F16_SSILNSF_5MajorE0ELSH_1ELNSF_7ScaleInE1ELSI_1EEEEEENS3_6LayoutINS4_IJNS5_ILi1EEENS5_ILi2EEESM_EEENS4_IJNS5_ILi0EEESM_SP_EEEEENS4_IJNS3_10UnderscoreESS_SS_EEEEELb0EEEEEvNT_6ParamsE,"ax",@progbits
	.align	128
.text._ZN7cutlass13device_kernelIN5flash32FlashAttnBwdPostprocessConvertdQIN4cute5tupleIJNS3_1CILi64EEENS5_ILi96EEEEEENS_6half_tEfNS_4arch4Sm90ELi256ENS3_8TiledMMAINS3_8MMA_AtomIJNS3_4SM904GMMA25MMA_64x16x16_F32F16F16_SSILNSF_5MajorE0ELSH_1ELNSF_7ScaleInE1ELSI_1EEEEEENS3_6LayoutINS4_IJNS5_ILi1EEENS5_ILi2EEESM_EEENS4_IJNS5_ILi0EEESM_SP_EEEEENS4_IJNS3_10UnderscoreESS_SS_EEEEELb0EEEEEvNT_6ParamsE:
        .type           _ZN7cutlass13device_kernelIN5flash32FlashAttnBwdPostprocessConvertdQIN4cute5tupleIJNS3_1CILi64EEENS5_ILi96EEEEEENS_6half_tEfNS_4arch4Sm90ELi256ENS3_8TiledMMAINS3_8MMA_AtomIJNS3_4SM904GMMA25MMA_64x16x16_F32F16F16_SSILNSF_5MajorE0ELSH_1ELNSF_7ScaleInE1ELSI_1EEEEEENS3_6LayoutINS4_IJNS5_ILi1EEENS5_ILi2EEESM_EEENS4_IJNS5_ILi0EEESM_SP_EEEEENS4_IJNS3_10UnderscoreESS_SS_EEEEELb0EEEEEvNT_6ParamsE,@function
        .size           _ZN7cutlass13device_kernelIN5flash32FlashAttnBwdPostprocessConvertdQIN4cute5tupleIJNS3_1CILi64EEENS5_ILi96EEEEEENS_6half_tEfNS_4arch4Sm90ELi256ENS3_8TiledMMAINS3_8MMA_AtomIJNS3_4SM904GMMA25MMA_64x16x16_F32F16F16_SSILNSF_5MajorE0ELSH_1ELNSF_7ScaleInE1ELSI_1EEEEEENS3_6LayoutINS4_IJNS5_ILi1EEENS5_ILi2EEESM_EEENS4_IJNS5_ILi0EEESM_SP_EEEEENS4_IJNS3_10UnderscoreESS_SS_EEEEELb0EEEEEvNT_6ParamsE,(.L_x_3320 - _ZN7cutlass13device_kernelIN5flash32FlashAttnBwdPostprocessConvertdQIN4cute5tupleIJNS3_1CILi64EEENS5_ILi96EEEEEENS_6half_tEfNS_4arch4Sm90ELi256ENS3_8TiledMMAINS3_8MMA_AtomIJNS3_4SM904GMMA25MMA_64x16x16_F32F16F16_SSILNSF_5MajorE0ELSH_1ELNSF_7ScaleInE1ELSI_1EEEEEENS3_6LayoutINS4_IJNS5_ILi1EEENS5_ILi2EEESM_EEENS4_IJNS5_ILi0EEESM_SP_EEEEENS4_IJNS3_10UnderscoreESS_SS_EEEEELb0EEEEEvNT_6ParamsE)
        .other          _ZN7cutlass13device_kernelIN5flash32FlashAttnBwdPostprocessConvertdQIN4cute5tupleIJNS3_1CILi64EEENS5_ILi96EEEEEENS_6half_tEfNS_4arch4Sm90ELi256ENS3_8TiledMMAINS3_8MMA_AtomIJNS3_4SM904GMMA25MMA_64x16x16_F32F16F16_SSILNSF_5MajorE0ELSH_1ELNSF_7ScaleInE1ELSI_1EEEEEENS3_6LayoutINS4_IJNS5_ILi1EEENS5_ILi2EEESM_EEENS4_IJNS5_ILi0EEESM_SP_EEEEENS4_IJNS3_10UnderscoreESS_SS_EEEEELb0EEEEEvNT_6ParamsE,@"STO_CUDA_ENTRY STV_DEFAULT"
_ZN7cutlass13device_kernelIN5flash32FlashAttnBwdPostprocessConvertdQIN4cute5tupleIJNS3_1CILi64EEENS5_ILi96EEEEEENS_6half_tEfNS_4arch4Sm90ELi256ENS3_8TiledMMAINS3_8MMA_AtomIJNS3_4SM904GMMA25MMA_64x16x16_F32F16F16_SSILNSF_5MajorE0ELSH_1ELNSF_7ScaleInE1ELSI_1EEEEEENS3_6LayoutINS4_IJNS5_ILi1EEENS5_ILi2EEESM_EEENS4_IJNS5_ILi0EEESM_SP_EEEEENS4_IJNS3_10UnderscoreESS_SS_EEEEELb0EEEEEvNT_6ParamsE:
        /* <DEDUP_REMOVED lines=26> */
.L_x_3107:
        /* <DEDUP_REMOVED lines=14> */
[----:B------:R-:W-:-:S04]  /*0280*/  @P1 IMAD R3, R6, 0x1800, RZ ;  /* 0x0000180006031824 */ /* 0x000fc800078e02ff */
[--C-:B------:R-:W-:Y:S01]  /*0290*/  @P1 IMAD.MOV.U32 R12, RZ, RZ, R3.reuse ;  /* 0x000000ffff0c1224 */ /* 0x100fe200078e0003 */
[----:B------:R-:W-:-:S04]  /*02a0*/  @P1 SHF.R.S32.HI R13, RZ, 0x1f, R3 ;  /* 0x0000001fff0d1819 */ /* 0x000fc80000011403 */
[C---:B------:R-:W-:Y:S02]  /*02b0*/  IADD3 R14, P2, R15.reuse, R12, RZ ;  /* 0x0000000c0f0e7210 */ /* 0x040fe40007f5e0ff */
[----:B0-----:R-:W-:Y:S02]  /*02c0*/  SHF.R.S32.HI R5, RZ, 0x1f, R2 ;  /* 0x0000001fff057819 */ /* 0x001fe40000011402 */
[----:B------:R-:W-:Y:S02]  /*02d0*/  LEA.HI.X.SX32 R15, R15, R13, 0x1, P2 ;  /* 0x0000000d0f0f7211 */ /* 0x000fe400010f0eff */
[----:B------:R-:W0:Y:S01]  /*02e0*/  LDC.64 R12, c[0x0][0x210] ;  /* 0x00008400ff0c7b82 */ /* 0x000e220000000a00 */
[-C--:B-1----:R-:W-:Y:S02]  /*02f0*/  IMAD R3, R5, R16.reuse, RZ ;  /* 0x0000001005037224 */ /* 0x082fe400078e02ff */
[----:B------:R-:W-:-:S04]  /*0300*/  IMAD.WIDE.U32 R14, R2, R16, R14 ;  /* 0x00000010020e7225 */ /* 0x000fc800078e000e */
[----:B------:R-:W-:Y:S01]  /*0310*/  IMAD R17, R2, R17, R3 ;  /* 0x0000001102117224 */ /* 0x000fe200078e0203 */
[----:B------:R-:W-:Y:S02]  /*0320*/  SHF.R.S32.HI R3, RZ, 0x1f, R0 ;  /* 0x0000001fff037819 */ /* 0x000fe40000011400 */
[----:B------:R-:W-:Y:S01]  /*0330*/  SEL R0, R0, RZ, !P0 ;  /* 0x000000ff00007207 */ /* 0x000fe20004000000 */
[----:B------:R-:W-:Y:S01]  /*0340*/  IMAD.IADD R15, R15, 0x1, R17 ;  /* 0x000000010f0f7824 */ /* 0x000fe200078e0211 */
[----:B------:R-:W-:Y:S02]  /*0350*/  SEL R3, R3, RZ, !P0 ;  /* 0x000000ff03037207 */ /* 0x000fe40004000000 */
[----:B--2---:R-:W-:-:S03]  /*0360*/  ISETP.NE.AND P0, PT, R36, RZ, PT ;  /* 0x000000ff2400720c */ /* 0x004fc60003f05270 */
[----:B----4-:R-:W-:-:S04]  /*0370*/  IMAD R6, R3, R10, RZ ;  /* 0x0000000a03067224 */ /* 0x010fc800078e02ff */
[C---:B------:R-:W-:Y:S02]  /*0380*/  IMAD R17, R0.reuse, R11, R6 ;  /* 0x0000000b00117224 */ /* 0x040fe400078e0206 */
[----:B------:R-:W-:-:S04]  /*0390*/  IMAD.WIDE.U32 R10, R0, R10, R14 ;  /* 0x0000000a000a7225 */ /* 0x000fc800078e000e */
[----:B------:R-:W-:Y:S01]  /*03a0*/  IMAD.IADD R6, R11, 0x1, R17 ;  /* 0x000000010b067824 */ /* 0x000fe200078e0211 */
[----:B0-----:R-:W-:-:S04]  /*03b0*/  LEA R12, P2, R10, R12, 0x2 ;  /* 0x0000000c0a0c7211 */ /* 0x001fc800078410ff */
        /* <DEDUP_REMOVED lines=18> */
.L_x_3110:
[----:B------:R-:W-:Y:S01]  /*04e0*/  @P0 ELECT P2, URZ, PT ;  /* 0x00000000003f082f */ /* 0x000fe20003840000 */
[----:B------:R1:W-:-:S12]  /*04f0*/  UBLKCP.S.G [UR6], [UR4], UR10 ;  /* 0x00000006040073ba */ /* 0x0003d8000800020a */
[----:B------:R-:W-:Y:S02]  /*0500*/  @P2 PLOP3.LUT P0, PT, P2, PT, PT, 0x8, 0x0 ;  /* 0x000000000000281c */ /* 0x000fe4000170e170 */
[----:B------:R-:W-:-:S11]  /*0510*/  PLOP3.LUT P2, PT, PT, PT, PT, 0x8, 0x0 ;  /* 0x000000000000781c */ /* 0x000fd60003f4e170 */
[----:B-1----:R-:W-:Y:S05]  /*0520*/  @P0 BRA.U.ANY `(.L_x_3110) ;  /* 0xfffffffd00ec0947 */ /* 0x002fea000393ffff */
.L_x_3109:
[----:B------:R-:W-:Y:S05]  /*0530*/  BSYNC B0 ;  /* 0x0000000000007941 */ /* 0x000fea0003800000 */
.L_x_3108:
[----:B------:R-:W-:Y:S01]  /*0540*/  BAR.SYNC.DEFER_BLOCKING 0x0 ;  /* 0x0000000000007b1d */ /* 0x000fe20000010000 */
[----:B------:R-:W-:Y:S02]  /*0550*/  MOV R6, 0x400 ;  /* 0x0000040000067802 */ /* 0x000fe40000000f00 */
[----:B------:R-:W-:Y:S02]  /*0560*/  CS2R R34, SRZ ;  /* 0x0000000000227805 */ /* 0x000fe4000001ff00 */
[----:B------:R-:W-:Y:S01]  /*0570*/  SHF.L.U32 R11, RZ, 0x1f, RZ ;  /* 0x0000001fff0b7819 */ /* 0x000fe200000006ff */
[--C-:B------:R-:W-:Y:S01]  /*0580*/  @P1 IMAD.MOV.U32 R34, RZ, RZ, R9.reuse ;  /* 0x000000ffff221224 */ /* 0x100fe200078e0009 */
[----:B------:R-:W-:Y:S02]  /*0590*/  LEA R6, R19, R6, 0x18 ;  /* 0x0000000613067211 */ /* 0x000fe400078ec0ff */
[----:B------:R-:W-:-:S07]  /*05a0*/  @P1 SHF.R.S32.HI R35, RZ, 0x1f, R9 ;  /* 0x0000001fff231819 */ /* 0x000fce0000011409 */
.L_x_3111:
[----:B-1----:R1:W2:Y:S02]  /*05b0*/  SYNCS.PHASECHK.TRANS64.TRYWAIT P0, [R6+URZ+0x9000], R11 ;  /* 0x0090000b060075a7 */ /* 0x0022a4000800017f */
[----:B--2---:R-:W-:Y:S05]  /*05c0*/  @!P0 NANOSLEEP.SYNCS 0x989680 ;  /* 0x009896800000895d */ /* 0x004fea0003900000 */
[----:B------:R-:W2:Y:S02]  /*05d0*/  @!P0 SYNCS.PHASECHK.TRANS64 P0, [R6+URZ+0x9000], R11 ;  /* 0x0090000b060085a7 */ /* 0x000ea4000800007f */
[----:B--2---:R-:W-:Y:S05]  /*05e0*/  @!P0 BRA `(.L_x_3111) ;  /* 0xfffffffc00f08947 */ /* 0x004fea000383ffff */
[----:B------:R-:W-:Y:S01]  /*05f0*/  SHF.R.S32.HI R41, RZ, 0x1f, R36 ;  /* 0x0000001fff297819 */ /* 0x000fe20000011424 */
[----:B------:R-:W-:Y:S01]  /*0600*/  ULDC UR4, c[0x0][0x268] ;  /* 0x00009a0000047ab9 */ /* 0x000fe20000000800 */
[----:B------:R-:W-:Y:S02]  /*0610*/  VIADDMNMX R32, R32, -R7, 0x40, PT ;  /* 0x0000004020207446 */ /* 0x000fe40003800907 */
[CC--:B------:R-:W-:Y:S02]  /*0620*/  LEA.HI R12, R41.reuse, R36.reuse, RZ, 0x4 ;  /* 0x00000024290c7211 */ /* 0x0c0fe400078f20ff */
[----:B0-----:R-:W-:Y:S02]  /*0630*/  LEA.HI R8, R41, R36, RZ, 0x7 ;  /* 0x0000002429087211 */ /* 0x001fe400078f38ff */
[----:B-1----:R-:W-:Y:S02]  /*0640*/  LOP3.LUT R11, R12, 0xfffffff0, RZ, 0xc0, !PT ;  /* 0xfffffff00c0b7812 */ /* 0x002fe400078ec0ff */
[----:B------:R-:W-:-:S02]  /*0650*/  LOP3.LUT R9, R8, 0x3fffff80, RZ, 0xc0, !PT ;  /* 0x3fffff8008097812 */ /* 0x000fc400078ec0ff */
[----:B------:R-:W-:Y:S01]  /*0660*/  SHF.R.S32.HI R20, RZ, 0x7, R8 ;  /* 0x00000007ff147819 */ /* 0x000fe20000011408 */
[C---:B------:R-:W-:Y:S01]  /*0670*/  IMAD.IADD R16, R36.reuse, 0x1, -R11 ;  /* 0x0000000124107824 */ /* 0x040fe200078e0a0b */
[----:B------:R-:W-:Y:S01]  /*0680*/  SHF.R.S32.HI R37, RZ, 0x4, R12 ;  /* 0x00000004ff257819 */ /* 0x000fe2000001140c */
[----:B------:R-:W-:-:S03]  /*0690*/  IMAD.IADD R9, R36, 0x1, -R9 ;  /* 0x0000000124097824 */ /* 0x000fc600078e0a09 */
[----:B------:R-:W-:Y:S01]  /*06a0*/  SHF.R.S32.HI R39, RZ, 0x1f, R16 ;  /* 0x0000001fff277819 */ /* 0x000fe20000011410 */
[----:B------:R-:W-:-:S03]  /*06b0*/  IMAD R9, R20, 0x300, R9 ;  /* 0x0000030014097824 */ /* 0x000fc600078e0209 */
[-C--:B------:R-:W-:Y:S01]  /*06c0*/  LEA.HI R7, R39, R16.reuse, RZ, 0x3 ;  /* 0x0000001027077211 */ /* 0x080fe200078f18ff */
[----:B------:R-:W-:Y:S01]  /*06d0*/  IMAD.SHL.U32 R9, R9, 0x4, RZ ;  /* 0x0000000409097824 */ /* 0x000fe200078e00ff */
[----:B------:R-:W-:-:S03]  /*06e0*/  LEA.HI R39, R39, R16, RZ, 0x2 ;  /* 0x0000001027277211 */ /* 0x000fc600078f10ff */
[----:B------:R-:W-:Y:S01]  /*06f0*/  IMAD.SHL.U32 R18, R7, 0x10, RZ ;  /* 0x0000001007127824 */ /* 0x000fe200078e00ff */
[----:B------:R-:W-:Y:S01]  /*0700*/  LEA.HI R7, R12, R37, RZ, 0x1 ;  /* 0x000000250c077211 */ /* 0x000fe200078f08ff */
[----:B------:R-:W-:Y:S01]  /*0710*/  IMAD R44, R9, 0x4, R6 ;  /* 0x00000004092c7824 */ /* 0x000fe200078e0206 */
[C---:B------:R-:W-:Y:S01]  /*0720*/  LOP3.LUT R17, R39.reuse, 0xffffffc, RZ, 0xc0, !PT ;  /* 0x0ffffffc27117812 */ /* 0x040fe200078ec0ff */
[----:B------:R-:W-:Y:S01]  /*0730*/  IMAD.SHL.U32 R39, R39, 0x10, RZ ;  /* 0x0000001027277824 */ /* 0x000fe200078e00ff */
[----:B------:R-:W-:Y:S02]  /*0740*/  LOP3.LUT R21, R18, 0x7fffff80, RZ, 0xc0, !PT ;  /* 0x7fffff8012157812 */ /* 0x000fe400078ec0ff */
[----:B------:R-:W-:Y:S01]  /*0750*/  LOP3.LUT R22, R7, 0xfffffffe, RZ, 0xc0, !PT ;  /* 0xfffffffe07167812 */ /* 0x000fe200078ec0ff */
[----:B------:R-:W0:Y:S01]  /*0760*/  LDS.128 R8, [R44] ;  /* 0x000000002c087984 */ /* 0x000e220000000c00 */
[----:B------:R-:W-:Y:S01]  /*0770*/  IMAD.IADD R33, R16, 0x1, -R17 ;  /* 0x0000000110217824 */ /* 0x000fe200078e0a11 */
[-C--:B------:R-:W-:Y:S01]  /*0780*/  LEA.HI R7, R41, R36.reuse, RZ, 0x5 ;  /* 0x0000002429077211 */ /* 0x080fe200078f28ff */
[----:B------:R-:W-:Y:S01]  /*0790*/  IMAD R24, R20, 0x400, R21 ;  /* 0x0000040014187824 */ /* 0x000fe200078e0215 */
[----:B------:R-:W1:Y:S01]  /*07a0*/  LDS.128 R12, [R44+0x800] ;  /* 0x000800002c0c7984 */ /* 0x000e620000000c00 */
[----:B------:R-:W-:Y:S01]  /*07b0*/  IMAD.IADD R37, R37, 0x1, -R22 ;  /* 0x0000000125257824 */ /* 0x000fe200078e0a16 */
[--C-:B------:R-:W-:Y:S01]  /*07c0*/  SHF.R.S32.HI R38, RZ, 0x5, R7.reuse ;  /* 0x00000005ff267819 */ /* 0x100fe20000011407 */
[----:B------:R-:W-:Y:S01]  /*07d0*/  IMAD R33, R33, 0x10, R24 ;  /* 0x0000001021217824 */ /* 0x000fe200078e0218 */
[----:B------:R-:W2:Y:S01]  /*07e0*/  LDS.128 R16, [R44+0x1000] ;  /* 0x001000002c107984 */ /* 0x000ea20000000c00 */
[----:B------:R-:W-:Y:S01]  /*07f0*/  SHF.R.S32.HI R43, RZ, 0x1f, R7 ;  /* 0x0000001fff2b7819 */ /* 0x000fe20000011407 */
[----:B------:R-:W-:Y:S01]  /*0800*/  IMAD.SHL.U32 R40, R37, 0x8, RZ ;  /* 0x0000000825287824 */ /* 0x000fe200078e00ff */
[----:B------:R-:W-:Y:S01]  /*0810*/  LEA.HI R41, R41, R36, RZ, 0x2 ;  /* 0x0000002429297211 */ /* 0x000fe200078f10ff */
[----:B------:R-:W3:Y:S01]  /*0820*/  LDS.128 R20, [R44+0x1800] ;  /* 0x001800002c147984 */ /* 0x000ee20000000c00 */
[----:B------:R-:W-:Y:S01]  /*0830*/  LEA.HI R43, R43, R38, RZ, 0x2 ;  /* 0x000000262b2b7211 */ /* 0x000fe200078f10ff */
[----:B------:R-:W-:Y:S01]  /*0840*/  IMAD.SHL.U32 R37, R37, 0x40, RZ ;  /* 0x0000004025257824 */ /* 0x000fe200078e00ff */
[--C-:B------:R-:W-:Y:S01]  /*0850*/  SHF.R.S32.HI R7, RZ, 0x2, R41.reuse ;  /* 0x00000002ff077819 */ /* 0x100fe20000011429 */
[----:B------:R-:W4:Y:S01]  /*0860*/  LDS.128 R24, [R44+0x2000] ;  /* 0x002000002c187984 */ /* 0x000f220000000c00 */
[----:B------:R-:W-:-:S02]  /*0870*/  SHF.R.S32.HI R42, RZ, 0x1f, R41 ;  /* 0x0000001fff2a7819 */ /* 0x000fc40000011429 */
[----:B------:R-:W-:Y:S01]  /*0880*/  LOP3.LUT R39, R39, 0x40, RZ, 0xc0, !PT ;  /* 0x0000004027277812 */ /* 0x000fe200078ec0ff */
[----:B------:R5:W4:Y:S01]  /*0890*/  LDS.128 R28, [R44+0x2800] ;  /* 0x002800002c1c7984 */ /* 0x000b220000000c00 */
[----:B------:R-:W-:Y:S02]  /*08a0*/  LOP3.LUT R43, R43, 0x7ffffc, RZ, 0xc0, !PT ;  /* 0x007ffffc2b2b7812 */ /* 0x000fe400078ec0ff */
[----:B------:R-:W-:Y:S02]  /*08b0*/  LEA.HI R42, R42, R7, RZ, 0x2 ;  /* 0x000000072a2a7211 */ /* 0x000fe400078f10ff */
[----:B------:R-:W-:Y:S02]  /*08c0*/  LOP3.LUT R40, R39, 0x8, R40, 0xf8, !PT ;  /* 0x0000000827287812 */ /* 0x000fe400078ef828 */
[----:B------:R-:W-:Y:S01]  /*08d0*/  LOP3.LUT R41, R41, 0xfffffffc, RZ, 0xc0, !PT ;  /* 0xfffffffc29297812 */ /* 0x000fe200078ec0ff */
[----:B-----5:R-:W-:Y:S01]  /*08e0*/  IMAD.IADD R44, R38, 0x1, -R43 ;  /* 0x00000001262c7824 */ /* 0x020fe200078e0a2b */
[----:B------:R-:W-:-:S02]  /*08f0*/  SHF.R.U32.HI R39, RZ, 0x3, R39 ;  /* 0x00000003ff277819 */ /* 0x000fc40000011627 */
[----:B------:R-:W-:Y:S01]  /*0900*/  LOP3.LUT R42, R42, 0xffffffc, RZ, 0xc0, !PT ;  /* 0x0ffffffc2a2a7812 */ /* 0x000fe200078ec0ff */
[----:B------:R-:W-:Y:S01]  /*0910*/  IMAD.IADD R36, R36, 0x1, -R41 ;  /* 0x0000000124247824 */ /* 0x000fe200078e0a29 */
[----:B------:R-:W-:Y:S01]  /*0920*/  LOP3.LUT R39, R40, R39, RZ, 0x3c, !PT ;  /* 0x0000002728277212 */ /* 0x000fe200078e3cff */
[----:B------:R-:W-:Y:S01]  /*0930*/  IMAD R44, R44, 0x100, R33 ;  /* 0x000001002c2c7824 */ /* 0x000fe200078e0221 */
[C---:B------:R-:W-:Y:S01]  /*0940*/  ISETP.GE.AND P0, PT, R7.reuse, R32, PT ;  /* 0x000000200700720c */ /* 0x040fe20003f06270 */
[----:B------:R-:W-:Y:S02]  /*0950*/  IMAD.IADD R41, R7, 0x1, -R42 ;  /* 0x0000000107297824 */ /* 0x000fe400078e0a2a */
[----:B------:R-:W-:Y:S02]  /*0960*/  IMAD.IADD R33, R39, 0x1, R44 ;  /* 0x0000000127217824 */ /* 0x000fe400078e022c */
[----:B------:R-:W-:Y:S02]  /*0970*/  IMAD R32, R38, 0x8, R41 ;  /* 0x0000000826207824 */ /* 0x000fe400078e0229 */
[----:B0-----:R-:W-:Y:S01]  /*0980*/  FMUL.FTZ R39, R9, UR4 ;  /* 0x0000000409277c20 */ /* 0x001fe20008410000 */
[----:B------:R-:W-:Y:S01]  /*0990*/  FMUL.FTZ R9, R10, UR4 ;  /* 0x000000040a097c20 */ /* 0x000fe20008410000 */
[----:B------:R-:W-:Y:S01]  /*09a0*/  FMUL.FTZ R38, R11, UR4 ;  /* 0x000000040b267c20 */ /* 0x000fe20008410000 */
[----:B-1----:R-:W-:Y:S01]  /*09b0*/  FMUL.FTZ R10, R12, UR4 ;  /* 0x000000040c0a7c20 */ /* 0x002fe20008410000 */
[----:B------:R-:W-:Y:S01]  /*09c0*/  FMUL.FTZ R11, R14, UR4 ;  /* 0x000000040e0b7c20 */ /* 0x000fe20008410000 */
[----:B------:R-:W-:Y:S01]  /*09d0*/  FMUL.FTZ R14, R15, UR4 ;  /* 0x000000040f0e7c20 */ /* 0x000fe20008410000 */
[----:B------:R-:W-:Y:S01]  /*09e0*/  FMUL.FTZ R13, R13, UR4 ;  /* 0x000000040d0d7c20 */ /* 0x000fe20008410000 */
[----:B--2---:R-:W-:Y:S01]  /*09f0*/  FMUL.FTZ R12, R16, UR4 ;  /* 0x00000004100c7c20 */ /* 0x004fe20008410000 */
[----:B------:R-:W-:Y:S01]  /*0a00*/  FMUL.FTZ R15, R18, UR4 ;  /* 0x00000004120f7c20 */ /* 0x000fe20008410000 */
[----:B------:R-:W-:Y:S01]  /*0a10*/  FMUL.FTZ R18, R19, UR4 ;  /* 0x0000000413127c20 */ /* 0x000fe20008410000 */
[----:B------:R-:W-:Y:S01]  /*0a20*/  F2FP.F16.F32.PACK_AB R11, R14, R11 ;  /* 0x0000000b0e0b723e */ /* 0x000fe200000000ff */
[----:B---3--:R-:W-:Y:S01]  /*0a30*/  FMUL.FTZ R16, R20, UR4 ;  /* 0x0000000414107c20 */ /* 0x008fe20008410000 */
[----:B------:R-:W-:Y:S01]  /*0a40*/  FMUL.FTZ R21, R21, UR4 ;  /* 0x0000000415157c20 */ /* 0x000fe20008410000 */
[----:B------:R-:W-:Y:S01]  /*0a50*/  FMUL.FTZ R19, R22, UR4 ;  /* 0x0000000416137c20 */ /* 0x000fe20008410000 */
[----:B------:R-:W-:Y:S01]  /*0a60*/  FMUL.FTZ R40, R23, UR4 ;  /* 0x0000000417287c20 */ /* 0x000fe20008410000 */
[----:B------:R-:W-:Y:S01]  /*0a70*/  F2FP.F16.F32.PACK_AB R10, R13, R10 ;  /* 0x0000000a0d0a723e */ /* 0x000fe200000000ff */
[----:B------:R-:W-:Y:S01]  /*0a80*/  FMUL.FTZ R8, R8, UR4 ;  /* 0x0000000408087c20 */ /* 0x000fe20008410000 */
[----:B------:R-:W-:Y:S01]  /*0a90*/  F2FP.F16.F32.PACK_AB R14, R21, R16 ;  /* 0x00000010150e723e */ /* 0x000fe200000000ff */
[----:B----4-:R-:W-:Y:S01]  /*0aa0*/  FMUL.FTZ R20, R24, UR4 ;  /* 0x0000000418147c20 */ /* 0x010fe20008410000 */
[----:B------:R-:W-:Y:S01]  /*0ab0*/  LEA.HI R16, R36, R36, RZ, 0x1 ;  /* 0x0000002424107211 */ /* 0x000fe200078f08ff */
[----:B------:R-:W-:Y:S01]  /*0ac0*/  FMUL.FTZ R25, R25, UR4 ;  /* 0x0000000419197c20 */ /* 0x000fe20008410000 */
[----:B------:R-:W-:Y:S01]  /*0ad0*/  F2FP.F16.F32.PACK_AB R13, R18, R15 ;  /* 0x0000000f120d723e */ /* 0x000fe200000000ff */
[----:B------:R-:W-:Y:S01]  /*0ae0*/  FMUL.FTZ R17, R17, UR4 ;  /* 0x0000000411117c20 */ /* 0x000fe20008410000 */
[----:B------:R-:W-:Y:S01]  /*0af0*/  FMUL.FTZ R23, R28, UR4 ;  /* 0x000000041c177c20 */ /* 0x000fe20008410000 */
[----:B------:R-:W-:Y:S01]  /*0b00*/  F2FP.F16.F32.PACK_AB R15, R40, R19 ;  /* 0x00000013280f723e */ /* 0x000fe200000000ff */
[----:B------:R-:W-:-:S02]  /*0b10*/  IMAD.SHL.U32 R36, R36, 0x8, RZ ;  /* 0x0000000824247824 */ /* 0x000fc400078e00ff */
[----:B------:R-:W-:Y:S01]  /*0b20*/  FMUL.FTZ R22, R26, UR4 ;  /* 0x000000041a167c20 */ /* 0x000fe20008410000 */
[----:B------:R-:W-:Y:S02]  /*0b30*/  IMAD.SHL.U32 R18, R16, 0x200, RZ ;  /* 0x0000020010127824 */ /* 0x000fe400078e00ff */
[----:B------:R-:W-:Y:S01]  /*0b40*/  FMUL.FTZ R27, R27, UR4 ;  /* 0x000000041b1b7c20 */ /* 0x000fe20008410000 */
[----:B------:R-:W-:Y:S01]  /*0b50*/  FMUL.FTZ R28, R29, UR4 ;  /* 0x000000041d1c7c20 */ /* 0x000fe20008410000 */
[----:B------:R-:W-:Y:S01]  /*0b60*/  FMUL.FTZ R24, R30, UR4 ;  /* 0x000000041e187c20 */ /* 0x000fe20008410000 */
[----:B------:R-:W-:Y:S01]  /*0b70*/  FMUL.FTZ R31, R31, UR4 ;  /* 0x000000041f1f7c20 */ /* 0x000fe20008410000 */
[----:B------:R-:W-:Y:S01]  /*0b80*/  LOP3.LUT R19, R37, 0x40, RZ, 0xc0, !PT ;  /* 0x0000004025137812 */ /* 0x000fe200078ec0ff */
[----:B------:R-:W-:Y:S01]  /*0b90*/  IMAD R33, R33, 0x2, R6 ;  /* 0x0000000221217824 */ /* 0x000fe200078e0206 */
[----:B------:R-:W-:Y:S02]  /*0ba0*/  F2FP.F16.F32.PACK_AB R8, R39, R8 ;  /* 0x000000082708723e */ /* 0x000fe400000000ff */
[----:B------:R-:W-:-:S02]  /*0bb0*/  F2FP.F16.F32.PACK_AB R9, R38, R9 ;  /* 0x000000092609723e */ /* 0x000fc400000000ff */
[----:B------:R-:W-:Y:S02]  /*0bc0*/  F2FP.F16.F32.PACK_AB R16, R25, R20 ;  /* 0x000000141910723e */ /* 0x000fe400000000ff */
[----:B------:R-:W-:Y:S01]  /*0bd0*/  F2FP.F16.F32.PACK_AB R12, R17, R12 ;  /* 0x0000000c110c723e */ /* 0x000fe200000000ff */
[----:B------:R0:W-:Y:S01]  /*0be0*/  STSM.16.M88.4 [R33+0x6000], R8 ;  /* 0x0060000821007844 */ /* 0x0001e20000000200 */
[----:B------:R-:W-:Y:S02]  /*0bf0*/  LOP3.LUT R21, R18, 0xfffffc00, RZ, 0xc0, !PT ;  /* 0xfffffc0012157812 */ /* 0x000fe400078ec0ff */
[----:B------:R-:W-:Y:S01]  /*0c00*/  LOP3.LUT R20, R19, 0x8, R36, 0xf8, !PT ;  /* 0x0000000813147812 */ /* 0x000fe200078ef824 */
[----:B------:R0:W-:Y:S01]  /*0c10*/  STSM.16.M88.4 [R33+0x7000], R12 ;  /* 0x0070000c21007844 */ /* 0x0001e20000000200 */
[----:B------:R-:W-:Y:S01]  /*0c20*/  SHF.R.U32.HI R25, RZ, 0x3, R19 ;  /* 0x00000003ff197819 */ /* 0x000fe20000011613 */
[----:B------:R-:W-:Y:S01]  /*0c30*/  IMAD.U32 R21, R32, 0x10, R21 ;  /* 0x0000001020157824 */ /* 0x000fe200078e0015 */
[----:B------:R-:W-:-:S02]  /*0c40*/  F2FP.F16.F32.PACK_AB R17, R27, R22 ;  /* 0x000000161b11723e */ /* 0x000fc400000000ff */
[----:B------:R-:W-:Y:S02]  /*0c50*/  F2FP.F16.F32.PACK_AB R18, R28, R23 ;  /* 0x000000171c12723e */ /* 0x000fe400000000ff */
[----:B------:R-:W-:Y:S02]  /*0c60*/  F2FP.F16.F32.PACK_AB R19, R31, R24 ;  /* 0x000000181f13723e */ /* 0x000fe400000000ff */
[----:B------:R-:W-:-:S03]  /*0c70*/  LOP3.LUT R20, R20, R25, RZ, 0x3c, !PT ;  /* 0x0000001914147212 */ /* 0x000fc600078e3cff */
[----:B------:R0:W-:Y:S01]  /*0c80*/  STSM.16.M88.4 [R33+0x8000], R16 ;  /* 0x0080001021007844 */ /* 0x0001e20000000200 */
[----:B------:R-:W-:Y:S06]  /*0c90*/  BAR.SYNC.DEFER_BLOCKING 0x0 ;  /* 0x0000000000007b1d */ /* 0x000fec0000010000 */
[----:B------:R-:W-:Y:S05]  /*0ca0*/  @P0 EXIT ;  /* 0x000000000000094d */ /* 0x000fea0003800000 */
[----:B------:R-:W-:Y:S01]  /*0cb0*/  ULDC UR4, c[0x0][0x244] ;  /* 0x0000910000047ab9 */ /* 0x000fe20000000800 */
[----:B------:R-:W-:Y:S01]  /*0cc0*/  IMAD.IADD R21, R21, 0x1, R20 ;  /* 0x0000000115157824 */ /* 0x000fe200078e0214 */
[----:B------:R-:W-:Y:S01]  /*0cd0*/  ISETP.GE.AND P0, PT, R36, UR4, PT ;  /* 0x0000000424007c0c */ /* 0x000fe2000bf06270 */
[----:B------:R-:W-:Y:S01]  /*0ce0*/  ULDC.64 UR6, c[0x0][0x258] ;  /* 0x0000960000067ab9 */ /* 0x000fe20000000a00 */
[----:B------:R-:W-:Y:S01]  /*0cf0*/  SHF.R.S32.HI R37, RZ, 0x1f, R36 ;  /* 0x0000001fff257819 */ /* 0x000fe20000011424 */
[----:B------:R-:W-:Y:S02]  /*0d00*/  IMAD R21, R21, 0x2, R6 ;  /* 0x0000000215157824 */ /* 0x000fe400078e0206 */
[----:B------:R-:W-:Y:S02]  /*0d10*/  IMAD R5, R5, UR6, RZ ;  /* 0x0000000605057c24 */ /* 0x000fe4000f8e02ff */
[C---:B0-----:R-:W-:Y:S01]  /*0d20*/  IMAD.WIDE.U32 R16, R2.reuse, UR6, R36 ;  /* 0x0000000602107c25 */ /* 0x041fe2000f8e0024 */
[----:B------:R-:W0:Y:S03]  /*0d30*/  LDS.128 R8, [R21+0x7000] ;  /* 0x0070000015087984 */ /* 0x000e260000000c00 */
[----:B------:R-:W-:Y:S01]  /*0d40*/  IMAD R5, R2, UR7, R5 ;  /* 0x0000000702057c24 */ /* 0x000fe2000f8e0205 */
[----:B------:R-:W-:Y:S01]  /*0d50*/  IADD3 R2, P1, R7, R34, RZ ;  /* 0x0000002207027210 */ /* 0x000fe20007f3e0ff */
[----:B------:R-:W1:Y:S01]  /*0d60*/  @!P0 LDS.128 R12, [R21+0x6000] ;  /* 0x00600000150c8984 */ /* 0x000e620000000c00 */
[----:B------:R-:W-:Y:S01]  /*0d70*/  ULDC.64 UR6, c[0x0][0x260] ;  /* 0x0000980000067ab9 */ /* 0x000fe20000000a00 */
[----:B------:R-:W-:-:S02]  /*0d80*/  IMAD.IADD R17, R17, 0x1, R5 ;  /* 0x0000000111117824 */ /* 0x000fc400078e0205 */
[----:B------:R-:W-:Y:S01]  /*0d90*/  IMAD R5, R3, UR6, RZ ;  /* 0x0000000603057c24 */ /* 0x000fe2000f8e02ff */
[----:B------:R-:W-:Y:S01]  /*0da0*/  LEA.HI.X.SX32 R3, R7, R35, 0x1, P1 ;  /* 0x0000002307037211 */ /* 0x000fe200008f0eff */
[----:B------:R-:W-:-:S04]  /*0db0*/  IMAD.WIDE.U32 R6, R0, UR6, R16 ;  /* 0x0000000600067c25 */ /* 0x000fc8000f8e0010 */
[----:B------:R-:W-:Y:S01]  /*0dc0*/  IMAD R19, R0, UR7, R5 ;  /* 0x0000000700137c24 */ /* 0x000fe2000f8e0205 */
[----:B------:R-:W-:Y:S01]  /*0dd0*/  ULDC.64 UR6, c[0x0][0x250] ;  /* 0x0000940000067ab9 */ /* 0x000fe20000000a00 */
[----:B------:R-:W-:-:S04]  /*0de0*/  IMAD.WIDE R4, R4, 0x40, R2 ;  /* 0x0000004004047825 */ /* 0x000fc800078e0202 */
[----:B------:R-:W-:Y:S02]  /*0df0*/  IMAD R3, R5, UR6, RZ ;  /* 0x0000000605037c24 */ /* 0x000fe4000f8e02ff */
[----:B------:R-:W-:Y:S02]  /*0e00*/  IMAD.IADD R7, R7, 0x1, R19 ;  /* 0x0000000107077824 */ /* 0x000fe400078e0213 */
[C---:B------:R-:W-:Y:S02]  /*0e10*/  VIADD R0, R36.reuse, 0x20 ;  /* 0x0000002024007836 */ /* 0x040fe40000000000 */
[----:B------:R-:W-:Y:S02]  /*0e20*/  VIADD R36, R36, 0x40 ;  /* 0x0000004024247836 */ /* 0x000fe40000000000 */
[----:B------:R-:W-:Y:S01]  /*0e30*/  IMAD R3, R4, UR7, R3 ;  /* 0x0000000704037c24 */ /* 0x000fe2000f8e0203 */
[----:B------:R-:W-:Y:S01]  /*0e40*/  ISETP.GE.AND P1, PT, R0, UR4, PT ;  /* 0x0000000400007c0c */ /* 0x000fe2000bf26270 */
[----:B------:R-:W-:Y:S01]  /*0e50*/  IMAD.WIDE.U32 R4, R4, UR6, R6 ;  /* 0x0000000604047c25 */ /* 0x000fe2000f8e0006 */
[----:B------:R-:W-:Y:S01]  /*0e60*/  ISETP.GE.AND P2, PT, R36, UR4, PT ;  /* 0x0000000424007c0c */ /* 0x000fe2000bf46270 */
[----:B------:R-:W-:-:S02]  /*0e70*/  ULDC.64 UR6, c[0x0][0x238] ;  /* 0x00008e0000067ab9 */ /* 0x000fc40000000a00 */
[----:B------:R-:W-:Y:S01]  /*0e80*/  IMAD.IADD R3, R5, 0x1, R3 ;  /* 0x0000000105037824 */ /* 0x000fe200078e0203 */
[----:B------:R-:W-:-:S04]  /*0e90*/  LEA R2, P3, R4, UR6, 0x1 ;  /* 0x0000000604027c11 */ /* 0x000fc8000f8608ff */
[----:B------:R-:W-:-:S05]  /*0ea0*/  LEA.HI.X R3, R4, UR7, R3, 0x1, P3 ;  /* 0x0000000704037c11 */ /* 0x000fca00098f0c03 */
[----:B0-----:R0:W-:Y:S04]  /*0eb0*/  @!P1 STG.E.128 desc[UR8][R2.64+0x40], R8 ;  /* 0x0000400802009986 */ /* 0x0011e8000c101d08 */
[----:B-1----:R0:W-:Y:S01]  /*0ec0*/  @!P0 STG.E.128 desc[UR8][R2.64], R12 ;  /* 0x0000000c02008986 */ /* 0x0021e2000c101d08 */
[----:B------:R-:W-:Y:S05]  /*0ed0*/  @P2 EXIT ;  /* 0x000000000000294d */ /* 0x000fea0003800000 */
[----:B------:R-:W1:Y:S04]  /*0ee0*/  LDS.128 R4, [R21+0x8000] ;  /* 0x0080000015047984 */ /* 0x000e680000000c00 */
[----:B-1----:R-:W-:Y:S01]  /*0ef0*/  STG.E.128 desc[UR8][R2.64+0x80], R4 ;  /* 0x0000800402007986 */ /* 0x002fe2000c101d08 */
[----:B------:R-:W-:Y:S05]  /*0f00*/  EXIT ;  /* 0x000000000000794d */ /* 0x000fea0003800000 */
.L_x_3112:
        /* <DEDUP_REMOVED lines=15> */
.L_x_3320:


//--------------------- .text._ZN7cutlass13device_kernelIN5flash11enable_sm90INS1_16FlashAttnBwdSm90INS1_25CollectiveMainloopBwdSm90ILi2ELi2ELi2EN4cute5tupleIJNS5_1CILi1EEES8_S8_EEENS6_IJNS7_ILi64EEENS7_ILi128EEENS7_ILi96EEEEEENS_6half_tEfNS_4arch4Sm90ELb1ELb0ELb1ELb1ELb1ELb1ELb0ELb0ELi2ELi1ELi2ELi1ELb1EEENS1_24CollectiveEpilogueBwdGQAISD_fSG_Li256ELb1ELb1EEENS1_25SingleTileBwdLPTSchedulerILb1ELi128ELb1EEEEEEEEEvNT_6ParamsE --------------------------
	.section	.text._ZN7cutlass13device_kernelIN5flash11enable_sm90INS1_16FlashAttnBwdSm90INS1_25CollectiveMainloopBwdSm90ILi2ELi2ELi2EN4cute5tupleIJNS5_1CILi1EEES8_S8_EEENS6_IJNS7_ILi64EEENS7_ILi128EEENS7_ILi96EEEEEENS_6half_tEfNS_4arch4Sm90ELb1ELb0ELb1ELb1ELb1ELb1ELb0ELb0ELi2ELi1ELi2ELi1ELb1EEENS1_24CollectiveEpilogueBwdGQAISD_fSG_Li256ELb1ELb1EEENS1_25SingleTileBwdLPTSchedulerILb1ELi128ELb1EEEEEEEEEvNT_6ParamsE,"ax",@progbits
	.align	128
.text._ZN7cutlass13device_kernelIN5flash11enable_sm90INS1_16FlashAttnBwdSm90INS1_25CollectiveMainloopBwdSm90ILi2ELi2ELi2EN4cute5tupleIJNS5_1CILi1EEES8_S8_EEENS6_IJNS7_ILi64EEENS7_ILi128EEENS7_ILi96EEEEEENS_6half_tEfNS_4arch4Sm90ELb1ELb0ELb1ELb1ELb1ELb1ELb0ELb0ELi2ELi1ELi2ELi1ELb1EEENS1_24CollectiveEpilogueBwdGQAISD_fSG_Li256ELb1ELb1EEENS1_25SingleTileBwdLPTSchedulerILb1ELi128ELb1EEEEEEEEEvNT_6ParamsE:
        .type           _ZN7cutlass13device_kernelIN5flash11enable_sm90INS1_16FlashAttnBwdSm90INS1_25CollectiveMainloopBwdSm90ILi2ELi2ELi2EN4cute5tupleIJNS5_1CILi1EEES8_S8_EEENS6_IJNS7_ILi64EEENS7_ILi128EEENS7_ILi96EEEEEENS_6half_tEfNS_4arch4Sm90ELb1ELb0ELb1ELb1ELb1ELb1ELb0ELb0ELi2ELi1ELi2ELi1ELb1EEENS1_24CollectiveEpilogueBwdGQAISD_fSG_Li256ELb1ELb1EEENS1_25SingleTileBwdLPTSchedulerILb1ELi128ELb1EEEEEEEEEvNT_6ParamsE,@function
        .size           _ZN7cutlass13device_kernelIN5flash11enable_sm90INS1_16FlashAttnBwdSm90INS1_25CollectiveMainloopBwdSm90ILi2ELi2ELi2EN4cute5tupleIJNS5_1CILi1EEES8_S8_EEENS6_IJNS7_ILi64EEENS7_ILi128EEENS7_ILi96EEEEEENS_6half_tEfNS_4arch4Sm90ELb1ELb0ELb1ELb1ELb1ELb1ELb0ELb0ELi2ELi1ELi2ELi1ELb1EEENS1_24CollectiveEpilogueBwdGQAISD_fSG_Li256ELb1ELb1EEENS1_25SingleTileBwdLPTSchedulerILb1ELi128ELb1EEEEEEEEEvNT_6ParamsE,(.L_x_3321 - _ZN7cutlass13device_kernelIN5flash11enable_sm90INS1_16FlashAttnBwdSm90INS1_25CollectiveMainloopBwdSm90ILi2ELi2ELi2EN4cute5tupleIJNS5_1CILi1EEES8_S8_EEENS6_IJNS7_ILi64EEENS7_ILi128EEENS7_ILi96EEEEEENS_6half_tEfNS_4arch4Sm90ELb1ELb0ELb1ELb1ELb1ELb1ELb0ELb0ELi2ELi1ELi2ELi1ELb1EEENS1_24CollectiveEpilogueBwdGQAISD_fSG_Li256ELb1ELb1EEENS1_25SingleTileBwdLPTSchedulerILb1ELi128ELb1EEEEEEEEEvNT_6ParamsE)
        .other          _ZN7cutlass13device_kernelIN5flash11enable_sm90INS1_16FlashAttnBwdSm90INS1_25CollectiveMainloopBwdSm90ILi2ELi2ELi2EN4cute5tupleIJNS5_1CILi1EEES8_S8_EEENS6_IJNS7_ILi64EEENS7_ILi128EEENS7_ILi96EEEEEENS_6half_tEfNS_4arch4Sm90ELb1ELb0ELb1ELb1ELb1ELb1ELb0ELb0ELi2ELi1ELi2ELi1ELb1EEENS1_24CollectiveEpilogueBwdGQAISD_fSG_Li256ELb1ELb1EEENS1_25SingleTileBwdLPTSchedulerILb1ELi128ELb1EEEEEEEEEvNT_6ParamsE,@"STO_CUDA_ENTRY STV_DEFAULT"
_ZN7cutlass13device_kernelIN5flash11enable_sm90INS1_16FlashAttnBwdSm90INS1_25CollectiveMainloopBwdSm90ILi2ELi2ELi2EN4cute5tupleIJNS5_1CILi1EEES8_S8_EEENS6_IJNS7_ILi64EEENS7_ILi128EEENS7_ILi96EEEEEENS_6half_tEfNS_4arch4Sm90ELb1ELb0ELb1ELb1ELb1ELb1ELb0ELb0ELi2ELi1ELi2ELi1ELb1EEENS1_24CollectiveEpilogueBwdGQAISD_fSG_Li256ELb1ELb1EEENS1_25SingleTileBwdLPTSchedulerILb1ELi128ELb1EEEEEEEEEvNT_6ParamsE:
        /* <DEDUP_REMOVED lines=24> */
.L_x_3114:
[----:B------:R-:W-:Y:S05]  /*0180*/  BSYNC B0 ;  /* 0x0000000000007941 */ /* 0x000fea0003800000 */
.L_x_3113:
        /* <DEDUP_REMOVED lines=37> */
.L_x_3115:
        /* <DEDUP_REMOVED lines=22> */
.L_x_3116:
[----:B------:R-:W-:Y:S01]  /*0540*/  PLOP3.LUT P0, PT, PT, PT, UP0, 0x80, 0x0 ;  /* 0x000000000000781c */ /* 0x000fe20003f0f008 */
[----:B------:R-:W-:Y:S01]  /*0550*/  NOP ;  /* 0x0000000000007918 */ /* 0x000fe20000000000 */
[----:B------:R-:W-:Y:S01]  /*0560*/  ULDC.64 UR46, c[0x0][0x208] ;  /* 0x00008200002e7ab9 */ /* 0x000fe20000000a00 */
[----:B------:R-:W-:Y:S01]  /*0570*/  BSSY B6, `(.L_x_3117) ;  /* 0x0000a7c000067945 */ /* 0x000fe20003800000 */
[----:B-12-4-:R-:W-:Y:S09]  /*0580*/  BAR.SYNC.DEFER_BLOCKING 0x0 ;  /* 0x0000000000007b1d */ /* 0x016ff20000010000 */
[----:B------:R-:W-:Y:S05]  /*0590*/  @!P0 BRA `(.L_x_3118) ;  /* 0x0000005800b48947 */ /* 0x000fea0003800000 */
.L_x_3119:
        /* <DEDUP_REMOVED lines=32> */
.L_x_3120:
[----:B------:R-:W-:Y:S01]  /*07a0*/  ULDC UR8, c[0x0][0x8cc] ;  /* 0x0002330000087ab9 */ /* 0x000fe20000000800 */
[----:B------:R-:W-:Y:S01]  /*07b0*/  UMOV UR7, UR9 ;  /* 0x0000000900077c82 */ /* 0x000fe20008000000 */
[----:B------:R-:W-:-:S11]  /*07c0*/  UISETP.NE.AND UP0, UPT, UR8, 0x1, UPT ;  /* 0x000000010800788c */ /* 0x000fd6000bf05270 */
[----:B------:R-:W-:Y:S02]  /*07d0*/  @UP0 ULDC.64 UR10, c[0x0][0x8d0] ;  /* 0x00023400000a0ab9 */ /* 0x000fe40000000a00 */
[----:B------:R-:W-:-:S04]  /*07e0*/  UIMAD.WIDE.U32 UR4, UR9, UR10, URZ ;  /* 0x0000000a090472a5 */ /* 0x000fc8000f8e003f */
[----:B------:R-:W-:-:S04]  /*07f0*/  @UP0 USHF.R.U32.HI UR7, URZ, UR11, UR5 ;  /* 0x0000000b3f070299 */ /* 0x000fc80008011605 */
[----:B------:R-:W-:-:S12]  /*0800*/  UIMAD UR4, UR7, UR8, URZ ;  /* 0x00000008070472a4 */ /* 0x000fd8000f8e023f */
.L_x_3121:
        /* <DEDUP_REMOVED lines=23> */
.L_x_3122:
        /* <DEDUP_REMOVED lines=14> */
.L_x_3124:
[----:B------:R-:W-:-:S05]  /*0a60*/  ULDC UR4, c[0x0][0x8f4] ;  /* 0x00023d0000047ab9 */ /* 0x000fca0000000800 */
.L_x_3123:
        /* <DEDUP_REMOVED lines=24> */
.L_x_3126:
        /* <DEDUP_REMOVED lines=14> */
.L_x_3127:
        /* <DEDUP_REMOVED lines=11> */
.L_x_3128:
        /* <DEDUP_REMOVED lines=13> */
.L_x_3129:
        /* <DEDUP_REMOVED lines=84> */
.L_x_3132:
        /* <DEDUP_REMOVED lines=15> */
.L_x_3131:
        /* <DEDUP_REMOVED lines=22> */
.L_x_3134:
        /* <DEDUP_REMOVED lines=15> */
.L_x_3133:
[----:B------:R-:W-:Y:S01]  /*16d0*/  SHF.R.S32.HI R19, RZ, 0x1f, R18 ;  /* 0x0000001fff137819 */ /* 0x000fe20000011412 */
[----:B------:R-:W-:-:S03]  /*16e0*/  UMOV UR4, 0xffffffff ;  /* 0xffffffff00047882 */ /* 0x000fc60000000000 */
[----:B------:R-:W-:-:S04]  /*16f0*/  LEA.HI R0, R19, R18, RZ, 0x7 ;  /* 0x0000001213007211 */ /* 0x000fc800078f38ff */
[----:B------:R-:W-:Y:S01]  /*1700*/  SHF.R.S32.HI R17, RZ, 0x7, R0 ;  /* 0x00000007ff117819 */ /* 0x000fe20000011400 */
[----:B------:R-:W-:Y:S06]  /*1710*/  BRA.DIV UR4, `(.L_x_3135) ;  /* 0x00000096048c7947 */ /* 0x000fec000b800000 */
[----:B------:R1:W2:Y:S02]  /*1720*/  SHFL.IDX PT, R14, R17, RZ, 0x1f ;  /* 0x00001fff110e7589 */ /* 0x0002a400000e0000 */
.L_x_3251:
        /* <DEDUP_REMOVED lines=15> */
.L_x_3136:
        /* <DEDUP_REMOVED lines=19> */
.L_x_3138:
        /* <DEDUP_REMOVED lines=122> */
.L_x_3149:
[----:B------:R-:W-:-:S06]  /*20f0*/  UISETP.NE.AND UP0, UPT, UR9, 0x3, UPT ;  /* 0x000000030900788c */ /* 0x000fcc000bf05270 */
[----:B------:R-:W-:-:S13]  /*2100*/  PLOP3.LUT P0, PT, PT, PT, UP0, 0x80, 0x0 ;  /* 0x000000000000781c */ /* 0x000fda0003f0f008 */
[----:B-1----:R-:W-:Y:S05]  /*2110*/  @!P0 BRA `(.L_x_3139) ;  /* 0x0000000000048947 */ /* 0x002fea0003800000 */
[----:B------:R-:W-:Y:S01]  /*2120*/  BPT.TRAP 0x1 ;  /* 0x000000040000795c */ /* 0x000fe20000300000 */
.L_x_3139:
[----:B------:R-:W-:Y:S01]  /*2130*/  R2UR UR8, R235 ;  /* 0x00000000eb0872ca */ /* 0x000fe200000e0000 */
[----:B------:R-:W-:-:S05]  /*2140*/  IMAD.U32 R120, RZ, RZ, UR4 ;  /* 0x00000004ff787e24 */ /* 0x000fca000f8e00ff */
[----:B------:R-:W-:-:S07]  /*2150*/  SHF.L.U32 R120, R120, 0x1f, RZ ;  /* 0x0000001f78787819 */ /* 0x000fce00000006ff */
[----:B------:R-:W-:-:S09]  /*2160*/  ULEA UR8, UR5, UR8, 0x3 ;  /* 0x0000000805087291 */ /* 0x000fd2000f8e183f */
[----:B------:R1:W2:Y:S01]  /*2170*/  SYNCS.PHASECHK.TRANS64.TRYWAIT P1, [UR8+0x26810], R120 ;  /* 0x02681078ff0075a7 */ /* 0x0002a20008020148 */
[----:B------:R-:W-:Y:S05]  /*2180*/  @!P0 BRA `(.L_x_3140) ;  /* 0x0000000000048947 */ /* 0x000fea0003800000 */
[----:B------:R-:W-:Y:S01]  /*2190*/  BPT.TRAP 0x1 ;  /* 0x000000040000795c */ /* 0x000fe20000300000 */
.L_x_3140:
[----:B--2---:R-:W-:Y:S05]  /*21a0*/  @P1 BRA `(.L_x_3141) ;  /* 0x0000000000081947 */ /* 0x004fea0003800000 */
[----:B------:R-:W2:Y:S02]  /*21b0*/  SYNCS.PHASECHK.TRANS64.TRYWAIT P1, [UR8+0x26810], R120 ;  /* 0x02681078ff0075a7 */ /* 0x000ea40008020148 */
[----:B--2---:R-:W-:Y:S05]  /*21c0*/  @!P1 BRA `(.L_x_3142) ;  /* 0x0000008c00149947 */ /* 0x004fea0003800000 */
.L_x_3141:
        /* <DEDUP_REMOVED lines=66> */
.L_x_3143:
[----:B------:R1:W1:Y:S01]  /*25f0*/  SYNCS.PHASECHK.TRANS64.TRYWAIT P1, [UR8+0x26830], R120 ;  /* 0x02683078ff0075a7 */ /* 0x0002620008020148 */
[----:B------:R-:W-:Y:S05]  /*2600*/  @!P0 BRA `(.L_x_3144) ;  /* 0x0000000000048947 */ /* 0x000fea0003800000 */
[----:B------:R-:W-:Y:S01]  /*2610*/  BPT.TRAP 0x1 ;  /* 0x000000040000795c */ /* 0x000fe20000300000 */
.L_x_3144:
        /* <DEDUP_REMOVED lines=50> */
.L_x_3145:
        /* <DEDUP_REMOVED lines=555> */
.L_x_3147:
        /* <DEDUP_REMOVED lines=45> */
.L_x_3148:
        /* <DEDUP_REMOVED lines=62> */
.L_x_3130:
[----:B------:R-:W-:Y:S05]  /*52a0*/  @P0 BRA `(.L_x_3125) ;  /* 0x0000005800a00947 */ /* 0x000fea0003800000 */
[----:B------:R-:W-:Y:S01]  /*52b0*/  ULDC.64 UR4, c[0x0][0x878] ;  /* 0x00021e0000047ab9 */ /* 0x000fe20000000a00 */
[----:B-1----:R-:W1:Y:S01]  /*52c0*/  S2R R4, SR_TID.X ;  /* 0x0000000000047919 */ /* 0x002e620000002100 */
[----:B------:R-:W-:Y:S01]  /*52d0*/  UISETP.NE.U32.AND UP0, UPT, UR4, URZ, UPT ;  /* 0x0000003f0400728c */ /* 0x000fe2000bf05070 */
[----:B------:R-:W2:Y:S01]  /*52e0*/  S2UR UR15, SR_CgaCtaId ;  /* 0x00000000000f79c3 */ /* 0x000ea20000008800 */
[----:B------:R-:W-:Y:S01]  /*52f0*/  ULDC UR12, c[0x0][0x870] ;  /* 0x00021c00000c7ab9 */ /* 0x000fe20000000800 */
[----:B------:R-:W-:Y:S01]  /*5300*/  ULDC UR13, c[0x0][0x80c] ;  /* 0x00020300000d7ab9 */ /* 0x000fe20000000800 */
[----:B------:R-:W-:Y:S01]  /*5310*/  UISETP.NE.AND.EX UP0, UPT, UR5, URZ, UPT, UP0 ;  /* 0x0000003f0500728c */ /* 0x000fe2000bf05300 */
[----:B------:R-:W-:Y:S01]  /*5320*/  ULDC.64 UR10, c[0x0][0x868] ;  /* 0x00021a00000a7ab9 */ /* 0x000fe20000000a00 */
[----:B------:R-:W-:Y:S01]  /*5330*/  ULDC.64 UR18, c[0x0][0x818] ;  /* 0x0002060000127ab9 */ /* 0x000fe20000000a00 */
[----:B------:R-:W-:Y:S01]  /*5340*/  ULDC.64 UR20, c[0x0][0x840] ;  /* 0x0002100000147ab9 */ /* 0x000fe20000000a00 */
[----:B------:R-:W-:-:S02]  /*5350*/  ULDC.64 UR22, c[0x0][0x848] ;  /* 0x0002120000167ab9 */ /* 0x000fc40000000a00 */
[----:B------:R-:W-:-:S05]  /*5360*/  PLOP3.LUT P0, PT, PT, PT, UP0, 0x80, 0x0 ;  /* 0x000000000000781c */ /* 0x000fca0003f0f008 */
[----:B------:R-:W-:Y:S02]  /*5370*/  @UP0 ULDC.64 UR4, c[0x0][0x878] ;  /* 0x00021e0000040ab9 */ /* 0x000fe40000000a00 */
[----:B------:R-:W-:-:S06]  /*5380*/  @UP0 UIMAD.WIDE UR4, UR37, 0x4, UR4 ;  /* 0x00000004250408a5 */ /* 0x000fcc000f8e0204 */
[----:B------:R-:W-:Y:S01]  /*5390*/  IMAD.U32 R2, RZ, RZ, UR4 ;  /* 0x00000004ff027e24 */ /* 0x000fe2000f8e00ff */
[----:B------:R-:W-:Y:S01]  /*53a0*/  ULDC UR4, c[0x0][0x850] ;  /* 0x0002140000047ab9 */ /* 0x000fe20000000800 */
[----:B------:R-:W-:-:S05]  /*53b0*/  IMAD.U32 R3, RZ, RZ, UR5 ;  /* 0x00000005ff037e24 */ /* 0x000fca000f8e00ff */
[----:B------:R3:W4:Y:S01]  /*53c0*/  @P0 LDG.E R2, desc[UR46][R2.64] ;  /* 0x0000002e02020981 */ /* 0x000722000c1e1900 */
[----:B------:R-:W-:Y:S01]  /*53d0*/  UISETP.NE.AND UP1, UPT, UR4, 0x1, UPT ;  /* 0x000000010400788c */ /* 0x000fe2000bf25270 */
[----:B------:R-:W-:Y:S01]  /*53e0*/  BSSY B0, `(.L_x_3150) ;  /* 0x000005c000007945 */ /* 0x000fe20003800000 */
[----:B------:R-:W-:Y:S01]  /*53f0*/  UIMAD UR12, UR39, UR12, URZ ;  /* 0x0000000c270c72a4 */ /* 0x000fe2000f8e023f */
[C---:B-1----:R-:W-:Y:S01]  /*5400*/  ISETP.NE.AND P1, PT, R4.reuse, 0x80, PT ;  /* 0x000000800400780c */ /* 0x042fe20003f25270 */
[----:B------:R-:W-:Y:S01]  /*5410*/  UMOV UR5, UR36 ;  /* 0x0000002400057c82 */ /* 0x000fe20008000000 */
[----:B------:R-:W-:Y:S02]  /*5420*/  UIMAD UR9, UR37, UR13, URZ ;  /* 0x0000000d250972a4 */ /* 0x000fe4000f8e023f */
[----:B------:R-:W-:Y:S01]  /*5430*/  UIMAD UR12, UR12, UR13, URZ ;  /* 0x0000000d0c0c72a4 */ /* 0x000fe2000f8e023f */
[----:B---3--:R-:W-:Y:S01]  /*5440*/  VIADD R3, R4, 0xffffff80 ;  /* 0xffffff8004037836 */ /* 0x008fe20000000000 */
[----:B------:R-:W-:-:S02]  /*5450*/  UIMAD UR39, UR39, 0x3000, URZ ;  /* 0x00003000272778a4 */ /* 0x000fc4000f8e023f */
[----:B------:R-:W-:Y:S01]  /*5460*/  @UP1 ULDC UR6, c[0x0][0x854] ;  /* 0x0002150000061ab9 */ /* 0x000fe20000000800 */
[----:B------:R-:W-:Y:S01]  /*5470*/  @UP1 ULDC UR14, c[0x0][0x858] ;  /* 0x00021600000e1ab9 */ /* 0x000fe20000000800 */
[----:B------:R-:W-:Y:S01]  /*5480*/  SHF.R.S32.HI R0, RZ, 0x1f, R3 ;  /* 0x0000001fff007819 */ /* 0x000fe20000011403 */
[----:B------:R-:W-:Y:S02]  /*5490*/  UIMAD.WIDE.U32 UR6, UR36, UR6, URZ ;  /* 0x00000006240672a5 */ /* 0x000fe4000f8e003f */
[----:B------:R-:W-:Y:S02]  /*54a0*/  USHF.R.S32.HI UR13, URZ, 0x1f, UR12 ;  /* 0x0000001f3f0d7899 */ /* 0x000fe4000801140c */
[----:B------:R-:W-:Y:S02]  /*54b0*/  @UP1 USHF.R.U32.HI UR5, URZ, UR14, UR7 ;  /* 0x0000000e3f051299 */ /* 0x000fe40008011607 */
[----:B------:R-:W-:Y:S02]  /*54c0*/  USHF.R.S32.HI UR7, URZ, 0x1f, UR9 ;  /* 0x0000001f3f077899 */ /* 0x000fe40008011409 */
[----:B------:R-:W-:-:S02]  /*54d0*/  USHF.R.S32.HI UR16, URZ, 0x1f, UR5 ;  /* 0x0000001f3f107899 */ /* 0x000fc40008011405 */
[----:B------:R-:W-:Y:S02]  /*54e0*/  UIADD3 UR9, UP1, UP2, UR12, UR9, UR5 ;  /* 0x000000090c097290 */ /* 0x000fe4000fa3e005 */
[----:B------:R-:W-:Y:S02]  /*54f0*/  UIMAD UR17, UR16, UR20, URZ ;  /* 0x00000014101172a4 */ /* 0x000fe4000f8e023f */
[----:B------:R-:W-:-:S04]  /*5500*/  UIADD3.X UR7, UR13, UR7, UR16, UP1, UP2 ;  /* 0x000000070d077290 */ /* 0x000fc80008fe4410 */
[----:B------:R-:W-:Y:S01]  /*5510*/  USHF.L.U64.HI UR7, UR9, 0x2, UR7 ;  /* 0x0000000209077899 */ /* 0x000fe20008010207 */
        /* <DEDUP_REMOVED lines=14> */
[----:B------:R-:W-:Y:S02]  /*5600*/  UIADD3 UR9, UP1, UR6, UR10, URZ ;  /* 0x0000000a06097290 */ /* 0x000fe4000ff3e03f */
[----:B------:R-:W-:Y:S02]  /*5610*/  @UP0 UIMAD UR12, UR8, 0x3000, URZ ;  /* 0x00003000080c08a4 */ /* 0x000fe4000f8e023f */
[----:B------:R-:W-:Y:S01]  /*5620*/  UIADD3.X UR11, UR7, UR11, URZ, UP1, !UPT ;  /* 0x0000000b070b7290 */ /* 0x000fe20008ffe43f */
[----:B------:R-:W-:Y:S01]  /*5630*/  UMOV UR8, 0x400 ;  /* 0x0000040000087882 */ /* 0x000fe20000000000 */
[----:B------:R-:W-:Y:S01]  /*5640*/  @UP0 USHF.R.S32.HI UR13, URZ, 0x1f, UR12 ;  /* 0x0000001f3f0d0899 */ /* 0x000fe2000801140c */
[----:B------:R-:W-:Y:S01]  /*5650*/  IMAD.U32 R2, RZ, RZ, UR9 ;  /* 0x00000009ff027e24 */ /* 0x000fe2000f8e00ff */
[----:B--2---:R-:W-:-:S02]  /*5660*/  ULEA UR8, UR15, UR8, 0x18 ;  /* 0x000000080f087291 */ /* 0x004fc4000f8ec03f */
[----:B------:R-:W-:Y:S01]  /*5670*/  IMAD.U32 R3, RZ, RZ, UR11 ;  /* 0x0000000bff037e24 */ /* 0x000fe2000f8e00ff */
[----:B------:R-:W-:Y:S01]  /*5680*/  @!UP0 UMOV UR12, URZ ;  /* 0x0000003f000c8c82 */ /* 0x000fe20008000000 */
[----:B------:R-:W-:Y:S02]  /*5690*/  UIMAD UR10, UR16, UR18, URZ ;  /* 0x00000012100a72a4 */ /* 0x000fe4000f8e023f */
[----:B------:R-:W-:Y:S01]  /*56a0*/  UIADD3 UR14, UP1, UR39, UR12, URZ ;  /* 0x0000000c270e7290 */ /* 0x000fe2000ff3e03f */
[----:B------:R-:W-:Y:S01]  /*56b0*/  LEA R0, R0, UR8, 0x2 ;  /* 0x0000000800007c11 */ /* 0x000fe2000f8e10ff */
[----:B------:R-:W-:Y:S01]  /*56c0*/  @!UP0 UMOV UR13, URZ ;  /* 0x0000003f000d8c82 */ /* 0x000fe20008000000 */
[----:B------:R-:W-:Y:S02]  /*56d0*/  UIMAD UR16, UR5, UR19, UR10 ;  /* 0x00000013051072a4 */ /* 0x000fe4000f8e020a */
[----:B------:R-:W-:Y:S01]  /*56e0*/  ULEA.HI.X.SX32 UR15, UR39, UR13, 0x1, UP1 ;  /* 0x0000000d270f7291 */ /* 0x000fe200088f0e3f */
[----:B------:R1:W-:Y:S01]  /*56f0*/  STS.128 [R0], R24 ;  /* 0x0000001800007388 */ /* 0x0003e20000000c00 */
[----:B------:R-:W-:-:S02]  /*5700*/  USHF.R.S32.HI UR10, URZ, 0x1f, UR37 ;  /* 0x0000001f3f0a7899 */ /* 0x000fc40008011425 */
[----:B------:R-:W-:Y:S01]  /*5710*/  UIMAD.WIDE.U32 UR12, UR5, UR18, UR14 ;  /* 0x00000012050c72a5 */ /* 0x000fe2000f8e000e */
[----:B------:R1:W-:Y:S01]  /*5720*/  STS.128 [R0+0x800], R28 ;  /* 0x0008001c00007388 */ /* 0x0003e20000000c00 */
[----:B------:R-:W-:Y:S02]  /*5730*/  UIMAD UR18, UR5, UR21, UR17 ;  /* 0x00000015051272a4 */ /* 0x000fe4000f8e0211 */
[----:B------:R-:W-:Y:S01]  /*5740*/  UIMAD.WIDE.U32 UR14, UR5, UR20, UR14 ;  /* 0x00000014050e72a5 */ /* 0x000fe2000f8e000e */
[----:B------:R1:W-:Y:S01]  /*5750*/  STS.128 [R0+0x1000], R32 ;  /* 0x0010002000007388 */ /* 0x0003e20000000c00 */
[----:B------:R-:W-:Y:S01]  /*5760*/  USEL UR10, UR10, URZ, !UP0 ;  /* 0x0000003f0a0a7287 */ /* 0x000fe2000c000000 */
[----:B------:R-:W-:Y:S02]  /*5770*/  ULDC.64 UR20, c[0x0][0x820] ;  /* 0x0002080000147ab9 */ /* 0x000fe40000000a00 */
[----:B------:R1:W-:Y:S01]  /*5780*/  STS.128 [R0+0x1800], R36 ;  /* 0x0018002400007388 */ /* 0x0003e20000000c00 */
[----:B------:R-:W-:-:S02]  /*5790*/  UIADD3 UR13, UR13, UR16, URZ ;  /* 0x000000100d0d7290 */ /* 0x000fc4000fffe03f */
[----:B------:R-:W-:Y:S01]  /*57a0*/  USEL UR37, UR37, URZ, !UP0 ;  /* 0x0000003f25257287 */ /* 0x000fe2000c000000 */
[----:B------:R1:W-:Y:S01]  /*57b0*/  STS.128 [R0+0x2000], R40 ;  /* 0x0020002800007388 */ /* 0x0003e20000000c00 */
[----:B------:R-:W-:Y:S02]  /*57c0*/  UIMAD UR17, UR10, UR20, URZ ;  /* 0x000000140a1172a4 */ /* 0x000fe4000f8e023f */
        /* <DEDUP_REMOVED lines=15> */
[----:B------:R-:W-:Y:S01]  /*58c0*/  UIADD3 UR5, UR15, UR16, URZ ;  /* 0x000000100f057290 */ /* 0x000fe2000fffe03f */
[----:B------:R1:W-:Y:S01]  /*58d0*/  STS.128 [R0+0x5000], R64 ;  /* 0x0050004000007388 */ /* 0x0003e20000000c00 */
[----:B------:R-:W-:Y:S02]  /*58e0*/  ULEA UR18, UP0, UR12, UR18, 0x2 ;  /* 0x000000120c127291 */ /* 0x000fe4000f80103f */
[----:B------:R-:W-:Y:S01]  /*58f0*/  ULEA UR20, UP1, UR14, UR20, 0x2 ;  /* 0x000000140e147291 */ /* 0x000fe2000f82103f */
[----:B------:R1:W-:Y:S01]  /*5900*/  STS.128 [R0+0x5800], R68 ;  /* 0x0058004400007388 */ /* 0x0003e20000000c00 */
[----:B------:R-:W-:Y:S02]  /*5910*/  ULEA.HI.X UR19, UR12, UR19, UR10, 0x2, UP0 ;  /* 0x000000130c137291 */ /* 0x000fe400080f140a */
[----:B------:R-:W-:Y:S02]  /*5920*/  ULEA.HI.X UR5, UR14, UR21, UR5, 0x2, UP1 ;  /* 0x000000150e057291 */ /* 0x000fe400088f1405 */
[----:B------:R-:W-:Y:S01]  /*5930*/  UIMAD UR17, UR4, UR17, UR36 ;  /* 0x00000011041172a4 */ /* 0x000fe2000f8e0224 */
[----:B------:R-:W-:Y:S11]  /*5940*/  @P0 BRA `(.L_x_3151) ;  /* 0x0000000000140947 */ /* 0x000ff60003800000 */
.L_x_3152:
[----:B------:R-:W2:Y:S04]  /*5950*/  LDG.E.STRONG.GPU R4, desc[UR46][R2.64] ;  /* 0x0000002e02047981 */ /* 0x000ea8000c1ef900 */
[----:B--2---:R-:W-:Y:S01]  /*5960*/  CCTL.IVALL ;  /* 0x00000000ff00798f */ /* 0x004fe20002000000 */
[----:B------:R-:W-:Y:S05]  /*5970*/  YIELD ;  /* 0x0000000000007946 */ /* 0x000fea0003800000 */
[----:B------:R-:W-:-:S13]  /*5980*/  ISETP.NE.AND P0, PT, R4, UR17, PT ;  /* 0x0000001104007c0c */ /* 0x000fda000bf05270 */
[----:B------:R-:W-:Y:S05]  /*5990*/  @P0 BRA `(.L_x_3152) ;  /* 0xfffffffc00ec0947 */ /* 0x000fea000383ffff */
.L_x_3151:
[----:B------:R-:W-:Y:S05]  /*59a0*/  BSYNC B0 ;  /* 0x0000000000007941 */ /* 0x000fea0003800000 */
.L_x_3150:
[----:B------:R-:W-:-:S03]  /*59b0*/  UMOV UR4, 0xffffffff ;  /* 0xffffffff00047882 */ /* 0x000fc60000000000 */
[----:B------:R-:W-:Y:S05]  /*59c0*/  BRA.DIV UR4, `(.L_x_3153) ;  /* 0x0000005604447947 */ /* 0x000fea000b800000 */
[----:B------:R-:W-:Y:S01]  /*59d0*/  NOP ;  /* 0x0000000000007918 */ /* 0x000fe20000000000 */
.L_x_3254:
        /* <DEDUP_REMOVED lines=15> */
.L_x_3156:
[----:B------:R-:W-:Y:S01]  /*5ad0*/  @P0 ELECT P2, URZ, PT ;  /* 0x00000000003f082f */ /* 0x000fe20003840000 */
[----:B------:R2:W-:-:S12]  /*5ae0*/  UBLKRED.G.S.ADD.F32.RN [UR4], [UR8], UR9, desc[UR10] ;  /* 0x00000a04080073bb */ /* 0x0005d800080a1409 */
[----:B------:R-:W-:Y:S02]  /*5af0*/  @P2 PLOP3.LUT P0, PT, P2, PT, PT, 0x8, 0x0 ;  /* 0x000000000000281c */ /* 0x000fe4000170e170 */
[----:B------:R-:W-:-:S11]  /*5b00*/  PLOP3.LUT P2, PT, PT, PT, PT, 0x8, 0x0 ;  /* 0x000000000000781c */ /* 0x000fd60003f4e170 */
[----:B--2---:R-:W-:Y:S05]  /*5b10*/  @P0 BRA.U.ANY `(.L_x_3156) ;  /* 0xfffffffd00ec0947 */ /* 0x004fea000393ffff */
[----:B------:R0:W-:Y:S01]  /*5b20*/  UTMACMDFLUSH ;  /* 0x00000000000079b7 */ /* 0x0001e20000000000 */
[----:B------:R-:W-:-:S04]  /*5b30*/  DEPBAR.LE SB0, 0x0 ;  /* 0x000080000000791a */ /* 0x000fc80000000000 */
.L_x_3155:
[----:B------:R-:W-:Y:S05]  /*5b40*/  BSYNC B0 ;  /* 0x0000000000007941 */ /* 0x000fea0003800000 */
.L_x_3154:
        /* <DEDUP_REMOVED lines=14> */
.L_x_3158:
[----:B------:R-:W-:Y:S05]  /*5c30*/  BSYNC B0 ;  /* 0x0000000000007941 */ /* 0x000fea0003800000 */
.L_x_3157:
        /* <DEDUP_REMOVED lines=20> */
.L_x_3161:
[----:B-12---:R-:W2:Y:S04]  /*5d80*/  LDG.E.STRONG.GPU R0, desc[UR46][R2.64] ;  /* 0x0000002e02007981 */ /* 0x006ea8000c1ef900 */
[----:B--2---:R-:W-:Y:S01]  /*5d90*/  CCTL.IVALL ;  /* 0x00000000ff00798f */ /* 0x004fe20002000000 */
[----:B------:R-:W-:Y:S05]  /*5da0*/  YIELD ;  /* 0x0000000000007946 */ /* 0x000fea0003800000 */
[----:B------:R-:W-:-:S13]  /*5db0*/  ISETP.NE.AND P0, PT, R0, UR17, PT ;  /* 0x0000001100007c0c */ /* 0x000fda000bf05270 */
[----:B------:R-:W-:Y:S05]  /*5dc0*/  @P0 BRA `(.L_x_3161) ;  /* 0xfffffffc00ec0947 */ /* 0x000fea000383ffff */
.L_x_3160:
[----:B------:R-:W-:Y:S05]  /*5dd0*/  BSYNC B0 ;  /* 0x0000000000007941 */ /* 0x000fea0003800000 */
.L_x_3159:
[----:B------:R-:W-:-:S03]  /*5de0*/  UMOV UR4, 0xffffffff ;  /* 0xffffffff00047882 */ /* 0x000fc60000000000 */
[----:B------:R-:W-:Y:S05]  /*5df0*/  BRA.DIV UR4, `(.L_x_3162) ;  /* 0x0000005204547947 */ /* 0x000fea000b800000 */
[----:B------:R-:W-:Y:S01]  /*5e00*/  NOP ;  /* 0x0000000000007918 */ /* 0x000fe20000000000 */
.L_x_3257:
        /* <DEDUP_REMOVED lines=16> */
.L_x_3165:
[----:B------:R-:W-:Y:S01]  /*5f10*/  @P0 ELECT P2, URZ, PT ;  /* 0x00000000003f082f */ /* 0x000fe20003840000 */
[----:B------:R3:W-:-:S12]  /*5f20*/  UBLKRED.G.S.ADD.F32.RN [UR4], [UR8], UR6, desc[UR10] ;  /* 0x00000a04080073bb */ /* 0x0007d800080a1406 */
[----:B------:R-:W-:Y:S02]  /*5f30*/  @P2 PLOP3.LUT P0, PT, P2, PT, PT, 0x8, 0x0 ;  /* 0x000000000000281c */ /* 0x000fe4000170e170 */
[----:B------:R-:W-:-:S11]  /*5f40*/  PLOP3.LUT P2, PT, PT, PT, PT, 0x8, 0x0 ;  /* 0x000000000000781c */ /* 0x000fd60003f4e170 */
[----:B---3--:R-:W-:Y:S05]  /*5f50*/  @P0 BRA.U.ANY `(.L_x_3165) ;  /* 0xfffffffd00ec0947 */ /* 0x008fea000393ffff */
[----:B------:R0:W-:Y:S01]  /*5f60*/  UTMACMDFLUSH ;  /* 0x00000000000079b7 */ /* 0x0001e20000000000 */
[----:B------:R-:W-:-:S04]  /*5f70*/  DEPBAR.LE SB0, 0x0 ;  /* 0x000080000000791a */ /* 0x000fc80000000000 */
.L_x_3164:
[----:B------:R-:W-:Y:S05]  /*5f80*/  BSYNC B0 ;  /* 0x0000000000007941 */ /* 0x000fea0003800000 */
.L_x_3163:
        /* <DEDUP_REMOVED lines=14> */
.L_x_3118:
        /* <DEDUP_REMOVED lines=29> */
.L_x_3167:
[----:B------:R-:W-:Y:S01]  /*6240*/  ULDC UR9, c[0x0][0x8cc] ;  /* 0x0002330000097ab9 */ /* 0x000fe20000000800 */
[----:B------:R-:W-:Y:S01]  /*6250*/  UMOV UR7, UR8 ;  /* 0x0000000800077c82 */ /* 0x000fe20008000000 */
[----:B------:R-:W-:-:S11]  /*6260*/  UISETP.NE.AND UP0, UPT, UR9, 0x1, UPT ;  /* 0x000000010900788c */ /* 0x000fd6000bf05270 */
[----:B------:R-:W-:Y:S02]  /*6270*/  @UP0 ULDC.64 UR10, c[0x0][0x8d0] ;  /* 0x00023400000a0ab9 */ /* 0x000fe40000000a00 */
[----:B------:R-:W-:-:S04]  /*6280*/  UIMAD.WIDE.U32 UR4, UR8, UR10, URZ ;  /* 0x0000000a080472a5 */ /* 0x000fc8000f8e003f */
[----:B------:R-:W-:-:S04]  /*6290*/  @UP0 USHF.R.U32.HI UR7, URZ, UR11, UR5 ;  /* 0x0000000b3f070299 */ /* 0x000fc80008011605 */
[----:B------:R-:W-:-:S12]  /*62a0*/  UIMAD UR4, UR7, UR9, URZ ;  /* 0x00000009070472a4 */ /* 0x000fd8000f8e023f */
.L_x_3168:
        /* <DEDUP_REMOVED lines=23> */
.L_x_3169:
        /* <DEDUP_REMOVED lines=13> */
.L_x_3171:
[----:B------:R-:W-:-:S05]  /*64f0*/  ULDC UR4, c[0x0][0x8f4] ;  /* 0x00023d0000047ab9 */ /* 0x000fca0000000800 */
.L_x_3170:
        /* <DEDUP_REMOVED lines=48> */
.L_x_3172:
        /* <DEDUP_REMOVED lines=13> */
.L_x_3173:
        /* <DEDUP_REMOVED lines=12> */
.L_x_3174:
        /* <DEDUP_REMOVED lines=68> */
.L_x_3178:
[----:B------:R-:W2:Y:S04]  /*6dd0*/  LDG.E.STRONG.GPU R4, desc[UR46][R2.64] ;  /* 0x0000002e02047981 */ /* 0x000ea8000c1ef900 */
[----:B--2---:R-:W-:Y:S01]  /*6de0*/  CCTL.IVALL ;  /* 0x00000000ff00798f */ /* 0x004fe20002000000 */
[----:B------:R-:W-:Y:S05]  /*6df0*/  YIELD ;  /* 0x0000000000007946 */ /* 0x000fea0003800000 */
[----:B------:R-:W-:-:S13]  /*6e00*/  ISETP.NE.AND P1, PT, R4, R5, PT ;  /* 0x000000050400720c */ /* 0x000fda0003f25270 */
[----:B------:R-:W-:Y:S05]  /*6e10*/  @P1 BRA `(.L_x_3178) ;  /* 0xfffffffc00ec1947 */ /* 0x000fea000383ffff */
.L_x_3177:
[----:B------:R-:W-:Y:S05]  /*6e20*/  BSYNC B0 ;  /* 0x0000000000007941 */ /* 0x000fea0003800000 */
.L_x_3176:
[----:B------:R-:W-:-:S03]  /*6e30*/  UMOV UR6, 0xffffffff ;  /* 0xffffffff00067882 */ /* 0x000fc60000000000 */
[----:B------:R-:W-:Y:S05]  /*6e40*/  BRA.DIV UR6, `(.L_x_3179) ;  /* 0x00000042065c7947 */ /* 0x000fea000b800000 */
[----:B------:R-:W-:Y:S01]  /*6e50*/  NOP ;  /* 0x0000000000007918 */ /* 0x000fe20000000000 */
.L_x_3260:
        /* <DEDUP_REMOVED lines=22> */
.L_x_3181:
[----:B------:R-:W-:Y:S05]  /*6fc0*/  BSYNC B0 ;  /* 0x0000000000007941 */ /* 0x000fea0003800000 */
.L_x_3180:
        /* <DEDUP_REMOVED lines=20> */
.L_x_3183:
[----:B------:R-:W-:Y:S05]  /*7110*/  BSYNC B0 ;  /* 0x0000000000007941 */ /* 0x000fea0003800000 */
.L_x_3182:
[----:B------:R-:W-:Y:S06]  /*7120*/  BAR.ARV 0xa, 0xa0 ;  /* 0x0282800000007b1d */ /* 0x000fec0000002000 */
[----:B------:R-:W-:Y:S04]  /*7130*/  BSSY B0, `(.L_x_3184) ;  /* 0x0000003000007945 */ /* 0x000fe80003800000 */
[----:B------:R-:W-:Y:S05]  /*7140*/  @!P0 BRA `(.L_x_3185) ;  /* 0x0000000000048947 */ /* 0x000fea0003800000 */
[----:B------:R-:W-:-:S04]  /*7150*/  DEPBAR.LE SB0, 0x0 ;  /* 0x000080000000791a */ /* 0x000fc80000000000 */
.L_x_3185:
[----:B------:R-:W-:Y:S05]  /*7160*/  BSYNC B0 ;  /* 0x0000000000007941 */ /* 0x000fea0003800000 */
.L_x_3184:
        /* <DEDUP_REMOVED lines=19> */
.L_x_3187:
[----:B------:R-:W-:Y:S05]  /*72a0*/  BSYNC B0 ;  /* 0x0000000000007941 */ /* 0x000fea0003800000 */
.L_x_3186:
[----:B------:R-:W-:Y:S01]  /*72b0*/  UIADD3 UR7, UR13, 0x1, URZ ;  /* 0x000000010d077890 */ /* 0x000fe2000fffe03f */
[----:B------:R-:W-:Y:S11]  /*72c0*/  BRA `(.L_x_3188) ;  /* 0x0000000000047947 */ /* 0x000ff60003800000 */
.L_x_3175:
[----:B------:R-:W-:-:S05]  /*72d0*/  UMOV UR7, UR13 ;  /* 0x0000000d00077c82 */ /* 0x000fca0008000000 */
.L_x_3188:
        /* <DEDUP_REMOVED lines=16> */
.L_x_3213:
        /* <DEDUP_REMOVED lines=18> */
.L_x_3191:
[----:B------:R-:W2:Y:S04]  /*7500*/  LDG.E.STRONG.GPU R4, desc[UR46][R2.64] ;  /* 0x0000002e02047981 */ /* 0x000ea8000c1ef900 */
[----:B--2---:R-:W-:Y:S01]  /*7510*/  CCTL.IVALL ;  /* 0x00000000ff00798f */ /* 0x004fe20002000000 */
[----:B------:R-:W-:Y:S05]  /*7520*/  YIELD ;  /* 0x0000000000007946 */ /* 0x000fea0003800000 */
[----:B------:R-:W-:-:S13]  /*7530*/  ISETP.NE.AND P1, PT, R4, R5, PT ;  /* 0x000000050400720c */ /* 0x000fda0003f25270 */
[----:B------:R-:W-:Y:S05]  /*7540*/  @P1 BRA `(.L_x_3191) ;  /* 0xfffffffc00ec1947 */ /* 0x000fea000383ffff */
.L_x_3190:
[----:B------:R-:W-:Y:S05]  /*7550*/  BSYNC B0 ;  /* 0x0000000000007941 */ /* 0x000fea0003800000 */
.L_x_3189:
[----:B------:R-:W-:-:S03]  /*7560*/  UMOV UR24, 0xffffffff ;  /* 0xffffffff00187882 */ /* 0x000fc60000000000 */
[----:B------:R-:W-:Y:S05]  /*7570*/  BRA.DIV UR24, `(.L_x_3192) ;  /* 0x0000003a18ac7947 */ /* 0x000fea000b800000 */
[----:B------:R-:W-:Y:S01]  /*7580*/  NOP ;  /* 0x0000000000007918 */ /* 0x000fe20000000000 */
.L_x_3263:
        /* <DEDUP_REMOVED lines=19> */
.L_x_3194:
[----:B------:R-:W-:Y:S05]  /*76c0*/  BSYNC B0 ;  /* 0x0000000000007941 */ /* 0x000fea0003800000 */
.L_x_3193:
        /* <DEDUP_REMOVED lines=15> */
.L_x_3196:
[----:B------:R-:W-:Y:S05]  /*77c0*/  BSYNC B0 ;  /* 0x0000000000007941 */ /* 0x000fea0003800000 */
.L_x_3195:
[----:B------:R-:W-:Y:S06]  /*77d0*/  BAR.ARV 0xa, 0xa0 ;  /* 0x0282800000007b1d */ /* 0x000fec0000002000 */
[----:B------:R-:W-:Y:S04]  /*77e0*/  BSSY B0, `(.L_x_3197) ;  /* 0x0000003000007945 */ /* 0x000fe80003800000 */
[----:B------:R-:W-:Y:S05]  /*77f0*/  @!P0 BRA `(.L_x_3198) ;  /* 0x0000000000048947 */ /* 0x000fea0003800000 */
[----:B------:R-:W-:-:S04]  /*7800*/  DEPBAR.LE SB0, 0x0 ;  /* 0x000080000000791a */ /* 0x000fc80000000000 */
.L_x_3198:
[----:B------:R-:W-:Y:S05]  /*7810*/  BSYNC B0 ;  /* 0x0000000000007941 */ /* 0x000fea0003800000 */
.L_x_3197:
        /* <DEDUP_REMOVED lines=19> */
.L_x_3200:
[----:B------:R-:W-:Y:S05]  /*7950*/  BSYNC B0 ;  /* 0x0000000000007941 */ /* 0x000fea0003800000 */
.L_x_3199:
        /* <DEDUP_REMOVED lines=16> */
.L_x_3203:
[----:B------:R-:W2:Y:S04]  /*7a60*/  LDG.E.STRONG.GPU R4, desc[UR46][R2.64] ;  /* 0x0000002e02047981 */ /* 0x000ea8000c1ef900 */
[----:B--2---:R-:W-:Y:S01]  /*7a70*/  CCTL.IVALL ;  /* 0x00000000ff00798f */ /* 0x004fe20002000000 */
[----:B------:R-:W-:Y:S05]  /*7a80*/  YIELD ;  /* 0x0000000000007946 */ /* 0x000fea0003800000 */
[----:B------:R-:W-:-:S13]  /*7a90*/  ISETP.NE.AND P1, PT, R4, R5, PT ;  /* 0x000000050400720c */ /* 0x000fda0003f25270 */
[----:B------:R-:W-:Y:S05]  /*7aa0*/  @P1 BRA `(.L_x_3203) ;  /* 0xfffffffc00ec1947 */ /* 0x000fea000383ffff */
.L_x_3202:
[----:B------:R-:W-:Y:S05]  /*7ab0*/  BSYNC B0 ;  /* 0x0000000000007941 */ /* 0x000fea0003800000 */
.L_x_3201:
[----:B------:R-:W-:-:S03]  /*7ac0*/  UMOV UR18, 0xffffffff ;  /* 0xffffffff00127882 */ /* 0x000fc60000000000 */
[----:B------:R-:W-:Y:S05]  /*7ad0*/  BRA.DIV UR18, `(.L_x_3204) ;  /* 0x0000003612707947 */ /* 0x000fea000b800000 */
[----:B------:R-:W-:Y:S01]  /*7ae0*/  NOP ;  /* 0x0000000000007918 */ /* 0x000fe20000000000 */
.L_x_3266:
        /* <DEDUP_REMOVED lines=15> */
.L_x_3206:
[----:B------:R-:W-:Y:S05]  /*7be0*/  BSYNC B0 ;  /* 0x0000000000007941 */ /* 0x000fea0003800000 */
.L_x_3205:
        /* <DEDUP_REMOVED lines=15> */
.L_x_3208:
[----:B------:R-:W-:Y:S05]  /*7ce0*/  BSYNC B0 ;  /* 0x0000000000007941 */ /* 0x000fea0003800000 */
.L_x_3207:
[----:B------:R-:W-:Y:S06]  /*7cf0*/  BAR.ARV 0xa, 0xa0 ;  /* 0x0282800000007b1d */ /* 0x000fec0000002000 */
[----:B------:R-:W-:Y:S04]  /*7d00*/  BSSY B0, `(.L_x_3209) ;  /* 0x0000003000007945 */ /* 0x000fe80003800000 */
[----:B------:R-:W-:Y:S05]  /*7d10*/  @!P0 BRA `(.L_x_3210) ;  /* 0x0000000000048947 */ /* 0x000fea0003800000 */
[----:B------:R-:W-:-:S04]  /*7d20*/  DEPBAR.LE SB0, 0x0 ;  /* 0x000080000000791a */ /* 0x000fc80000000000 */
.L_x_3210:
[----:B------:R-:W-:Y:S05]  /*7d30*/  BSYNC B0 ;  /* 0x0000000000007941 */ /* 0x000fea0003800000 */
.L_x_3209:
        /* <DEDUP_REMOVED lines=19> */
.L_x_3212:
[----:B------:R-:W-:Y:S05]  /*7e70*/  BSYNC B0 ;  /* 0x0000000000007941 */ /* 0x000fea0003800000 */
.L_x_3211:
[----:B------:R-:W-:Y:S02]  /*7e80*/  UIADD3 UR7, UR7, 0x2, URZ ;  /* 0x0000000207077890 */ /* 0x000fe4000fffe03f */
[----:B------:R-:W-:Y:S02]  /*7e90*/  UIADD3 UR6, UR6, 0x3000, URZ ;  /* 0x0000300006067890 */ /* 0x000fe4000fffe03f */
[----:B------:R-:W-:-:S06]  /*7ea0*/  UISETP.GE.AND UP0, UPT, UR7, UR12, UPT ;  /* 0x0000000c0700728c */ /* 0x000fcc000bf06270 */
[----:B------:R-:W-:-:S13]  /*7eb0*/  PLOP3.LUT P1, PT, PT, PT, UP0, 0x80, 0x0 ;  /* 0x000000000000781c */ /* 0x000fda0003f2f008 */
[----:B------:R-:W-:Y:S05]  /*7ec0*/  @!P1 BRA `(.L_x_3213) ;  /* 0xfffffff400449947 */ /* 0x000fea000383ffff */
[----:B------:R-:W-:Y:S05]  /*7ed0*/  BRA `(.L_x_3125) ;  /* 0x0000002c00947947 */ /* 0x000fea0003800000 */
.L_x_3166:
        /* <DEDUP_REMOVED lines=21> */
.L_x_3214:
[----:B------:R-:W1:Y:S01]  /*8030*/  LDC R3, c[0x0][0x8cc] ;  /* 0x00023300ff037b82 */ /* 0x000e620000000800 */
[----:B------:R-:W-:Y:S01]  /*8040*/  IMAD.MOV.U32 R0, RZ, RZ, R5 ;  /* 0x000000ffff007224 */ /* 0x000fe200078e0005 */
[----:B-1----:R-:W-:-:S13]  /*8050*/  ISETP.NE.AND P0, PT, R3, 0x1, PT ;  /* 0x000000010300780c */ /* 0x002fda0003f05270 */
[----:B------:R-:W1:Y:S02]  /*8060*/  @P0 LDC.64 R6, c[0x0][0x8d0] ;  /* 0x00023400ff060b82 */ /* 0x000e640000000a00 */
[----:B-1----:R-:W-:-:S05]  /*8070*/  @P0 IMAD.HI.U32 R4, R5, R6, RZ ;  /* 0x0000000605040227 */ /* 0x002fca00078e00ff */
[----:B------:R-:W-:-:S05]  /*8080*/  @P0 SHF.R.U32.HI R0, RZ, R7, R4 ;  /* 0x00000007ff000219 */ /* 0x000fca0000011604 */
[----:B------:R-:W-:-:S07]  /*8090*/  IMAD R3, R0, R3, RZ ;  /* 0x0000000300037224 */ /* 0x000fce00078e02ff */
.L_x_3215:
        /* <DEDUP_REMOVED lines=23> */
.L_x_3216:
        /* <DEDUP_REMOVED lines=10> */
.L_x_3218:
[----:B------:R-:W2:Y:S02]  /*82b0*/  LDC R4, c[0x0][0x8f4] ;  /* 0x00023d00ff047b82 */ /* 0x000ea40000000800 */
.L_x_3217:
[----:B--2--5:R-:W-:Y:S01]  /*82c0*/  VIADD R4, R4, 0x7f ;  /* 0x0000007f04047836 */ /* 0x024fe20000000000 */
[----:B------:R-:W-:Y:S01]  /*82d0*/  LOP3.LUT R12, R0, 0x1ffffff, RZ, 0x3c, !PT ;  /* 0x01ffffff000c7812 */ /* 0x000fe200078e3cff */
[----:B------:R-:W-:Y:S02]  /*82e0*/  IMAD.MOV.U32 R10, RZ, RZ, 0x1 ;  /* 0x00000001ff0a7424 */ /* 0x000fe400078e00ff */
[----:B-1----:R-:W-:Y:S01]  /*82f0*/  IMAD.MOV.U32 R2, RZ, RZ, RZ ;  /* 0x000000ffff027224 */ /* 0x002fe200078e00ff */
        /* <DEDUP_REMOVED lines=38> */
.L_x_3220:
        /* <DEDUP_REMOVED lines=20> */
.L_x_3221:
[----:B------:R-:W-:Y:S05]  /*86a0*/  @!P0 BRA `(.L_x_3222) ;  /* 0x00000000000c8947 */ /* 0x000fea0003800000 */
[----:B------:R-:W2:Y:S04]  /*86b0*/  LDG.E R5, desc[UR46][R2.64] ;  /* 0x0000002e02057981 */ /* 0x000ea8000c1e1900 */
[----:B------:R-:W2:Y:S02]  /*86c0*/  LDG.E R0, desc[UR46][R2.64+0x4] ;  /* 0x0000042e02007981 */ /* 0x000ea4000c1e1900 */
[----:B--2---:R-:W-:-:S07]  /*86d0*/  IMAD.IADD R0, R0, 0x1, -R5 ;  /* 0x0000000100007824 */ /* 0x004fce00078e0a05 */
.L_x_3222:
        /* <DEDUP_REMOVED lines=66> */
.L_x_3267:
        /* <DEDUP_REMOVED lines=15> */
.L_x_3225:
        /* <DEDUP_REMOVED lines=122> */
.L_x_3236:
[----:B-123--:R-:W-:-:S04]  /*9390*/  SHF.L.U32 R18, R10, 0x1f, RZ ;  /* 0x0000001f0a127819 */ /* 0x00efc800000006ff */
[----:B------:R-:W2:Y:S02]  /*93a0*/  SYNCS.PHASECHK.TRANS64.TRYWAIT P1, [R15+URZ+0x26840], R18 ;  /* 0x026840120f0075a7 */ /* 0x000ea4000802017f */
[----:B--2---:R-:W-:Y:S05]  /*93b0*/  @!P1 BRA `(.L_x_3228) ;  /* 0x0000001c00689947 */ /* 0x004fea0003800000 */
.L_x_3268:
        /* <DEDUP_REMOVED lines=8> */
.L_x_3229:
        /* <DEDUP_REMOVED lines=44> */
.L_x_3269:
        /* <DEDUP_REMOVED lines=8> */
.L_x_3231:
        /* <DEDUP_REMOVED lines=44> */
.L_x_3270:
        /* <DEDUP_REMOVED lines=8> */
.L_x_3233:
        /* <DEDUP_REMOVED lines=38> */
.L_x_3272:
        /* <DEDUP_REMOVED lines=8> */
.L_x_3235:
        /* <DEDUP_REMOVED lines=44> */
.L_x_3227:
[----:B------:R-:W4:Y:S02]  /*a060*/  LDL.LU R4, [R1+0x4] ;  /* 0x0000040001047983 */ /* 0x000f240000300800 */
[----:B----4-:R-:W-:Y:S02]  /*a070*/  ISETP.NE.AND P1, PT, R4, RZ, PT ;  /* 0x000000ff0400720c */ /* 0x010fe40003f25270 */
[----:B------:R4:W5:Y:S11]  /*a080*/  LDL R4, [R1] ;  /* 0x0000000001047983 */ /* 0x0009760000100800 */
[----:B----4-:R-:W-:Y:S05]  /*a090*/  @!P1 BRA `(.L_x_3226) ;  /* 0x0000000400949947 */ /* 0x010fea0003800000 */
[----:B------:R-:W-:-:S04]  /*a0a0*/  SHF.L.U32 R12, R10, 0x1f, RZ ;  /* 0x0000001f0a0c7819 */ /* 0x000fc800000006ff */
[----:B------:R-:W4:Y:S02]  /*a0b0*/  SYNCS.PHASECHK.TRANS64.TRYWAIT P1, [R15+URZ+0x26840], R12 ;  /* 0x0268400c0f0075a7 */ /* 0x000f24000802017f */
[----:B----4-:R-:W-:Y:S05]  /*a0c0*/  @!P1 BRA `(.L_x_3237) ;  /* 0x0000001000789947 */ /* 0x010fea0003800000 */
.L_x_3273:
        /* <DEDUP_REMOVED lines=8> */
.L_x_3238:
        /* <DEDUP_REMOVED lines=41> */
.L_x_3274:
        /* <DEDUP_REMOVED lines=8> */
.L_x_3240:
        /* <DEDUP_REMOVED lines=41> */
.L_x_3226:
[----:B------:R-:W1:Y:S01]  /*a6f0*/  S2R R0, SR_TID.X ;  /* 0x0000000000007919 */ /* 0x000e620000002100 */
[----:B------:R-:W-:Y:S01]  /*a700*/  IMAD R3, R16, 0x8, R15 ;  /* 0x0000000810037824 */ /* 0x000fe200078e020f */
[----:B-1----:R-:W-:Y:S02]  /*a710*/  LOP3.LUT R2, R0, 0x7f, RZ, 0xc0, !PT ;  /* 0x0000007f00027812 */ /* 0x002fe400078ec0ff */
[----:B------:R-:W-:Y:S02]  /*a720*/  SHF.L.U32 R0, R10, 0x1f, RZ ;  /* 0x0000001f0a007819 */ /* 0x000fe400000006ff */
[----:B------:R-:W-:Y:S02]  /*a730*/  ISETP.NE.AND P1, PT, R2, RZ, PT ;  /* 0x000000ff0200720c */ /* 0x000fe40003f25270 */
[----:B------:R-:W1:Y:S02]  /*a740*/  SYNCS.PHASECHK.TRANS64.TRYWAIT P0, [R3+URZ+0x26840], R0 ;  /* 0x02684000030075a7 */ /* 0x000e64000800017f */
[----:B-1----:R-:W-:Y:S09]  /*a750*/  @!P0 BRA `(.L_x_3241) ;  /* 0x0000000800fc8947 */ /* 0x002ff20003800000 */
.L_x_3275:
[----:B------:R-:W-:Y:S05]  /*a760*/  @P1 BRA `(.L_x_3242) ;  /* 0x0000000000181947 */ /* 0x000fea0003800000 */
[----:B------:R-:W1:Y:S01]  /*a770*/  S2R R2, SR_TID.X ;  /* 0x0000000000027919 */ /* 0x000e620000002100 */
[----:B------:R-:W-:-:S04]  /*a780*/  IMAD.MOV.U32 R0, RZ, RZ, 0x3100 ;  /* 0x00003100ff007424 */ /* 0x000fc800078e00ff */
[----:B------:R1:W-:Y:S02]  /*a790*/  SYNCS.ARRIVE.TRANS64 RZ, [R3+URZ+0x26830], R0 ;  /* 0x0268300003ff79a7 */ /* 0x0003e4000800003f */
[----:B-1----:R-:W-:-:S13]  /*a7a0*/  LOP3.LUT P0, RZ, R2, 0x1f, RZ, 0xc0, !PT ;  /* 0x0000001f02ff7812 */ /* 0x002fda000780c0ff */
[----:B------:R-:W-:Y:S05]  /*a7b0*/  @!P0 BRA `(.L_x_3242) ;  /* 0x0000000000048947 */ /* 0x000fea0003800000 */
[----:B------:R-:W-:Y:S01]  /*a7c0*/  BPT.TRAP 0x1 ;  /* 0x000000040000795c */ /* 0x000fe20000300000 */
.L_x_3242:
        /* <DEDUP_REMOVED lines=48> */
.L_x_3223:
[----:B------:R-:W-:Y:S05]  /*aad0*/  BSYNC B0 ;  /* 0x0000000000007941 */ /* 0x000fea0003800000 */
.L_x_3219:
[----:B------:R-:W-:-:S03]  /*aae0*/  UMOV UR7, 0xffffffff ;  /* 0xffffffff00077882 */ /* 0x000fc60000000000 */
[----:B------:R-:W-:Y:S05]  /*aaf0*/  BRA.DIV UR7, `(.L_x_3243) ;  /* 0x0000000a07287947 */ /* 0x000fea000b800000 */
[----:B------:R-:W-:-:S13]  /*ab00*/  ELECT P6, URZ, PT ;  /* 0x00000000003f782f */ /* 0x000fda00038c0000 */
.L_x_3278:
[----:B------:R-:W-:Y:S05]  /*ab10*/  @!P6 BRA `(.L_x_3125) ;  /* 0x000000000084e947 */ /* 0x000fea0003800000 */
[----:B------:R-:W-:-:S06]  /*ab20*/  ULOP3.LUT UR7, UR38, 0x2, URZ, 0xfc, !UPT ;  /* 0x0000000226077892 */ /* 0x000fcc000f8efc3f */
[----:B------:R-:W-:-:S05]  /*ab30*/  IMAD.U32 R0, RZ, RZ, UR7 ;  /* 0x00000007ff007e24 */ /* 0x000fca000f8e00ff */
[----:B------:R-:W-:-:S13]  /*ab40*/  ISETP.NE.AND P2, PT, R0, 0x3, PT ;  /* 0x000000030000780c */ /* 0x000fda0003f45270 */
[----:B------:R-:W-:Y:S05]  /*ab50*/  @!P2 BRA `(.L_x_3244) ;  /* 0x000000000004a947 */ /* 0x000fea0003800000 */
[----:B------:R-:W-:Y:S01]  /*ab60*/  BPT.TRAP 0x1 ;  /* 0x000000040000795c */ /* 0x000fe20000300000 */
.L_x_3244:
        /* <DEDUP_REMOVED lines=15> */
.L_x_3279:
[----:B------:R-:W2:Y:S02]  /*ac60*/  SYNCS.PHASECHK.TRANS64.TRYWAIT P0, [R3+URZ], R0 ;  /* 0x00000000030075a7 */ /* 0x000ea4000800017f */
[----:B--2---:R-:W-:Y:S05]  /*ac70*/  @!P0 BRA `(.L_x_3246) ;  /* 0x0000000400fc8947 */ /* 0x004fea0003800000 */
.L_x_3280:
[----:B------:R-:W-:Y:S05]  /*ac80*/  @!P2 BRA `(.L_x_3247) ;  /* 0x000000000004a947 */ /* 0x000fea0003800000 */
[----:B------:R-:W-:Y:S01]  /*ac90*/  BPT.TRAP 0x1 ;  /* 0x000000040000795c */ /* 0x000fe20000300000 */
.L_x_3247:
[----:B--2---:R-:W-:-:S04]  /*aca0*/  VIADD R3, R8, 0x26840 ;  /* 0x0002684008037836 */ /* 0x004fc80000000000 */
[----:B------:R-:W-:-:S04]  /*acb0*/  IMAD R5, R2, 0x8, R3 ;  /* 0x0000000802057824 */ /* 0x000fc800078e0203 */
[----:B------:R-:W2:Y:S02]  /*acc0*/  SYNCS.PHASECHK.TRANS64.TRYWAIT P0, [R5+URZ], R4 ;  /* 0x00000004050075a7 */ /* 0x000ea4000800017f */
[----:B--2---:R-:W-:Y:S05]  /*acd0*/  @!P0 BRA `(.L_x_3248) ;  /* 0x0000000400f88947 */ /* 0x004fea0003800000 */
.L_x_3281:
[----:B------:R-:W-:-:S07]  /*ace0*/  IMAD R3, R6, 0x8, R3 ;  /* 0x0000000806037824 */ /* 0x000fce00078e0203 */
.L_x_3249:
[----:B---3--:R3:W4:Y:S02]  /*acf0*/  SYNCS.PHASECHK.TRANS64.TRYWAIT P0, [R3+URZ], R0 ;  /* 0x00000000030075a7 */ /* 0x008724000800017f */
[----:B----4-:R-:W-:Y:S05]  /*ad00*/  @!P0 NANOSLEEP.SYNCS 0x989680 ;  /* 0x009896800000895d */ /* 0x010fea0003900000 */
[----:B------:R-:W4:Y:S02]  /*ad10*/  @!P0 SYNCS.PHASECHK.TRANS64 P0, [R3+URZ], R0 ;  /* 0x00000000030085a7 */ /* 0x000f24000800007f */
[----:B----4-:R-:W-:Y:S05]  /*ad20*/  @!P0 BRA `(.L_x_3249) ;  /* 0xfffffffc00f08947 */ /* 0x010fea000383ffff */
.L_x_3125:
[----:B------:R-:W-:Y:S05]  /*ad30*/  BSYNC B6 ;  /* 0x0000000000067941 */ /* 0x000fea0003800000 */
.L_x_3117:
[----:B------:R-:W-:Y:S05]  /*ad40*/  EXIT ;  /* 0x000000000000794d */ /* 0x000fea0003800000 */
.L_x_3135:
[----:B------:R-:W-:Y:S02]  /*ad50*/  IMAD.MOV.U32 R13, RZ, RZ, R17 ;  /* 0x000000ffff0d7224 */ /* 0x000fe400078e0011 */
[----:B------:R-:W-:Y:S02]  /*ad60*/  IMAD.MOV.U32 R12, RZ, RZ, RZ ;  /* 0x000000ffff0c7224 */ /* 0x000fe400078e00ff */
[----:B------:R-:W-:Y:S02]  /*ad70*/  IMAD.MOV.U32 R11, RZ, RZ, 0x1f ;  /* 0x0000001fff0b7424 */ /* 0x000fe400078e00ff */
[----:B------:R-:W-:-:S07]  /*ad80*/  IMAD.MOV.U32 R15, RZ, RZ, -0x1 ;  /* 0xffffffffff0f7424 */ /* 0x000fce00078e00ff */
[----:B------:R-:W-:Y:S05]  /*ad90*/  WARPSYNC.COLLECTIVE R15, `(.L_x_3250) ;  /* 0x000000000f087348 */ /* 0x000fea0003c00000 */
[----:B------:R1:W2:Y:S02]  /*ada0*/  SHFL.IDX P6, R14, R13, R12, R11 ;  /* 0x0000000c0d0e7389 */ /* 0x0002a400000c000b */
[----:B-12---:R-:W-:Y:S01]  /*adb0*/  ENDCOLLECTIVE ;  /* 0x000000000000791b */ /* 0x006fe20003800000 */
.L_x_3250:
[----:B------:R-:W-:Y:S05]  /*adc0*/  BRA `(.L_x_3251) ;  /* 0xffffff6800587947 */ /* 0x000fea000383ffff */
.L_x_3137:
[----:B--2---:R2:W3:Y:S02]  /*add0*/  SYNCS.PHASECHK.TRANS64.TRYWAIT P0, [R235+URZ+0x26800], R4 ;  /* 0x02680004eb0075a7 */ /* 0x0044e4000800017f */
[----:B---3--:R-:W-:Y:S05]  /*ade0*/  @!P0 NANOSLEEP.SYNCS 0x989680 ;  /* 0x009896800000895d */ /* 0x008fea0003900000 */
[----:B------:R-:W3:Y:S02]  /*adf0*/  @!P0 SYNCS.PHASECHK.TRANS64 P0, [R235+URZ+0x26800], R4 ;  /* 0x02680004eb0085a7 */ /* 0x000ee4000800007f */
[----:B---3--:R-:W-:Y:S05]  /*ae00*/  @!P0 BRA `(.L_x_3137) ;  /* 0xfffffffc00f08947 */ /* 0x008fea000383ffff */
[----:B------:R-:W-:Y:S05]  /*ae10*/  BRA `(.L_x_3136) ;  /* 0xffffff6800807947 */ /* 0x000fea000383ffff */
.L_x_3142:
[----:B--2---:R-:W-:-:S04]  /*ae20*/  IMAD.U32 R5, RZ, RZ, UR8 ;  /* 0x00000008ff057e24 */ /* 0x004fc8000f8e00ff */
[----:B------:R2:W3:Y:S03]  /*ae30*/  SYNCS.PHASECHK.TRANS64.TRYWAIT P1, [R5+URZ+0x26810], R120 ;  /* 0x02681078050075a7 */ /* 0x0004e6000802017f */
[----:B---3--:R-:W-:Y:S05]  /*ae40*/  @!P1 NANOSLEEP.SYNCS 0x989680 ;  /* 0x009896800000995d */ /* 0x008fea0003900000 */
[----:B------:R-:W3:Y:S02]  /*ae50*/  @!P1 SYNCS.PHASECHK.TRANS64 P1, [R5+URZ+0x26810], R120 ;  /* 0x02681078050095a7 */ /* 0x000ee4000802007f */
[----:B---3--:R-:W-:Y:S05]  /*ae60*/  @!P1 BRA `(.L_x_3142) ;  /* 0xfffffffc00ec9947 */ /* 0x008fea000383ffff */
[----:B------:R-:W-:Y:S05]  /*ae70*/  BRA `(.L_x_3141) ;  /* 0xffffff7000d47947 */ /* 0x000fea000383ffff */
.L_x_3146:
[----:B------:R-:W-:-:S04]  /*ae80*/  IMAD.U32 R121, RZ, RZ, UR8 ;  /* 0x00000008ff797e24 */ /* 0x000fc8000f8e00ff */
[----:B------:R1:W1:Y:S03]  /*ae90*/  SYNCS.PHASECHK.TRANS64.TRYWAIT P1, [R121+URZ+0x26830], R120 ;  /* 0x02683078790075a7 */ /* 0x000266000802017f */
[----:B-1----:R-:W-:Y:S05]  /*aea0*/  @!P1 NANOSLEEP.SYNCS 0x989680 ;  /* 0x009896800000995d */ /* 0x002fea0003900000 */
[----:B------:R-:W1:Y:S02]  /*aeb0*/  @!P1 SYNCS.PHASECHK.TRANS64 P1, [R121+URZ+0x26830], R120 ;  /* 0x02683078790095a7 */ /* 0x000e64000802007f */
[----:B-1----:R-:W-:Y:S05]  /*aec0*/  @!P1 BRA `(.L_x_3146) ;  /* 0xfffffffc00ec9947 */ /* 0x002fea000383ffff */
[----:B------:R-:W-:Y:S05]  /*aed0*/  BRA `(.L_x_3145) ;  /* 0xffffff7800987947 */ /* 0x000fea000383ffff */
.L_x_3153:
[----:B------:R-:W-:Y:S01]  /*aee0*/  BSSY B0, `(.L_x_3252) ;  /* 0x0000005000007945 */ /* 0x000fe20003800000 */
[----:B------:R-:W-:-:S07]  /*aef0*/  IMAD.MOV.U32 R15, RZ, RZ, -0x1 ;  /* 0xffffffffff0f7424 */ /* 0x000fce00078e00ff */
[----:B-1----:R-:W-:Y:S05]  /*af00*/  WARPSYNC.COLLECTIVE R15, `(.L_x_3253) ;  /* 0x000000000f087348 */ /* 0x002fea0003c00000 */
[----:B------:R-:W-:Y:S01]  /*af10*/  NOP ;  /* 0x0000000000007918 */ /* 0x000fe20000000000 */
[----:B-1----:R-:W-:Y:S01]  /*af20*/  ENDCOLLECTIVE ;  /* 0x000000000000791b */ /* 0x002fe20003800000 */
.L_x_3253:
[----:B------:R-:W-:Y:S05]  /*af30*/  BSYNC B0 ;  /* 0x0000000000007941 */ /* 0x000fea0003800000 */
.L_x_3252:
[----:B------:R-:W-:Y:S05]  /*af40*/  BRA `(.L_x_3254) ;  /* 0xffffffa800a47947 */ /* 0x000fea000383ffff */
.L_x_3162:
[----:B------:R-:W-:Y:S01]  /*af50*/  BSSY B0, `(.L_x_3255) ;  /* 0x0000005000007945 */ /* 0x000fe20003800000 */
[----:B------:R-:W-:-:S07]  /*af60*/  IMAD.MOV.U32 R15, RZ, RZ, -0x1 ;  /* 0xffffffffff0f7424 */ /* 0x000fce00078e00ff */
[----:B-12---:R-:W-:Y:S05]  /*af70*/  WARPSYNC.COLLECTIVE R15, `(.L_x_3256) ;  /* 0x000000000f087348 */ /* 0x006fea0003c00000 */
[----:B------:R-:W-:Y:S01]  /*af80*/  NOP ;  /* 0x0000000000007918 */ /* 0x000fe20000000000 */
[----:B-12---:R-:W-:Y:S01]  /*af90*/  ENDCOLLECTIVE ;  /* 0x000000000000791b */ /* 0x006fe20003800000 */
.L_x_3256:
[----:B------:R-:W-:Y:S05]  /*afa0*/  BSYNC B0 ;  /* 0x0000000000007941 */ /* 0x000fea0003800000 */
.L_x_3255:
[----:B------:R-:W-:Y:S05]  /*afb0*/  BRA `(.L_x_3257) ;  /* 0xffffffac00947947 */ /* 0x000fea000383ffff */
.L_x_3179:
[----:B------:R-:W-:Y:S01]  /*afc0*/  BSSY B0, `(.L_x_3258) ;  /* 0x0000005000007945 */ /* 0x000fe20003800000 */
[----:B------:R-:W-:-:S07]  /*afd0*/  IMAD.MOV.U32 R15, RZ, RZ, -0x1 ;  /* 0xffffffffff0f7424 */ /* 0x000fce00078e00ff */
[----:B------:R-:W-:Y:S05]  /*afe0*/  WARPSYNC.COLLECTIVE R15, `(.L_x_3259) ;  /* 0x000000000f087348 */ /* 0x000fea0003c00000 */
[----:B------:R-:W-:Y:S01]  /*aff0*/  NOP ;  /* 0x0000000000007918 */ /* 0x000fe20000000000 */
[----:B------:R-:W-:Y:S01]  /*b000*/  ENDCOLLECTIVE ;  /* 0x000000000000791b */ /* 0x000fe20003800000 */
.L_x_3259:
[----:B------:R-:W-:Y:S05]  /*b010*/  BSYNC B0 ;  /* 0x0000000000007941 */ /* 0x000fea0003800000 */
.L_x_3258:
[----:B------:R-:W-:Y:S05]  /*b020*/  BRA `(.L_x_3260) ;  /* 0xffffffbc008c7947 */ /* 0x000fea000383ffff */
.L_x_3192:
[----:B------:R-:W-:Y:S01]  /*b030*/  BSSY B0, `(.L_x_3261) ;  /* 0x0000005000007945 */ /* 0x000fe20003800000 */
[----:B------:R-:W-:-:S07]  /*b040*/  IMAD.MOV.U32 R15, RZ, RZ, -0x1 ;  /* 0xffffffffff0f7424 */ /* 0x000fce00078e00ff */
[----:B------:R-:W-:Y:S05]  /*b050*/  WARPSYNC.COLLECTIVE R15, `(.L_x_3262) ;  /* 0x000000000f087348 */ /* 0x000fea0003c00000 */
[----:B------:R-:W-:Y:S01]  /*b060*/  NOP ;  /* 0x0000000000007918 */ /* 0x000fe20000000000 */
[----:B------:R-:W-:Y:S01]  /*b070*/  ENDCOLLECTIVE ;  /* 0x000000000000791b */ /* 0x000fe20003800000 */
.L_x_3262:
[----:B------:R-:W-:Y:S05]  /*b080*/  BSYNC B0 ;  /* 0x0000000000007941 */ /* 0x000fea0003800000 */
.L_x_3261:
[----:B------:R-:W-:Y:S05]  /*b090*/  BRA `(.L_x_3263) ;  /* 0xffffffc4003c7947 */ /* 0x000fea000383ffff */
.L_x_3204:
[----:B------:R-:W-:Y:S01]  /*b0a0*/  BSSY B0, `(.L_x_3264) ;  /* 0x0000005000007945 */ /* 0x000fe20003800000 */
[----:B------:R-:W-:-:S07]  /*b0b0*/  IMAD.MOV.U32 R15, RZ, RZ, -0x1 ;  /* 0xffffffffff0f7424 */ /* 0x000fce00078e00ff */
[----:B------:R-:W-:Y:S05]  /*b0c0*/  WARPSYNC.COLLECTIVE R15, `(.L_x_3265) ;  /* 0x000000000f087348 */ /* 0x000fea0003c00000 */
[----:B------:R-:W-:Y:S01]  /*b0d0*/  NOP ;  /* 0x0000000000007918 */ /* 0x000fe20000000000 */
[----:B------:R-:W-:Y:S01]  /*b0e0*/  ENDCOLLECTIVE ;  /* 0x000000000000791b */ /* 0x000fe20003800000 */
.L_x_3265:
[----:B------:R-:W-:Y:S05]  /*b0f0*/  BSYNC B0 ;  /* 0x0000000000007941 */ /* 0x000fea0003800000 */
.L_x_3264:
[----:B------:R-:W-:Y:S05]  /*b100*/  BRA `(.L_x_3266) ;  /* 0xffffffc800787947 */ /* 0x000fea000383ffff */
.L_x_3224:
[----:B-1----:R1:W2:Y:S02]  /*b110*/  SYNCS.PHASECHK.TRANS64.TRYWAIT P0, [R15+URZ+0x26820], R2 ;  /* 0x026820020f0075a7 */ /* 0x0022a4000800017f */
[----:B--2---:R-:W-:Y:S05]  /*b120*/  @!P0 NANOSLEEP.SYNCS 0x989680 ;  /* 0x009896800000895d */ /* 0x004fea0003900000 */
[----:B------:R-:W2:Y:S02]  /*b130*/  @!P0 SYNCS.PHASECHK.TRANS64 P0, [R15+URZ+0x26820], R2 ;  /* 0x026820020f0085a7 */ /* 0x000ea4000800007f */
[----:B--2---:R-:W-:Y:S05]  /*b140*/  @!P0 BRA `(.L_x_3224) ;  /* 0xfffffffc00f08947 */ /* 0x004fea000383ffff */
[----:B------:R-:W-:Y:S05]  /*b150*/  BRA `(.L_x_3267) ;  /* 0xffffffd800687947 */ /* 0x000fea000383ffff */
.L_x_3228:
[----:B--2---:R2:W3:Y:S02]  /*b160*/  SYNCS.PHASECHK.TRANS64.TRYWAIT P1, [R15+URZ+0x26840], R18 ;  /* 0x026840120f0075a7 */ /* 0x0044e4000802017f */
[----:B---3--:R-:W-:Y:S05]  /*b170*/  @!P1 NANOSLEEP.SYNCS 0x989680 ;  /* 0x009896800000995d */ /* 0x008fea0003900000 */
[----:B------:R-:W3:Y:S02]  /*b180*/  @!P1 SYNCS.PHASECHK.TRANS64 P1, [R15+URZ+0x26840], R18 ;  /* 0x026840120f0095a7 */ /* 0x000ee4000802007f */
[----:B---3--:R-:W-:Y:S05]  /*b190*/  @!P1 BRA `(.L_x_3228) ;  /* 0xfffffffc00f09947 */ /* 0x008fea000383ffff */
[----:B------:R-:W-:Y:S05]  /*b1a0*/  BRA `(.L_x_3268) ;  /* 0xffffffe000847947 */ /* 0x000fea000383ffff */
.L_x_3230:
[----:B-1----:R1:W3:Y:S02]  /*b1b0*/  SYNCS.PHASECHK.TRANS64.TRYWAIT P1, [R15+URZ+0x26828], R18 ;  /* 0x026828120f0075a7 */ /* 0x0022e4000802017f */
[----:B---3--:R-:W-:Y:S05]  /*b1c0*/  @!P1 NANOSLEEP.SYNCS 0x989680 ;  /* 0x009896800000995d */ /* 0x008fea0003900000 */
[----:B------:R-:W3:Y:S02]  /*b1d0*/  @!P1 SYNCS.PHASECHK.TRANS64 P1, [R15+URZ+0x26828], R18 ;  /* 0x026828120f0095a7 */ /* 0x000ee4000802007f */
[----:B---3--:R-:W-:Y:S05]  /*b1e0*/  @!P1 BRA `(.L_x_3230) ;  /* 0xfffffffc00f09947 */ /* 0x008fea000383ffff */
[----:B------:R-:W-:Y:S05]  /*b1f0*/  BRA `(.L_x_3269) ;  /* 0xffffffe400407947 */ /* 0x000fea000383ffff */
.L_x_3232:
[----:B---3--:R3:W4:Y:S02]  /*b200*/  SYNCS.PHASECHK.TRANS64.TRYWAIT P1, [R15+URZ+0x26848], R18 ;  /* 0x026848120f0075a7 */ /* 0x008724000802017f */
[----:B----4-:R-:W-:Y:S05]  /*b210*/  @!P1 NANOSLEEP.SYNCS 0x989680 ;  /* 0x009896800000995d */ /* 0x010fea0003900000 */
[----:B------:R-:W4:Y:S02]  /*b220*/  @!P1 SYNCS.PHASECHK.TRANS64 P1, [R15+URZ+0x26848], R18 ;  /* 0x026848120f0095a7 */ /* 0x000f24000802007f */
[----:B----4-:R-:W-:Y:S05]  /*b230*/  @!P1 BRA `(.L_x_3232) ;  /* 0xfffffffc00f09947 */ /* 0x010fea000383ffff */
[----:B------:R-:W-:Y:S05]  /*b240*/  BRA `(.L_x_3270) ;  /* 0xffffffe400fc7947 */ /* 0x000fea000383ffff */
.L_x_3234:
[----:B------:R-:W-:-:S07]  /*b250*/  SHF.L.U32 R4, R10, 0x1f, RZ ;  /* 0x0000001f0a047819 */ /* 0x000fce00000006ff */
.L_x_3271:
[----:B----4-:R4:W1:Y:S02]  /*b260*/  SYNCS.PHASECHK.TRANS64.TRYWAIT P1, [R15+URZ+0x26820], R4 ;  /* 0x026820040f0075a7 */ /* 0x010864000802017f */
[----:B-1----:R-:W-:Y:S05]  /*b270*/  @!P1 NANOSLEEP.SYNCS 0x989680 ;  /* 0x009896800000995d */ /* 0x002fea0003900000 */
[----:B------:R-:W1:Y:S02]  /*b280*/  @!P1 SYNCS.PHASECHK.TRANS64 P1, [R15+URZ+0x26820], R4 ;  /* 0x026820040f0095a7 */ /* 0x000e64000802007f */
[----:B-1----:R-:W-:Y:S05]  /*b290*/  @!P1 BRA `(.L_x_3271) ;  /* 0xfffffffc00f09947 */ /* 0x002fea000383ffff */
[----:B------:R-:W-:Y:S05]  /*b2a0*/  BRA `(.L_x_3272) ;  /* 0xffffffe8009c7947 */ /* 0x000fea000383ffff */
.L_x_3237:
[----:B----4-:R4:W1:Y:S02]  /*b2b0*/  SYNCS.PHASECHK.TRANS64.TRYWAIT P1, [R15+URZ+0x26840], R12 ;  /* 0x0268400c0f0075a7 */ /* 0x010864000802017f */
[----:B-1----:R-:W-:Y:S05]  /*b2c0*/  @!P1 NANOSLEEP.SYNCS 0x989680 ;  /* 0x009896800000995d */ /* 0x002fea0003900000 */
[----:B------:R-:W1:Y:S02]  /*b2d0*/  @!P1 SYNCS.PHASECHK.TRANS64 P1, [R15+URZ+0x26840], R12 ;  /* 0x0268400c0f0095a7 */ /* 0x000e64000802007f */
[----:B-1----:R-:W-:Y:S05]  /*b2e0*/  @!P1 BRA `(.L_x_3237) ;  /* 0xfffffffc00f09947 */ /* 0x002fea000383ffff */
[----:B------:R-:W-:Y:S05]  /*b2f0*/  BRA `(.L_x_3273) ;  /* 0xffffffec00747947 */ /* 0x000fea000383ffff */
.L_x_3239:
[----:B-1----:R1:W2:Y:S02]  /*b300*/  SYNCS.PHASECHK.TRANS64.TRYWAIT P1, [R15+URZ+0x26828], R12 ;  /* 0x0268280c0f0075a7 */ /* 0x0022a4000802017f */
[----:B--2---:R-:W-:Y:S05]  /*b310*/  @!P1 NANOSLEEP.SYNCS 0x989680 ;  /* 0x009896800000995d */ /* 0x004fea0003900000 */
[----:B------:R-:W2:Y:S02]  /*b320*/  @!P1 SYNCS.PHASECHK.TRANS64 P1, [R15+URZ+0x26828], R12 ;  /* 0x0268280c0f0095a7 */ /* 0x000ea4000802007f */
[----:B--2---:R-:W-:Y:S05]  /*b330*/  @!P1 BRA `(.L_x_3239) ;  /* 0xfffffffc00f09947 */ /* 0x004fea000383ffff */
[----:B------:R-:W-:Y:S05]  /*b340*/  BRA `(.L_x_3274) ;  /* 0xfffffff000247947 */ /* 0x000fea000383ffff */
.L_x_3241:
[----:B------:R1:W1:Y:S02]  /*b350*/  SYNCS.PHASECHK.TRANS64.TRYWAIT P0, [R3+URZ+0x26840], R0 ;  /* 0x02684000030075a7 */ /* 0x000264000800017f */
[----:B-1----:R-:W-:Y:S05]  /*b360*/  @!P0 NANOSLEEP.SYNCS 0x989680 ;  /* 0x009896800000895d */ /* 0x002fea0003900000 */
[----:B------:R-:W1:Y:S02]  /*b370*/  @!P0 SYNCS.PHASECHK.TRANS64 P0, [R3+URZ+0x26840], R0 ;  /* 0x02684000030085a7 */ /* 0x000e64000800007f */
[----:B-1----:R-:W-:Y:S05]  /*b380*/  @!P0 BRA `(.L_x_3241) ;  /* 0xfffffffc00f08947 */ /* 0x002fea000383ffff */
[----:B------:R-:W-:Y:S05]  /*b390*/  BRA `(.L_x_3275) ;  /* 0xfffffff000f07947 */ /* 0x000fea000383ffff */
.L_x_3243:
[----:B------:R-:W-:Y:S01]  /*b3a0*/  BSSY B0, `(.L_x_3276) ;  /* 0x0000006000007945 */ /* 0x000fe20003800000 */
[----:B------:R-:W-:-:S07]  /*b3b0*/  IMAD.MOV.U32 R15, RZ, RZ, -0x1 ;  /* 0xffffffffff0f7424 */ /* 0x000fce00078e00ff */
[----:B------:R-:W-:Y:S05]  /*b3c0*/  WARPSYNC.COLLECTIVE R15, `(.L_x_3277) ;  /* 0x000000000f0c7348 */ /* 0x000fea0003c00000 */
[----:B------:R-:W-:Y:S02]  /*b3d0*/  ELECT P6, UR62, PT ;  /* 0x00000000003e782f */ /* 0x000fe400038c0000 */
[----:B------:R-:W-:Y:S01]  /*b3e0*/  MOV R14, UR62 ;  /* 0x0000003e000e7c02 */ /* 0x000fe20008000f00 */
[----:B------:R-:W-:Y:S10]  /*b3f0*/  ENDCOLLECTIVE ;  /* 0x000000000000791b */ /* 0x000ff40003800000 */
.L_x_3277:
[----:B------:R-:W-:Y:S05]  /*b400*/  BSYNC B0 ;  /* 0x0000000000007941 */ /* 0x000fea0003800000 */
.L_x_3276:
[----:B------:R-:W-:Y:S05]  /*b410*/  BRA `(.L_x_3278) ;  /* 0xfffffff400bc7947 */ /* 0x000fea000383ffff */
.L_x_3245:
[----:B-1----:R1:W2:Y:S02]  /*b420*/  SYNCS.PHASECHK.TRANS64.TRYWAIT P0, [R7+URZ], R4 ;  /* 0x00000004070075a7 */ /* 0x0022a4000800017f */
[----:B--2---:R-:W-:Y:S05]  /*b430*/  @!P0 NANOSLEEP.SYNCS 0x989680 ;  /* 0x009896800000895d */ /* 0x004fea0003900000 */
[----:B------:R-:W2:Y:S02]  /*b440*/  @!P0 SYNCS.PHASECHK.TRANS64 P0, [R7+URZ], R4 ;  /* 0x00000004070085a7 */ /* 0x000ea4000800007f */
[----:B--2---:R-:W-:Y:S05]  /*b450*/  @!P0 BRA `(.L_x_3245) ;  /* 0xfffffffc00f08947 */ /* 0x004fea000383ffff */
[----:B------:R-:W-:Y:S05]  /*b460*/  BRA `(.L_x_3279) ;  /* 0xfffffff400fc7947 */ /* 0x000fea000383ffff */
.L_x_3246:
[----:B--2---:R2:W3:Y:S02]  /*b470*/  SYNCS.PHASECHK.TRANS64.TRYWAIT P0, [R3+URZ], R0 ;  /* 0x00000000030075a7 */ /* 0x0044e4000800017f */
[----:B---3--:R-:W-:Y:S05]  /*b480*/  @!P0 NANOSLEEP.SYNCS 0x989680 ;  /* 0x009896800000895d */ /* 0x008fea0003900000 */
[----:B------:R-:W3:Y:S02]  /*b490*/  @!P0 SYNCS.PHASECHK.TRANS64 P0, [R3+URZ], R0 ;  /* 0x00000000030085a7 */ /* 0x000ee4000800007f */
[----:B---3--:R-:W-:Y:S05]  /*b4a0*/  @!P0 BRA `(.L_x_3246) ;  /* 0xfffffffc00f08947 */ /* 0x008fea000383ffff */
[----:B------:R-:W-:Y:S05]  /*b4b0*/  BRA `(.L_x_3280) ;  /* 0xfffffff400f07947 */ /* 0x000fea000383ffff */
.L_x_3248:
[----:B--2---:R2:W3:Y:S02]  /*b4c0*/  SYNCS.PHASECHK.TRANS64.TRYWAIT P0, [R5+URZ], R4 ;  /* 0x00000004050075a7 */ /* 0x0044e4000800017f */
[----:B---3--:R-:W-:Y:S05]  /*b4d0*/  @!P0 NANOSLEEP.SYNCS 0x989680 ;  /* 0x009896800000895d */ /* 0x008fea0003900000 */
[----:B------:R-:W3:Y:S02]  /*b4e0*/  @!P0 SYNCS.PHASECHK.TRANS64 P0, [R5+URZ], R4 ;  /* 0x00000004050085a7 */ /* 0x000ee4000800007f */
[----:B---3--:R-:W-:Y:S05]  /*b4f0*/  @!P0 BRA `(.L_x_3248) ;  /* 0xfffffffc00f08947 */ /* 0x008fea000383ffff */
[----:B------:R-:W-:Y:S05]  /*b500*/  BRA `(.L_x_3281) ;  /* 0xfffffff400f47947 */ /* 0x000fea000383ffff */
.L_x_3282:
        /* <DEDUP_REMOVED lines=15> */
.L_x_3321:


//--------------------- .text._ZN7cutlass13device_kernelIN5flash22FlashAttnBwdPreprocessIN4cute5tupleIJNS3_1CILi64EEENS5_ILi96EEEEEENS_6half_tEfNS_4arch4Sm90ELb1ELb1EEEEEvNT_6ParamsE --------------------------
	.section	.text._ZN7cutlass13device_kernelIN5flash22FlashAttnBwdPreprocessIN4cute5tupleIJNS3_1CILi64EEENS5_ILi96EEEEEENS_6half_tEfNS_4arch4Sm90ELb1ELb1EEEEEvNT_6ParamsE,"ax",@progbits
	.align	128
.text._ZN7cutlass13device_kernelIN5flash22FlashAttnBwdPreprocessIN4cute5tupleIJNS3_1CILi64EEENS5_ILi96EEEEEENS_6half_tEfNS_4arch4Sm90ELb1ELb1EEEEEvNT_6ParamsE:
        .type           _ZN7cutlass13device_kernelIN5flash22FlashAttnBwdPreprocessIN4cute5tupleIJNS3_1CILi64EEENS5_ILi96EEEEEENS_6half_tEfNS_4arch4Sm90ELb1ELb1EEEEEvNT_6ParamsE,@function
        .size           _ZN7cutlass13device_kernelIN5flash22FlashAttnBwdPreprocessIN4cute5tupleIJNS3_1CILi64EEENS5_ILi96EEEEEENS_6half_tEfNS_4arch4Sm90ELb1ELb1EEEEEvNT_6ParamsE,(.L_x_3322 - _ZN7cutlass13device_kernelIN5flash22FlashAttnBwdPreprocessIN4cute5tupleIJNS3_1CILi64EEENS5_ILi96EEEEEENS_6half_tEfNS_4arch4Sm90ELb1ELb1EEEEEvNT_6ParamsE)
        .other          _ZN7cutlass13device_kernelIN5flash22FlashAttnBwdPreprocessIN4cute5tupleIJNS3_1CILi64EEENS5_ILi96EEEEEENS_6half_tEfNS_4arch4Sm90ELb1ELb1EEEEEvNT_6ParamsE,@"STO_CUDA_ENTRY STV_DEFAULT"
_ZN7cutlass13device_kernelIN5flash22FlashAttnBwdPreprocessIN4cute5tupleIJNS3_1CILi64EEENS5_ILi96EEEEEENS_6half_tEfNS_4arch4Sm90ELb1ELb1EEEEEvNT_6ParamsE:
[----:B------:R-:W-:Y:S08]  /*0000*/  LDC R1, c[0x0][0x28] ;  /* 0x00000a00ff017b82 */ /* 0x000ff00000000800 */
[----:B------:R-:W0:Y:S01]  /*0010*/  LDC.64 R4, c[0x0][0x2f8] ;  /* 0x0000be00ff047b82 */ /* 0x000e220000000a00 */
[----:B------:R-:W1:Y:S01]  /*0020*/  S2R R32, SR_CTAID.Z ;  /* 0x0000000000207919 */ /* 0x000e620000002700 */
[----:B------:R-:W-:Y:S01]  /*0030*/  ULDC.64 UR8, c[0x0][0x2f0] ;  /* 0x0000bc0000087ab9 */ /* 0x000fe20000000a00 */
[----:B------:R-:W-:Y:S01]  /*0040*/  ULDC.64 UR4, c[0x0][0x208] ;  /* 0x0000820000047ab9 */ /* 0x000fe20000000a00 */
[----:B------:R-:W-:-:S04]  /*0050*/  ISETP.NE.U32.AND P0, PT, RZ, UR8, PT ;  /* 0x00000008ff007c0c */ /* 0x000fc8000bf05070 */
[----:B------:R-:W1:Y:S01]  /*0060*/  LDC.64 R2, c[0x0][0x2f0] ;  /* 0x0000bc00ff027b82 */ /* 0x000e620000000a00 */
[----:B------:R-:W-:Y:S02]  /*0070*/  ISETP.NE.AND.EX P0, PT, RZ, UR9, PT, P0 ;  /* 0x00000009ff007c0c */ /* 0x000fe4000bf05300 */
[----:B0-----:R-:W-:-:S04]  /*0080*/  ISETP.NE.U32.AND P1, PT, R4, RZ, PT ;  /* 0x000000ff0400720c */ /* 0x001fc80003f25070 */
[----:B------:R-:W-:Y:S01]  /*0090*/  ISETP.NE.AND.EX P1, PT, R5, RZ, PT, P1 ;  /* 0x000000ff0500720c */ /* 0x000fe20003f25310 */
[----:B------:R-:W-:Y:S01]  /*00a0*/  ULDC UR6, c[0x0][0x218] ;  /* 0x0000860000067ab9 */ /* 0x000fe20000000800 */
[----:B-1----:R-:W-:-:S11]  /*00b0*/  IMAD.WIDE R2, R32, 0x4, R2 ;  /* 0x0000000420027825 */ /* 0x002fd600078e0202 */
[----:B------:R-:W0:Y:S01]  /*00c0*/  @P1 LDC.64 R8, c[0x0][0x2f8] ;  /* 0x0000be00ff081b82 */ /* 0x000e220000000a00 */
[----:B------:R-:W-:Y:S01]  /*00d0*/  MOV R5, UR6 ;  /* 0x0000000600057c02 */ /* 0x000fe20008000f00 */
[----:B------:R1:W5:Y:S01]  /*00e0*/  @P0 LDG.E R7, desc[UR4][R2.64] ;  /* 0x0000000402070981 */ /* 0x000362000c1e1900 */
[----:B------:R-:W2:Y:S01]  /*00f0*/  S2R R6, SR_CTAID.X ;  /* 0x0000000000067919 */ /* 0x000ea20000002500 */
[----:B0-----:R-:W-:-:S05]  /*0100*/  @P1 IMAD.WIDE R8, R32, 0x4, R8 ;  /* 0x0000000420081825 */ /* 0x001fca00078e0208 */
[----:B------:R1:W5:Y:S01]  /*0110*/  @P1 LDG.E R5, desc[UR4][R8.64] ;  /* 0x0000000408051981 */ /* 0x000362000c1e1900 */
[----:B------:R-:W0:Y:S01]  /*0120*/  S2UR UR6, SR_CTAID.Y ;  /* 0x00000000000679c3 */ /* 0x000e220000002600 */
[----:B--2---:R-:W-:Y:S01]  /*0130*/  SHF.L.U32 R4, R6, 0x6, RZ ;  /* 0x0000000606047819 */ /* 0x004fe200000006ff */
[----:B------:R-:W-:Y:S06]  /*0140*/  @P1 BRA `(.L_x_3283) ;  /* 0x0000000000101947 */ /* 0x000fec0003800000 */
[----:B------:R-:W-:Y:S05]  /*0150*/  @!P0 BRA `(.L_x_3283) ;  /* 0x00000000000c8947 */ /* 0x000fea0003800000 */
[----:B------:R-:W2:Y:S04]  /*0160*/  LDG.E R0, desc[UR4][R2.64] ;  /* 0x0000000402007981 */ /* 0x000ea8000c1e1900 */
[----:B-----5:R-:W2:Y:S02]  /*0170*/  LDG.E R5, desc[UR4][R2.64+0x4] ;  /* 0x0000040402057981 */ /* 0x020ea4000c1e1900 */
[----:B--2---:R-:W-:-:S07]  /*0180*/  IADD3 R5, -R0, R5, RZ ;  /* 0x0000000500057210 */ /* 0x004fce0007ffe1ff */
.L_x_3283:
[----:B------:R-:W-:Y:S02]  /*0190*/  ISETP.NE.U32.AND P2, PT, RZ, UR8, PT ;  /* 0x00000008ff007c0c */ /* 0x000fe4000bf45070 */
[----:B-----5:R-:W-:Y:S02]  /*01a0*/  ISETP.LE.AND P1, PT, R5, R4, PT ;  /* 0x000000040500720c */ /* 0x020fe40003f23270 */
[----:B------:R-:W-:-:S13]  /*01b0*/  ISETP.NE.AND.EX P2, PT, RZ, UR9, PT, P2 ;  /* 0x00000009ff007c0c */ /* 0x000fda000bf45320 */
[----:B0-----:R-:W-:Y:S05]  /*01c0*/  @P2 EXIT P1 ;  /* 0x000000000000294d */ /* 0x001fea0000800000 */
[----:B-1----:R-:W0:Y:S01]  /*01d0*/  S2R R3, SR_TID.X ;  /* 0x0000000000037919 */ /* 0x002e220000002100 */
[----:B------:R-:W-:Y:S01]  /*01e0*/  IADD3 R2, -R4, R5, RZ ;  /* 0x0000000504027210 */ /* 0x000fe20007ffe1ff */
[----:B------:R-:W-:Y:S01]  /*01f0*/  USHF.R.S32.HI UR7, URZ, 0x1f, UR6 ;  /* 0x0000001f3f077899 */ /* 0x000fe20008011406 */
[----:B------:R-:W-:Y:S01]  /*0200*/  SHF.R.S32.HI R39, RZ, 0x1f, R32 ;  /* 0x0000001fff277819 */ /* 0x000fe20000011420 */
[----:B------:R-:W-:Y:S01]  /*0210*/  BSSY B0, `(.L_x_3284) ;  /* 0x000002e000007945 */ /* 0x000fe20003800000 */
[----:B------:R-:W-:Y:S01]  /*0220*/  CS2R R42, SRZ ;  /* 0x00000000002a7805 */ /* 0x000fe2000001ff00 */
[----:B------:R-:W-:Y:S01]  /*0230*/  HFMA2.MMA R30, -RZ, RZ, 0, 0 ;  /* 0x00000000ff1e7435 */ /* 0x000fe200000001ff */
[----:B------:R-:W-:Y:S02]  /*0240*/  @P0 SHF.R.S32.HI R43, RZ, 0x1f, R7 ;  /* 0x0000001fff2b0819 */ /* 0x000fe40000011407 */
[----:B------:R-:W-:Y:S02]  /*0250*/  CS2R R16, SRZ ;  /* 0x0000000000107805 */ /* 0x000fe4000001ff00 */
[----:B------:R-:W-:-:S02]  /*0260*/  @P0 MOV R42, R7 ;  /* 0x00000007002a0202 */ /* 0x000fc40000000f00 */
[----:B------:R-:W-:Y:S02]  /*0270*/  CS2R R8, SRZ ;  /* 0x0000000000087805 */ /* 0x000fe4000001ff00 */
[----:B------:R-:W-:Y:S02]  /*0280*/  SEL R0, R32, RZ, !P2 ;  /* 0x000000ff20007207 */ /* 0x000fe40005000000 */
[----:B------:R-:W-:Y:S02]  /*0290*/  CS2R R10, SRZ ;  /* 0x00000000000a7805 */ /* 0x000fe4000001ff00 */
[----:B------:R-:W-:Y:S02]  /*02a0*/  MOV R40, 0x7f800000 ;  /* 0x7f80000000287802 */ /* 0x000fe40000000f00 */
[----:B------:R-:W-:Y:S02]  /*02b0*/  CS2R R12, SRZ ;  /* 0x00000000000c7805 */ /* 0x000fe4000001ff00 */
[----:B------:R-:W-:-:S02]  /*02c0*/  CS2R R14, SRZ ;  /* 0x00000000000e7805 */ /* 0x000fc4000001ff00 */
[----:B------:R-:W-:Y:S02]  /*02d0*/  CS2R R18, SRZ ;  /* 0x0000000000127805 */ /* 0x000fe4000001ff00 */
[----:B------:R-:W-:Y:S02]  /*02e0*/  CS2R R20, SRZ ;  /* 0x0000000000147805 */ /* 0x000fe4000001ff00 */
[----:B------:R-:W-:Y:S02]  /*02f0*/  CS2R R28, SRZ ;  /* 0x00000000001c7805 */ /* 0x000fe4000001ff00 */
[----:B------:R-:W-:Y:S02]  /*0300*/  CS2R R24, SRZ ;  /* 0x0000000000187805 */ /* 0x000fe4000001ff00 */
[----:B------:R-:W-:Y:S02]  /*0310*/  SEL R39, R39, RZ, !P2 ;  /* 0x000000ff27277207 */ /* 0x000fe40005000000 */
[----:B0-----:R-:W-:-:S02]  /*0320*/  ISETP.GT.AND P1, PT, R3, 0x3f, PT ;  /* 0x0000003f0300780c */ /* 0x001fc40003f24270 */
[----:B------:R-:W-:Y:S02]  /*0330*/  SHF.R.S32.HI R22, RZ, 0x1f, R3 ;  /* 0x0000001fff167819 */ /* 0x000fe40000011403 */
[----:B------:R-:W-:Y:S02]  /*0340*/  ISETP.GE.OR P4, PT, R3, R2, P1 ;  /* 0x000000020300720c */ /* 0x000fe40000f86670 */
[----:B------:R-:W-:Y:S02]  /*0350*/  LEA.HI R27, R22, R3, RZ, 0x2 ;  /* 0x00000003161b7211 */ /* 0x000fe400078f10ff */
[----:B------:R-:W-:Y:S02]  /*0360*/  CS2R R22, SRZ ;  /* 0x0000000000167805 */ /* 0x000fe4000001ff00 */
[----:B------:R-:W-:Y:S02]  /*0370*/  SHF.R.S32.HI R33, RZ, 0x2, R27 ;  /* 0x00000002ff217819 */ /* 0x000fe4000001141b */
[----:B------:R-:W-:-:S02]  /*0380*/  LOP3.LUT R38, R27, 0xfffffffc, RZ, 0xc0, !PT ;  /* 0xfffffffc1b267812 */ /* 0x000fc400078ec0ff */
[----:B------:R-:W-:Y:S02]  /*0390*/  CS2R R26, SRZ ;  /* 0x00000000001a7805 */ /* 0x000fe4000001ff00 */
[----:B------:R-:W-:Y:S02]  /*03a0*/  ISETP.GE.AND P3, PT, R33, R2, PT ;  /* 0x000000022100720c */ /* 0x000fe40003f66270 */
[----:B------:R-:W-:Y:S01]  /*03b0*/  IADD3 R38, -R38, R3, RZ ;  /* 0x0000000326267210 */ /* 0x000fe20007ffe1ff */
[----:B------:R-:W-:Y:S10]  /*03c0*/  @P4 BRA `(.L_x_3285) ;  /* 0x0000000000484947 */ /* 0x000ff40003800000 */
[----:B------:R-:W0:Y:S01]  /*03d0*/  LDC.64 R34, c[0x0][0x290] ;  /* 0x0000a400ff227b82 */ /* 0x000e220000000a00 */
[----:B------:R-:W-:Y:S01]  /*03e0*/  SHF.R.S32.HI R31, RZ, 0x1f, R4 ;  /* 0x0000001fff1f7819 */ /* 0x000fe20000011404 */
[----:B------:R-:W-:Y:S01]  /*03f0*/  ULDC.64 UR8, c[0x0][0x298] ;  /* 0x0000a60000087ab9 */ /* 0x000fe20000000a00 */
[--C-:B------:R-:W-:Y:S02]  /*0400*/  SHF.R.S32.HI R37, RZ, 0x1f, R3.reuse ;  /* 0x0000001fff257819 */ /* 0x100fe40000011403 */
[----:B------:R-:W-:-:S04]  /*0410*/  IADD3 R36, P2, P4, R42, R4, R3 ;  /* 0x000000042a247210 */ /* 0x000fc80007c5e003 */
[----:B------:R-:W-:Y:S01]  /*0420*/  IADD3.X R37, R43, R31, R37, P2, P4 ;  /* 0x0000001f2b257210 */ /* 0x000fe200017e8425 */
[----:B0-----:R-:W-:-:S04]  /*0430*/  IMAD R40, R34, UR7, RZ ;  /* 0x0000000722287c24 */ /* 0x001fc8000f8e02ff */
[----:B------:R-:W-:Y:S02]  /*0440*/  IMAD R31, R35, UR6, R40 ;  /* 0x00000006231f7c24 */ /* 0x000fe4000f8e0228 */
[----:B------:R-:W-:-:S04]  /*0450*/  IMAD.WIDE.U32 R34, R34, UR6, R36 ;  /* 0x0000000622227c25 */ /* 0x000fc8000f8e0024 */
[----:B------:R-:W-:Y:S01]  /*0460*/  IMAD R37, R39, UR8, RZ ;  /* 0x0000000827257c24 */ /* 0x000fe2000f8e02ff */
[----:B------:R-:W-:-:S03]  /*0470*/  IADD3 R35, R35, R31, RZ ;  /* 0x0000001f23237210 */ /* 0x000fc60007ffe0ff */
[C---:B------:R-:W-:Y:S02]  /*0480*/  IMAD R31, R0.reuse, UR9, R37 ;  /* 0x00000009001f7c24 */ /* 0x040fe4000f8e0225 */
[----:B------:R-:W-:Y:S01]  /*0490*/  IMAD.WIDE.U32 R34, R0, UR8, R34 ;  /* 0x0000000800227c25 */ /* 0x000fe2000f8e0022 */
[----:B------:R-:W-:-:S04]  /*04a0*/  ULDC.64 UR8, c[0x0][0x288] ;  /* 0x0000a20000087ab9 */ /* 0x000fc80000000a00 */
[----:B------:R-:W-:Y:S02]  /*04b0*/  IADD3 R31, R35, R31, RZ ;  /* 0x0000001f231f7210 */ /* 0x000fe40007ffe0ff */
[----:B------:R-:W-:-:S04]  /*04c0*/  LEA R40, P2, R34, UR8, 0x2 ;  /* 0x0000000822287c11 */ /* 0x000fc8000f8410ff */
[----:B------:R-:W-:-:S05]  /*04d0*/  LEA.HI.X R41, R34, UR9, R31, 0x2, P2 ;  /* 0x0000000922297c11 */ /* 0x000fca00090f141f */
[----:B------:R0:W5:Y:S04]  /*04e0*/  LDG.E R40, desc[UR4][R40.64] ;  /* 0x0000000428287981 */ /* 0x000168000c1e1900 */
.L_x_3285:
[----:B------:R-:W-:Y:S05]  /*04f0*/  BSYNC B0 ;  /* 0x0000000000007941 */ /* 0x000fea0003800000 */
.L_x_3284:
[----:B------:R-:W-:Y:S04]  /*0500*/  BSSY B0, `(.L_x_3286) ;  /* 0x0000022000007945 */ /* 0x000fe80003800000 */
[----:B------:R-:W-:Y:S05]  /*0510*/  @P3 BRA `(.L_x_3287) ;  /* 0x0000000000803947 */ /* 0x000fea0003800000 */
[----:B------:R-:W1:Y:S01]  /*0520*/  LDC.64 R34, c[0x0][0x230] ;  /* 0x00008c00ff227b82 */ /* 0x000e620000000a00 */
[----:B------:R-:W-:Y:S01]  /*0530*/  SHF.L.U32 R36, R38, 0x3, RZ ;  /* 0x0000000326247819 */ /* 0x000fe200000006ff */
[----:B------:R-:W-:Y:S01]  /*0540*/  ULDC.64 UR8, c[0x0][0x238] ;  /* 0x00008e0000087ab9 */ /* 0x000fe20000000a00 */
[----:B------:R-:W-:Y:S02]  /*0550*/  ULDC.64 UR10, c[0x0][0x228] ;  /* 0x00008a00000a7ab9 */ /* 0x000fe40000000a00 */
[----:B------:R-:W-:Y:S02]  /*0560*/  SHF.R.S32.HI R37, RZ, 0x1f, R36 ;  /* 0x0000001fff257819 */ /* 0x000fe40000011424 */
[----:B0-----:R-:W-:Y:S01]  /*0570*/  IADD3 R41, R36, 0x40, RZ ;  /* 0x0000004024297810 */ /* 0x001fe20007ffe0ff */
[----:B-1----:R-:W-:-:S04]  /*0580*/  IMAD R44, R34, UR7, RZ ;  /* 0x00000007222c7c24 */ /* 0x002fc8000f8e02ff */
[----:B------:R-:W-:Y:S01]  /*0590*/  IMAD R31, R35, UR6, R44 ;  /* 0x00000006231f7c24 */ /* 0x000fe2000f8e022c */
[----:B------:R-:W-:Y:S01]  /*05a0*/  IADD3 R44, P2, R33, R42, RZ ;  /* 0x0000002a212c7210 */ /* 0x000fe20007f5e0ff */
[----:B------:R-:W-:-:S03]  /*05b0*/  IMAD.WIDE.U32 R34, R34, UR6, R36 ;  /* 0x0000000622227c25 */ /* 0x000fc6000f8e0024 */
[----:B------:R-:W-:Y:S01]  /*05c0*/  LEA.HI.X.SX32 R45, R33, R43, 0x1, P2 ;  /* 0x0000002b212d7211 */ /* 0x000fe200010f0eff */
[----:B------:R-:W-:Y:S01]  /*05d0*/  IMAD R37, R39, UR8, RZ ;  /* 0x0000000827257c24 */ /* 0x000fe2000f8e02ff */
[----:B------:R-:W-:-:S03]  /*05e0*/  IADD3 R35, R35, R31, RZ ;  /* 0x0000001f23237210 */ /* 0x000fc60007ffe0ff */
[----:B------:R-:W-:Y:S01]  /*05f0*/  IMAD R31, R0, UR9, R37 ;  /* 0x00000009001f7c24 */ /* 0x000fe2000f8e0225 */
[----:B------:R-:W-:Y:S01]  /*0600*/  IADD3 R37, R36, 0x20, RZ ;  /* 0x0000002024257810 */ /* 0x000fe20007ffe0ff */
[----:B------:R-:W-:Y:S01]  /*0610*/  IMAD.WIDE.U32 R34, R0, UR8, R34 ;  /* 0x0000000800227c25 */ /* 0x000fe2000f8e0022 */
[----:B------:R-:W-:Y:S02]  /*0620*/  ULDC UR8, c[0x0][0x21c] ;  /* 0x0000870000087ab9 */ /* 0x000fe40000000800 */
[----:B------:R-:W-:Y:S01]  /*0630*/  ISETP.GE.AND P2, PT, R36, UR8, PT ;  /* 0x0000000824007c0c */ /* 0x000fe2000bf46270 */
[----:B------:R-:W-:Y:S01]  /*0640*/  IMAD.WIDE R44, R6, 0x40, R44 ;  /* 0x00000040062c7825 */ /* 0x000fe200078e022c */
[----:B------:R-:W-:Y:S02]  /*0650*/  IADD3 R35, R35, R31, RZ ;  /* 0x0000001f23237210 */ /* 0x000fe40007ffe0ff */
[----:B------:R-:W-:Y:S01]  /*0660*/  ISETP.GE.AND P4, PT, R37, UR8, PT ;  /* 0x0000000825007c0c */ /* 0x000fe2000bf86270 */
[----:B------:R-:W-:Y:S01]  /*0670*/  IMAD R31, R45, UR10, RZ ;  /* 0x0000000a2d1f7c24 */ /* 0x000fe2000f8e02ff */
[----:B------:R-:W-:Y:S01]  /*0680*/  ISETP.GE.AND P5, PT, R41, UR8, PT ;  /* 0x0000000829007c0c */ /* 0x000fe2000bfa6270 */
[----:B------:R-:W-:Y:S01]  /*0690*/  IMAD.WIDE.U32 R34, R44, UR10, R34 ;  /* 0x0000000a2c227c25 */ /* 0x000fe2000f8e0022 */
[----:B------:R-:W-:-:S03]  /*06a0*/  ULDC.64 UR8, c[0x0][0x210] ;  /* 0x0000840000087ab9 */ /* 0x000fc60000000a00 */
[----:B------:R-:W-:Y:S01]  /*06b0*/  IMAD R31, R44, UR11, R31 ;  /* 0x0000000b2c1f7c24 */ /* 0x000fe2000f8e021f */
[----:B------:R-:W-:-:S04]  /*06c0*/  LEA R36, P6, R34, UR8, 0x1 ;  /* 0x0000000822247c11 */ /* 0x000fc8000f8c08ff */
[----:B------:R-:W-:-:S04]  /*06d0*/  IADD3 R31, R35, R31, RZ ;  /* 0x0000001f231f7210 */ /* 0x000fc80007ffe0ff */
[----:B------:R-:W-:-:S05]  /*06e0*/  LEA.HI.X R37, R34, UR9, R31, 0x1, P6 ;  /* 0x0000000922257c11 */ /* 0x000fca000b0f0c1f */
[----:B------:R1:W5:Y:S04]  /*06f0*/  @!P2 LDG.E.128 R8, desc[UR4][R36.64] ;  /* 0x000000042408a981 */ /* 0x000368000c1e1d00 */
[----:B------:R1:W5:Y:S04]  /*0700*/  @!P4 LDG.E.128 R12, desc[UR4][R36.64+0x40] ;  /* 0x00004004240cc981 */ /* 0x000368000c1e1d00 */
[----:B------:R1:W5:Y:S02]  /*0710*/  @!P5 LDG.E.128 R24, desc[UR4][R36.64+0x80] ;  /* 0x000080042418d981 */ /* 0x000364000c1e1d00 */
.L_x_3287:
[----:B------:R-:W-:Y:S05]  /*0720*/  BSYNC B0 ;  /* 0x0000000000007941 */ /* 0x000fea0003800000 */
.L_x_3286:
[----:B------:R-:W-:Y:S01]  /*0730*/  BSSY B0, `(.L_x_3288) ;  /* 0x0000024000007945 */ /* 0x000fe20003800000 */
[----:B------:R-:W-:Y:S01]  /*0740*/  HFMA2.MMA R31, -RZ, RZ, 0, 0 ;  /* 0x00000000ff1f7435 */ /* 0x000fe200000001ff */
[----:B0----5:R-:W-:Y:S02]  /*0750*/  MOV R41, R8 ;  /* 0x0000000800297202 */ /* 0x021fe40000000f00 */
[----:B------:R-:W-:Y:S08]  /*0760*/  @P3 BRA `(.L_x_3289) ;  /* 0x0000000000803947 */ /* 0x000ff00003800000 */
[----:B-1----:R-:W0:Y:S01]  /*0770*/  LDC.64 R36, c[0x0][0x250] ;  /* 0x00009400ff247b82 */ /* 0x002e220000000a00 */
[----:B------:R-:W-:Y:S01]  /*0780*/  SHF.L.U32 R34, R38, 0x3, RZ ;  /* 0x0000000326227819 */ /* 0x000fe200000006ff */
[----:B------:R-:W-:Y:S01]  /*0790*/  ULDC.64 UR8, c[0x0][0x258] ;  /* 0x0000960000087ab9 */ /* 0x000fe20000000a00 */
[C---:B------:R-:W-:Y:S01]  /*07a0*/  IADD3 R42, P2, R33.reuse, R42, RZ ;  /* 0x0000002a212a7210 */ /* 0x040fe20007f5e0ff */
[----:B------:R-:W-:Y:S01]  /*07b0*/  ULDC UR10, c[0x0][0x21c] ;  /* 0x00008700000a7ab9 */ /* 0x000fe20000000800 */
[----:B------:R-:W-:Y:S02]  /*07c0*/  SHF.R.S32.HI R35, RZ, 0x1f, R34 ;  /* 0x0000001fff237819 */ /* 0x000fe40000011422 */
[----:B------:R-:W-:Y:S02]  /*07d0*/  LEA.HI.X.SX32 R43, R33, R43, 0x1, P2 ;  /* 0x0000002b212b7211 */ /* 0x000fe400010f0eff */
[----:B------:R-:W-:Y:S01]  /*07e0*/  ISETP.GE.AND P3, PT, R34, UR10, PT ;  /* 0x0000000a22007c0c */ /* 0x000fe2000bf66270 */
[----:B0-----:R-:W-:-:S04]  /*07f0*/  IMAD R44, R36, UR7, RZ ;  /* 0x00000007242c7c24 */ /* 0x001fc8000f8e02ff */
[----:B------:R-:W-:Y:S02]  /*0800*/  IMAD R45, R37, UR6, R44 ;  /* 0x00000006252d7c24 */ /* 0x000fe4000f8e022c */
[----:B------:R-:W-:-:S04]  /*0810*/  IMAD.WIDE.U32 R36, R36, UR6, R34 ;  /* 0x0000000624247c25 */ /* 0x000fc8000f8e0022 */
[----:B------:R-:W-:Y:S01]  /*0820*/  IMAD R35, R39, UR8, RZ ;  /* 0x0000000827237c24 */ /* 0x000fe2000f8e02ff */
[----:B------:R-:W-:-:S03]  /*0830*/  IADD3 R37, R37, R45, RZ ;  /* 0x0000002d25257210 */ /* 0x000fc60007ffe0ff */
[C---:B------:R-:W-:Y:S02]  /*0840*/  IMAD R35, R0.reuse, UR9, R35 ;  /* 0x0000000900237c24 */ /* 0x040fe4000f8e0223 */
[----:B------:R-:W-:Y:S01]  /*0850*/  IMAD.WIDE.U32 R44, R0, UR8, R36 ;  /* 0x00000008002c7c25 */ /* 0x000fe2000f8e0024 */
[----:B------:R-:W-:-:S03]  /*0860*/  ULDC.64 UR8, c[0x0][0x248] ;  /* 0x0000920000087ab9 */ /* 0x000fc60000000a00 */
[----:B------:R-:W-:Y:S01]  /*0870*/  IMAD.WIDE R36, R6, 0x40, R42 ;  /* 0x0000004006247825 */ /* 0x000fe200078e022a */
[----:B------:R-:W-:Y:S02]  /*0880*/  IADD3 R45, R45, R35, RZ ;  /* 0x000000232d2d7210 */ /* 0x000fe40007ffe0ff */
[C---:B------:R-:W-:Y:S01]  /*0890*/  IADD3 R42, R34.reuse, 0x40, RZ ;  /* 0x00000040222a7810 */ /* 0x040fe20007ffe0ff */
[----:B------:R-:W-:Y:S01]  /*08a0*/  IMAD R35, R37, UR8, RZ ;  /* 0x0000000825237c24 */ /* 0x000fe2000f8e02ff */
[----:B------:R-:W-:Y:S01]  /*08b0*/  IADD3 R37, R34, 0x20, RZ ;  /* 0x0000002022257810 */ /* 0x000fe20007ffe0ff */
[----:B------:R-:W-:Y:S01]  /*08c0*/  IMAD.WIDE.U32 R44, R36, UR8, R44 ;  /* 0x00000008242c7c25 */ /* 0x000fe2000f8e002c */
[----:B------:R-:W-:Y:S02]  /*08d0*/  ISETP.GE.AND P5, PT, R42, UR10, PT ;  /* 0x0000000a2a007c0c */ /* 0x000fe4000bfa6270 */
[----:B------:R-:W-:Y:S01]  /*08e0*/  ISETP.GE.AND P4, PT, R37, UR10, PT ;  /* 0x0000000a25007c0c */ /* 0x000fe2000bf86270 */
[----:B------:R-:W-:Y:S01]  /*08f0*/  IMAD R35, R36, UR9, R35 ;  /* 0x0000000924237c24 */ /* 0x000fe2000f8e0223 */
[----:B------:R-:W-:-:S02]  /*0900*/  ULDC.64 UR8, c[0x0][0x240] ;  /* 0x0000900000087ab9 */ /* 0x000fc40000000a00 */
[----:B------:R-:W-:Y:S02]  /*0910*/  LEA R34, P2, R44, UR8, 0x1 ;  /* 0x000000082c227c11 */ /* 0x000fe4000f8408ff */
[----:B------:R-:W-:-:S04]  /*0920*/  IADD3 R35, R45, R35, RZ ;  /* 0x000000232d237210 */ /* 0x000fc80007ffe0ff */
[----:B------:R-:W-:-:S05]  /*0930*/  LEA.HI.X R35, R44, UR9, R35, 0x1, P2 ;  /* 0x000000092c237c11 */ /* 0x000fca00090f0c23 */
[----:B------:R0:W5:Y:S04]  /*0940*/  @!P3 LDG.E.128 R16, desc[UR4][R34.64] ;  /* 0x000000042210b981 */ /* 0x000168000c1e1d00 */
[----:B------:R0:W5:Y:S04]  /*0950*/  @!P4 LDG.E.128 R20, desc[UR4][R34.64+0x40] ;  /* 0x000040042214c981 */ /* 0x000168000c1e1d00 */
[----:B------:R0:W5:Y:S02]  /*0960*/  @!P5 LDG.E.128 R28, desc[UR4][R34.64+0x80] ;  /* 0x00008004221cd981 */ /* 0x000164000c1e1d00 */
.L_x_3289:
[----:B------:R-:W-:Y:S05]  /*0970*/  BSYNC B0 ;  /* 0x0000000000007941 */ /* 0x000fea0003800000 */
.L_x_3288:
[--C-:B------:R-:W-:Y:S01]  /*0980*/  HADD2.F32 R8, -RZ, R41.reuse.H1_H1 ;  /* 0x30000029ff087230 */ /* 0x100fe20000004100 */
[----:B------:R-:W-:Y:S01]  /*0990*/  @P0 LEA R7, R32, R7, 0x6 ;  /* 0x0000000720070211 */ /* 0x000fe200078e30ff */
[--C-:B0----5:R-:W-:Y:S01]  /*09a0*/  HADD2.F32 R35, -RZ, R16.reuse.H1_H1 ;  /* 0x30000010ff237230 */ /* 0x121fe20000004100 */
[----:B------:R-:W-:Y:S01]  /*09b0*/  ISETP.NE.AND P2, PT, R38, RZ, PT ;  /* 0x000000ff2600720c */ /* 0x000fe20003f45270 */
[----:B------:R-:W-:Y:S01]  /*09c0*/  HADD2.F32 R41, -RZ, R41.H0_H0 ;  /* 0x20000029ff297230 */ /* 0x000fe20000004100 */
[----:B------:R-:W-:Y:S01]  /*09d0*/  BSSY B0, `(.L_x_3290) ;  /* 0x0000067000007945 */ /* 0x000fe20003800000 */
[----:B------:R-:W-:Y:S02]  /*09e0*/  HADD2.F32 R16, -RZ, R16.H0_H0 ;  /* 0x20000010ff107230 */ /* 0x000fe40000004100 */
[----:B------:R-:W-:Y:S01]  /*09f0*/  FMUL.FTZ R34, R8, R35 ;  /* 0x0000002308227220 */ /* 0x000fe20000410000 */
        /* <DEDUP_REMOVED lines=13> */
[----:B------:R-:W-:Y:S02]  /*0ad0*/  HADD2.F32 R8, -RZ, R11.H0_H0 ;  /* 0x2000000bff087230 */ /* 0x000fe40000004100 */
[----:B------:R-:W-:Y:S02]  /*0ae0*/  HADD2.F32 R17, -RZ, R19.H0_H0 ;  /* 0x20000013ff117230 */ /* 0x000fe40000004100 */
[----:B------:R-:W-:Y:S01]  /*0af0*/  FFMA.FTZ R9, R10, R9, R35 ;  /* 0x000000090a097223 */ /* 0x000fe20000010023 */
[----:B------:R-:W-:Y:S02]  /*0b00*/  HADD2.F32 R11, -RZ, R11.H1_H1 ;  /* 0x3000000bff0b7230 */ /* 0x000fe40000004100 */
[----:B------:R-:W-:Y:S02]  /*0b10*/  HADD2.F32 R10, -RZ, R19.H1_H1 ;  /* 0x30000013ff0a7230 */ /* 0x000fe40000004100 */
[----:B------:R-:W-:Y:S01]  /*0b20*/  FFMA.FTZ R12, R8, R17, R9 ;  /* 0x00000011080c7223 */ /* 0x000fe20000010009 */
[----:B------:R-:W-:Y:S01]  /*0b30*/  MOV R17, R13 ;  /* 0x0000000d00117202 */ /* 0x000fe20000000f00 */
        /* <DEDUP_REMOVED lines=47> */
[----:B------:R-:W-:-:S04]  /*0e30*/  FFMA.FTZ R8, R8, R9, R11 ;  /* 0x0000000908087223 */ /* 0x000fc8000001000b */
[----:B------:R-:W-:Y:S01]  /*0e40*/  FFMA.FTZ R27, R27, R10, R8 ;  /* 0x0000000a1b1b7223 */ /* 0x000fe20000010008 */
[----:B------:R-:W-:-:S04]  /*0e50*/  @P0 SHF.R.S32.HI R10, RZ, 0x1f, R7 ;  /* 0x0000001fff0a0819 */ /* 0x000fc80000011407 */
[----:B------:R-:W0:Y:S01]  /*0e60*/  SHFL.BFLY PT, R8, R27, 0x2, 0x1f ;  /* 0x0c401f001b087f89 */ /* 0x000e2200000e0000 */
[----:B------:R-:W-:Y:S01]  /*0e70*/  @P0 LEA.HI R10, R10, R7, RZ, 0x6 ;  /* 0x000000070a0a0211 */ /* 0x000fe200078f30ff */
[----:B------:R-:W-:-:S06]  /*0e80*/  HFMA2.MMA R7, -RZ, RZ, 0, 0 ;  /* 0x00000000ff077435 */ /* 0x000fcc00000001ff */
[----:B------:R-:W-:Y:S01]  /*0e90*/  @P0 LOP3.LUT R7, R10, 0xffffffc0, RZ, 0xc0, !PT ;  /* 0xffffffc00a070812 */ /* 0x000fe200078ec0ff */
[----:B0-----:R-:W-:Y:S02]  /*0ea0*/  FADD.FTZ R11, R27, R8 ;  /* 0x000000081b0b7221 */ /* 0x001fe40000010000 */
[----:B------:R-:W0:Y:S03]  /*0eb0*/  LDC.64 R8, c[0x0][0x2d0] ;  /* 0x0000b400ff087b82 */ /* 0x000e260000000a00 */
[----:B------:R-:W2:Y:S02]  /*0ec0*/  SHFL.BFLY PT, R12, R11, 0x1, 0x1f ;  /* 0x0c201f000b0c7f89 */ /* 0x000ea400000e0000 */
[----:B--2---:R-:W-:Y:S01]  /*0ed0*/  FADD.FTZ R16, R11, R12 ;  /* 0x0000000c0b107221 */ /* 0x004fe20000010000 */
[----:B------:R-:W-:Y:S06]  /*0ee0*/  @P2 BRA `(.L_x_3291) ;  /* 0x0000000000542947 */ /* 0x000fec0003800000 */
[----:B------:R-:W2:Y:S01]  /*0ef0*/  LDC.64 R14, c[0x0][0x278] ;  /* 0x00009e00ff0e7b82 */ /* 0x000ea20000000a00 */
[----:B------:R-:W-:Y:S01]  /*0f00*/  SHF.R.S32.HI R12, RZ, 0x1f, R33 ;  /* 0x0000001fff0c7819 */ /* 0x000fe20000011421 */
[----:B------:R-:W-:Y:S01]  /*0f10*/  ULDC.64 UR8, c[0x0][0x280] ;  /* 0x0000a00000087ab9 */ /* 0x000fe20000000a00 */
[--C-:B------:R-:W-:Y:S02]  /*0f20*/  IADD3 R10, P0, P2, R7, R33, R4.reuse ;  /* 0x00000021070a7210 */ /* 0x100fe40007a1e004 */
[----:B------:R-:W-:Y:S02]  /*0f30*/  SHF.R.S32.HI R13, RZ, 0x1f, R4 ;  /* 0x0000001fff0d7819 */ /* 0x000fe40000011404 */
[----:B------:R-:W-:-:S04]  /*0f40*/  SHF.R.S32.HI R11, RZ, 0x1f, R7 ;  /* 0x0000001fff0b7819 */ /* 0x000fc80000011407 */
[----:B------:R-:W-:Y:S02]  /*0f50*/  IADD3.X R11, R11, R12, R13, P0, P2 ;  /* 0x0000000c0b0b7210 */ /* 0x000fe400007e440d */
[----:B------:R-:W-:Y:S01]  /*0f60*/  ISETP.GE.AND P0, PT, R33, R2, PT ;  /* 0x000000022100720c */ /* 0x000fe20003f06270 */
[C---:B--2---:R-:W-:Y:S02]  /*0f70*/  IMAD R12, R14.reuse, UR7, RZ ;  /* 0x000000070e0c7c24 */ /* 0x044fe4000f8e02ff */
[----:B------:R-:W-:-:S04]  /*0f80*/  IMAD.WIDE.U32 R10, R14, UR6, R10 ;  /* 0x000000060e0a7c25 */ /* 0x000fc8000f8e000a */
[----:B------:R-:W-:Y:S02]  /*0f90*/  IMAD R13, R15, UR6, R12 ;  /* 0x000000060f0d7c24 */ /* 0x000fe4000f8e020c */
[----:B------:R-:W-:-:S03]  /*0fa0*/  IMAD R15, R39, UR8, RZ ;  /* 0x00000008270f7c24 */ /* 0x000fc6000f8e02ff */
[----:B------:R-:W-:Y:S01]  /*0fb0*/  IADD3 R11, R11, R13, RZ ;  /* 0x0000000d0b0b7210 */ /* 0x000fe20007ffe0ff */
[C---:B------:R-:W-:Y:S02]  /*0fc0*/  IMAD R15, R0.reuse, UR9, R15 ;  /* 0x00000009000f7c24 */ /* 0x040fe4000f8e020f */
[----:B------:R-:W-:Y:S01]  /*0fd0*/  IMAD.WIDE.U32 R10, R0, UR8, R10 ;  /* 0x00000008000a7c25 */ /* 0x000fe2000f8e000a */
[----:B------:R-:W-:-:S04]  /*0fe0*/  ULDC.64 UR8, c[0x0][0x260] ;  /* 0x0000980000087ab9 */ /* 0x000fc80000000a00 */
[----:B------:R-:W-:Y:S02]  /*0ff0*/  IADD3 R11, R11, R15, RZ ;  /* 0x0000000f0b0b7210 */ /* 0x000fe40007ffe0ff */
[----:B------:R-:W-:-:S04]  /*1000*/  LEA R12, P2, R10, UR8, 0x2 ;  /* 0x000000080a0c7c11 */ /* 0x000fc8000f8410ff */
[----:B------:R-:W-:Y:S02]  /*1010*/  LEA.HI.X R13, R10, UR9, R11, 0x2, P2 ;  /* 0x000000090a0d7c11 */ /* 0x000fe400090f140b */
[----:B------:R-:W-:-:S05]  /*1020*/  FSEL R11, R16, RZ, !P0 ;  /* 0x000000ff100b7208 */ /* 0x000fca0004000000 */
[----:B------:R2:W-:Y:S02]  /*1030*/  STG.E desc[UR4][R12.64], R11 ;  /* 0x0000000b0c007986 */ /* 0x0005e4000c101904 */
.L_x_3291:
[----:B------:R-:W-:Y:S05]  /*1040*/  BSYNC B0 ;  /* 0x0000000000007941 */ /* 0x000fea0003800000 */
.L_x_3290:
[----:B------:R-:W-:Y:S01]  /*1050*/  IADD3 R5, R5, 0x3f, RZ ;  /* 0x0000003f05057810 */ /* 0x000fe20007ffe0ff */
[----:B------:R-:W-:Y:S01]  /*1060*/  IMAD R10, R7, 0x60, RZ ;  /* 0x00000060070a7824 */ /* 0x000fe200078e02ff */
[----:B--2---:R-:W-:Y:S01]  /*1070*/  SHF.L.U32 R12, R3, 0x2, RZ ;  /* 0x00000002030c7819 */ /* 0x004fe200000006ff */
[----:B------:R-:W-:Y:S01]  /*1080*/  IMAD R11, R6, 0x1800, RZ ;  /* 0x00001800060b7824 */ /* 0x000fe200078e02ff */
[----:B------:R-:W-:Y:S01]  /*1090*/  SHF.R.S32.HI R2, RZ, 0x1f, R5 ;  /* 0x0000001fff027819 */ /* 0x000fe20000011405 */
[----:B0-----:R-:W-:Y:S01]  /*10a0*/  IMAD R16, R8, UR7, RZ ;  /* 0x0000000708107c24 */ /* 0x001fe2000f8e02ff */
[----:B------:R-:W-:Y:S01]  /*10b0*/  SHF.R.S32.HI R13, RZ, 0x1f, R10 ;  /* 0x0000001fff0d7819 */ /* 0x000fe2000001140a */
[----:B------:R-:W-:Y:S01]  /*10c0*/  BSSY B0, `(.L_x_3292) ;  /* 0x0000023000007945 */ /* 0x000fe20003800000 */
[----:B------:R-:W-:Y:S02]  /*10d0*/  LEA.HI R2, R2, R5, RZ, 0x6 ;  /* 0x0000000502027211 */ /* 0x000fe400078f30ff */
[----:B------:R-:W-:-:S02]  /*10e0*/  IADD3 R10, P0, P2, R10, R12, R11 ;  /* 0x0000000c0a0a7210 */ /* 0x000fc40007a1e00b */
[----:B------:R-:W-:Y:S02]  /*10f0*/  LOP3.LUT R5, R2, 0xffffffc0, RZ, 0xc0, !PT ;  /* 0xffffffc002057812 */ /* 0x000fe400078ec0ff */
[----:B------:R-:W-:Y:S02]  /*1100*/  SHF.R.S32.HI R14, RZ, 0x1f, R11 ;  /* 0x0000001fff0e7819 */ /* 0x000fe4000001140b */
[----:B------:R-:W-:Y:S01]  /*1110*/  IADD3 R2, -R4, R5, RZ ;  /* 0x0000000504027210 */ /* 0x000fe20007ffe1ff */
[----:B------:R-:W-:Y:S01]  /*1120*/  IMAD R5, R9, UR6, R16 ;  /* 0x0000000609057c24 */ /* 0x000fe2000f8e0210 */
[----:B------:R-:W-:Y:S02]  /*1130*/  SHF.R.S32.HI R12, RZ, 0x1f, R12 ;  /* 0x0000001fff0c7819 */ /* 0x000fe4000001140c */
[----:B------:R-:W-:Y:S02]  /*1140*/  ISETP.GE.OR P1, PT, R3, R2, P1 ;  /* 0x000000020300720c */ /* 0x000fe40000f26670 */
[----:B------:R-:W-:-:S03]  /*1150*/  IADD3.X R11, R13, R12, R14, P0, P2 ;  /* 0x0000000c0d0b7210 */ /* 0x000fc600007e440e */
[----:B------:R-:W-:-:S05]  /*1160*/  IMAD.WIDE.U32 R8, R8, UR6, R10 ;  /* 0x0000000608087c25 */ /* 0x000fca000f8e000a */
[----:B------:R-:W-:-:S03]  /*1170*/  IADD3 R5, R9, R5, RZ ;  /* 0x0000000509057210 */ /* 0x000fc60007ffe0ff */
[----:B------:R-:W-:Y:S05]  /*1180*/  @P1 BRA `(.L_x_3293) ;  /* 0x0000000000581947 */ /* 0x000fea0003800000 */
[----:B------:R-:W0:Y:S01]  /*1190*/  LDC.64 R12, c[0x0][0x2a8] ;  /* 0x0000aa00ff0c7b82 */ /* 0x000e220000000a00 */
[----:B------:R-:W-:Y:S01]  /*11a0*/  IADD3 R10, P0, P1, R7, R4, R3 ;  /* 0x00000004070a7210 */ /* 0x000fe2000791e003 */
[----:B------:R-:W-:Y:S01]  /*11b0*/  ULDC.64 UR8, c[0x0][0x2b0] ;  /* 0x0000ac0000087ab9 */ /* 0x000fe20000000a00 */
[----:B------:R-:W-:Y:S02]  /*11c0*/  SHF.R.S32.HI R11, RZ, 0x1f, R7 ;  /* 0x0000001fff0b7819 */ /* 0x000fe40000011407 */
[----:B------:R-:W-:Y:S02]  /*11d0*/  SHF.R.S32.HI R2, RZ, 0x1f, R4 ;  /* 0x0000001fff027819 */ /* 0x000fe40000011404 */
[----:B------:R-:W-:-:S04]  /*11e0*/  SHF.R.S32.HI R7, RZ, 0x1f, R3 ;  /* 0x0000001fff077819 */ /* 0x000fc80000011403 */
[----:B------:R-:W-:Y:S02]  /*11f0*/  IADD3.X R11, R11, R2, R7, P0, P1 ;  /* 0x000000020b0b7210 */ /* 0x000fe400007e2407 */
[----:B------:R-:W-:Y:S01]  /*1200*/  FSETP.NEU.FTZ.AND P0, PT, R40, -INF , PT ;  /* 0xff8000002800780b */ /* 0x000fe20003f1d000 */
[C---:B0-----:R-:W-:Y:S02]  /*1210*/  IMAD R2, R12.reuse, UR7, RZ ;  /* 0x000000070c027c24 */ /* 0x041fe4000f8e02ff */
[----:B------:R-:W-:-:S04]  /*1220*/  IMAD.WIDE.U32 R10, R12, UR6, R10 ;  /* 0x000000060c0a7c25 */ /* 0x000fc8000f8e000a */
[----:B------:R-:W-:Y:S02]  /*1230*/  IMAD R7, R13, UR6, R2 ;  /* 0x000000060d077c24 */ /* 0x000fe4000f8e0202 */
[----:B------:R-:W-:Y:S01]  /*1240*/  FMUL.FTZ R2, R40, 1.4426950216293334961 ;  /* 0x3fb8aa3b28027820 */ /* 0x000fe20000410000 */
[----:B------:R-:W-:Y:S02]  /*1250*/  IMAD R13, R39, UR8, RZ ;  /* 0x00000008270d7c24 */ /* 0x000fe4000f8e02ff */
[----:B------:R-:W-:Y:S02]  /*1260*/  IADD3 R11, R11, R7, RZ ;  /* 0x000000070b0b7210 */ /* 0x000fe40007ffe0ff */
[C---:B------:R-:W-:Y:S02]  /*1270*/  IMAD R7, R0.reuse, UR9, R13 ;  /* 0x0000000900077c24 */ /* 0x040fe4000f8e020d */
[----:B------:R-:W-:Y:S01]  /*1280*/  IMAD.WIDE.U32 R10, R0, UR8, R10 ;  /* 0x00000008000a7c25 */ /* 0x000fe2000f8e000a */
[----:B------:R-:W-:-:S04]  /*1290*/  ULDC.64 UR8, c[0x0][0x2a0] ;  /* 0x0000a80000087ab9 */ /* 0x000fc80000000a00 */
[----:B------:R-:W-:Y:S02]  /*12a0*/  IADD3 R7, R11, R7, RZ ;  /* 0x000000070b077210 */ /* 0x000fe40007ffe0ff */
[----:B------:R-:W-:-:S04]  /*12b0*/  LEA R12, P1, R10, UR8, 0x2 ;  /* 0x000000080a0c7c11 */ /* 0x000fc8000f8210ff */
[----:B------:R-:W-:Y:S02]  /*12c0*/  LEA.HI.X R13, R10, UR9, R7, 0x2, P1 ;  /* 0x000000090a0d7c11 */ /* 0x000fe400088f1407 */
[----:B------:R-:W-:-:S05]  /*12d0*/  FSEL R7, R2, RZ, P0 ;  /* 0x000000ff02077208 */ /* 0x000fca0000000000 */
[----:B------:R0:W-:Y:S02]  /*12e0*/  STG.E desc[UR4][R12.64], R7 ;  /* 0x000000070c007986 */ /* 0x0001e4000c101904 */
.L_x_3293:
[----:B------:R-:W-:Y:S05]  /*12f0*/  BSYNC B0 ;  /* 0x0000000000007941 */ /* 0x000fea0003800000 */
.L_x_3292:
[----:B------:R-:W-:Y:S01]  /*1300*/  ULDC.64 UR10, c[0x0][0x2e8] ;  /* 0x0000ba00000a7ab9 */ /* 0x000fe20000000a00 */
[----:B------:R-:W-:Y:S01]  /*1310*/  ULDC.64 UR8, c[0x0][0x2d8] ;  /* 0x0000b60000087ab9 */ /* 0x000fe20000000a00 */
[----:B------:R-:W-:Y:S01]  /*1320*/  ISETP.NE.U32.AND P0, PT, RZ, UR10, PT ;  /* 0x0000000aff007c0c */ /* 0x000fe2000bf05070 */
[----:B------:R-:W-:Y:S01]  /*1330*/  IMAD R39, R39, UR8, RZ ;  /* 0x0000000827277c24 */ /* 0x000fe2000f8e02ff */
[----:B------:R-:W-:Y:S02]  /*1340*/  MOV R4, R8 ;  /* 0x0000000800047202 */ /* 0x000fe40000000f00 */
[----:B------:R-:W-:Y:S01]  /*1350*/  ISETP.NE.AND.EX P0, PT, RZ, UR11, PT, P0 ;  /* 0x0000000bff007c0c */ /* 0x000fe2000bf05300 */
[C---:B------:R-:W-:Y:S02]  /*1360*/  IMAD R39, R0.reuse, UR9, R39 ;  /* 0x0000000900277c24 */ /* 0x040fe4000f8e0227 */
[----:B------:R-:W-:Y:S01]  /*1370*/  IMAD.WIDE.U32 R4, R0, UR8, R4 ;  /* 0x0000000800047c25 */ /* 0x000fe2000f8e0004 */
[----:B------:R-:W-:Y:S01]  /*1380*/  ISETP.NE.OR P0, PT, R3, RZ, !P0 ;  /* 0x000000ff0300720c */ /* 0x000fe20004705670 */
[----:B------:R-:W-:-:S02]  /*1390*/  ULDC.64 UR8, c[0x0][0x2b8] ;  /* 0x0000ae0000087ab9 */ /* 0x000fc40000000a00 */
[----:B------:R-:W-:Y:S02]  /*13a0*/  LEA R8, P1, R4, UR8, 0x2 ;  /* 0x0000000804087c11 */ /* 0x000fe4000f8210ff */
[----:B------:R-:W-:-:S04]  /*13b0*/  IADD3 R5, R5, R39, RZ ;  /* 0x0000002705057210 */ /* 0x000fc80007ffe0ff */
        /* <DEDUP_REMOVED lines=8> */
[----:B------:R-:W3:Y:S01]  /*1440*/  LDC R5, c[0x0][0x220] ;  /* 0x00008800ff057b82 */ /* 0x000ee20000000800 */
[----:B------:R-:W-:Y:S02]  /*1450*/  ULDC UR7, c[0x0][0x2e0] ;  /* 0x0000b80000077ab9 */ /* 0x000fe40000000800 */
[----:B------:R-:W-:-:S05]  /*1460*/  IMAD R6, R6, UR7, R32 ;  /* 0x0000000706067c24 */ /* 0x000fca000f8e0220 */
[----:B------:R-:W4:Y:S01]  /*1470*/  LDC.64 R2, c[0x0][0x2e8] ;  /* 0x0000ba00ff027b82 */ /* 0x000f220000000a00 */
[----:B---3--:R-:W-:-:S04]  /*1480*/  IMAD R5, R6, R5, UR6 ;  /* 0x0000000606057e24 */ /* 0x008fc8000f8e0205 */
[----:B----4-:R-:W-:-:S05]  /*1490*/  IMAD.WIDE R2, R5, 0x4, R2 ;  /* 0x0000000405027825 */ /* 0x010fca00078e0202 */
[----:B------:R-:W-:Y:S01]  /*14a0*/  STG.E desc[UR4][R2.64], RZ ;  /* 0x000000ff02007986 */ /* 0x000fe2000c101904 */
[----:B------:R-:W-:Y:S05]  /*14b0*/  EXIT ;  /* 0x000000000000794d */ /* 0x000fea0003800000 */
.L_x_3294:
        /* <DEDUP_REMOVED lines=12> */
.L_x_3322:


//--------------------- .nv.global.init           --------------------------
	.section	.nv.global.init,"aw",@progbits
.nv.global.init:
	.type		$str$23,@object
	.size		$str$23,($str$24 - $str$23)
$str$23:
        /*0000*/ 	.byte	0x28, 0x61, 0x64, 0x64, 0x72, 0x65, 0x73, 0x73, 0x20, 0x26, 0x20, 0x6d, 0x61, 0x73, 0x6b, 0x29
        /*0010*/ 	.byte	0x20, 0x3d, 0x3d, 0x20, 0x30, 0x00
	.type		$str$24,@object
	.size		$str$24,(__unnamed_5 - $str$24)
$str$24:
        /*0016*/ 	.byte	0x2f, 0x74, 0x6d, 0x70, 0x2f, 0x6f, 0x73, 0x73, 0x5f, 0x6b, 0x65, 0x72, 0x6e, 0x65, 0x6c, 0x73
        /*0026*/ 	.byte	0x5f, 0x73, 0x72, 0x63, 0x2f, 0x66, 0x6c, 0x61, 0x73, 0x68, 0x5f, 0x61, 0x74, 0x74, 0x65, 0x6e
        /*0036*/ 	.byte	0x74, 0x69, 0x6f, 0x6e, 0x2f, 0x63, 0x73, 0x72, 0x63, 0x2f, 0x63, 0x75, 0x74, 0x6c, 0x61, 0x73
        /*0046*/ 	.byte	0x73, 0x2f, 0x69, 0x6e, 0x63, 0x6c, 0x75, 0x64, 0x65, 0x2f, 0x63, 0x75, 0x74, 0x65, 0x2f, 0x70
        /*0056*/ 	.byte	0x6f, 0x69, 0x6e, 0x74, 0x65, 0x72, 0x5f, 0x66, 0x6c, 0x61, 0x67, 0x67, 0x65, 0x64, 0x2e, 0x68
        /*0066*/ 	.byte	0x70, 0x70, 0x00
	.type		__unnamed_5,@object
	.size		__unnamed_5,(__unnamed_2 - __unnamed_5)
__unnamed_5:
        /*0069*/ 	.byte	0x61, 0x75, 0x74, 0x6f, 0x20, 0x63, 0x75, 0x74, 0x65, 0x3a, 0x3a, 0x61, 0x73, 0x5f, 0x70, 0x6f
        /* <DEDUP_REMOVED lines=19> */
        /*01a9*/ 	.byte	0x3a, 0x43, 0x3c, 0x33, 0x32, 0x3e, 0x3e, 0x3e, 0x3e, 0x5d, 0x00
	.type		__unnamed_2,@object
	.size		__unnamed_2,(__unnamed_4 - __unnamed_2)
__unnamed_2:
        /* <DEDUP_REMOVED lines=22> */
        /*0314*/ 	.byte	0x3e, 0x3e, 0x3e, 0x20, 0x26, 0x5d, 0x00
	.type		__unnamed_4,@object
	.size		__unnamed_4,(__unnamed_3 - __unnamed_4)
__unnamed_4:
        /* <DEDUP_REMOVED lines=23> */
        /*048b*/ 	.byte	0x3a, 0x43, 0x3c, 0x34, 0x30, 0x39, 0x36, 0x3e, 0x3e, 0x3e, 0x3e, 0x3e, 0x5d, 0x00
	.type		__unnamed_3,@object
	.size		__unnamed_3,(__unnamed_1 - __unnamed_3)
__unnamed_3:
        /* <DEDUP_REMOVED lines=24> */
	.type		__unnamed_1,@object
	.size		__unnamed_1,(.L_0 - __unnamed_1)
__unnamed_1:
        /* <DEDUP_REMOVED lines=28> */
        /*07d9*/ 	.byte	0x31, 0x39, 0x32, 0x3e, 0x3e, 0x3e, 0x3e, 0x3e, 0x20, 0x26, 0x5d, 0x00
.L_0:


//--------------------- .nv.shared._ZN7cutlass13device_kernelIN5flash11enable_sm90INS1_16FlashAttnBwdSm90INS1_25CollectiveMainloopBwdSm90ILi2ELi2ELi2EN4cute5tupleIJNS5_1CILi1EEES8_S8_EEENS6_IJNS7_ILi64EEENS7_ILi128EEENS7_ILi96EEEEEENS_6half_tEfNS_4arch4Sm90ELb0ELb0ELb1ELb0ELb0ELb1ELb0ELb0ELi2ELi1ELi2ELi1ELb1EEENS1_21CollectiveEpilogueBwdISD_SE_SG_Li256ELb0ELb0ELi1EEENS1_19SingleTileSchedulerILb0ELb0ELb0ELi128EEEEEEEEEvNT_6ParamsE --------------------------
	.section	.nv.shared._ZN7cutlass13device_kernelIN5flash11enable_sm90INS1_16FlashAttnBwdSm90INS1_25CollectiveMainloopBwdSm90ILi2ELi2ELi2EN4cute5tupleIJNS5_1CILi1EEES8_S8_EEENS6_IJNS7_ILi64EEENS7_ILi128EEENS7_ILi96EEEEEENS_6half_tEfNS_4arch4Sm90ELb0ELb0ELb1ELb0ELb0ELb1ELb0ELb0ELi2ELi1ELi2ELi1ELb1EEENS1_21CollectiveEpilogueBwdISD_SE_SG_Li256ELb0ELb0ELi1EEENS1_19SingleTileSchedulerILb0ELb0ELb0ELi128EEEEEEEEEvNT_6ParamsE,"aw",@nobits
	.sectionflags	@""
	.align	16
	.zero		1024


//--------------------- .nv.shared.reserved.0     --------------------------
	.section	.nv.shared.reserved.0,"aw",@nobits
	.weak		__nv_reservedSMEM_offset_0_alias
	.size		__nv_reservedSMEM_offset_0_alias, 0, 0
	.other		__nv_reservedSMEM_offset_0_alias,@"STO_CUDA_RESERVED_SHARED STV_DEFAULT"
__nv_reservedSMEM_offset_0_alias:
	.zero		0


//--------------------- .nv.global                --------------------------
	.section	.nv.global,"aw",@nobits
.nv.global:
	.type		_ZN73_INTERNAL_81be74fe_37_flash_bwd_hdim96_fp16_softcap_sm90_cu_f3e6f9ee_28424cute1_E,@object
	.size		_ZN73_INTERNAL_81be74fe_37_flash_bwd_hdim96_fp16_softcap_sm90_cu_f3e6f9ee_28424cute1_E,(_ZN73_INTERNAL_81be74fe_37_flash_bwd_hdim96_fp16_softcap_sm90_cu_f3e6f9ee_28424cuda3std3__45__cpo6cbeginE - _ZN73_INTERNAL_81be74fe_37_flash_bwd_hdim96_fp16_softcap_sm90_cu_f3e6f9ee_28424cute1_E)
_ZN73_INTERNAL_81be74fe_37_flash_bwd_hdim96_fp16_softcap_sm90_cu_f3e6f9ee_28424cute1_E:
	.zero		1
	.type		_ZN73_INTERNAL_81be74fe_37_flash_bwd_hdim96_fp16_softcap_sm90_cu_f3e6f9ee_28424cuda3std3__45__cpo6cbeginE,@object
	.size		_ZN73_INTERNAL_81be74fe_37_flash_bwd_hdim96_fp16_softcap_sm90_cu_f3e6f9ee_28424cuda3std3__45__cpo6cbeginE,(_ZN73_INTERNAL_81be74fe_37_flash_bwd_hdim96_fp16_softcap_sm90_cu_f3e6f9ee_28424cuda3std3__48in_placeE - _ZN73_INTERNAL_81be74fe_37_flash_bwd_hdim96_fp16_softcap_sm90_cu_f3e6f9ee_28424cuda3std3__45__cpo6cbeginE)
_ZN73_INTERNAL_81be74fe_37_flash_bwd_hdim96_fp16_softcap_sm90_cu_f3e6f9ee_28424cuda3std3__45__cpo6cbeginE:
	.zero		1
	.type		_ZN73_INTERNAL_81be74fe_37_flash_bwd_hdim96_fp16_softcap_sm90_cu_f3e6f9ee_28424cuda3std3__48in_placeE,@object
	.size		_ZN73_INTERNAL_81be74fe_37_flash_bwd_hdim96_fp16_softcap_sm90_cu_f3e6f9ee_28424cuda3std3__48in_placeE,(_ZN73_INTERNAL_81be74fe_37_flash_bwd_hdim96_fp16_softcap_sm90_cu_f3e6f9ee_28424cuda3std6ranges3__45__cpo9iter_moveE - _ZN73_INTERNAL_81be74fe_37_flash_bwd_hdim96_fp16_softcap_sm90_cu_f3e6f9ee_28424cuda3std3__48in_placeE)
_ZN73_INTERNAL_81be74fe_37_flash_bwd_hdim96_fp16_softcap_sm90_cu_f3e6f9ee_28424cuda3std3__48in_placeE:
	.zero		1
	.type		_ZN73_INTERNAL_81be74fe_37_flash_bwd_hdim96_fp16_softcap_sm90_cu_f3e6f9ee_28424cuda3std6ranges3__45__cpo9iter_moveE,@object
	.size		_ZN73_INTERNAL_81be74fe_37_flash_bwd_hdim96_fp16_softcap_sm90_cu_f3e6f9ee_28424cuda3std6ranges3__45__cpo9iter_moveE,(_ZN73_INTERNAL_81be74fe_37_flash_bwd_hdim96_fp16_softcap_sm90_cu_f3e6f9ee_28424cuda3std3__45__cpo5beginE - _ZN73_INTERNAL_81be74fe_37_flash_bwd_hdim96_fp16_softcap_sm90_cu_f3e6f9ee_28424cuda3std6ranges3__45__cpo9iter_moveE)
_ZN73_INTERNAL_81be74fe_37_flash_bwd_hdim96_fp16_softcap_sm90_cu_f3e6f9ee_28424cuda3std6ranges3__45__cpo9iter_moveE:
	.zero		1
	.type		_ZN73_INTERNAL_81be74fe_37_flash_bwd_hdim96_fp16_softcap_sm90_cu_f3e6f9ee_28424cuda3std3__45__cpo5beginE,@object
	.size		_ZN73_INTERNAL_81be74fe_37_flash_bwd_hdim96_fp16_softcap_sm90_cu_f3e6f9ee_28424cuda3std3__45__cpo5beginE,(_ZN73_INTERNAL_81be74fe_37_flash_bwd_hdim96_fp16_softcap_sm90_cu_f3e6f9ee_28424cuda3std3__475_GLOBAL__N__81be74fe_37_flash_bwd_hdim96_fp16_softcap_sm90_cu_f3e6f9ee_28426ignoreE - _ZN73_INTERNAL_81be74fe_37_flash_bwd_hdim96_fp16_softcap_sm90_cu_f3e6f9ee_28424cuda3std3__45__cpo5beginE)
_ZN73_INTERNAL_81be74fe_37_flash_bwd_hdim96_fp16_softcap_sm90_cu_f3e6f9ee_28424cuda3std3__45__cpo5beginE:
	.zero		1
	.type		_ZN73_INTERNAL_81be74fe_37_flash_bwd_hdim96_fp16_softcap_sm90_cu_f3e6f9ee_28424cuda3std3__475_GLOBAL__N__81be74fe_37_flash_bwd_hdim96_fp16_softcap_sm90_cu_f3e6f9ee_28426ignoreE,@object
	.size		_ZN73_INTERNAL_81be74fe_37_flash_bwd_hdim96_fp16_softcap_sm90_cu_f3e6f9ee_28424cuda3std3__475_GLOBAL__N__81be74fe_37_flash_bwd_hdim96_fp16_softcap_sm90_cu_f3e6f9ee_28426ignoreE,(_ZN73_INTERNAL_81be74fe_37_flash_bwd_hdim96_fp16_softcap_sm90_cu_f3e6f9ee_28424cute7productE - _ZN73_INTERNAL_81be74fe_37_flash_bwd_hdim96_fp16_softcap_sm90_cu_f3e6f9ee_28424cuda3std3__475_GLOBAL__N__81be74fe_37_flash_bwd_hdim96_fp16_softcap_sm90_cu_f3e6f9ee_28426ignoreE)
_ZN73_INTERNAL_81be74fe_37_flash_bwd_hdim96_fp16_softcap_sm90_cu_f3e6f9ee_28424cuda3std3__475_GLOBAL__N__81be74fe_37_flash_bwd_hdim96_fp16_softcap_sm90_cu_f3e6f9ee_28426ignoreE:
	.zero		1
	.type		_ZN73_INTERNAL_81be74fe_37_flash_bwd_hdim96_fp16_softcap_sm90_cu_f3e6f9ee_28424cute7productE,@object
	.size		_ZN73_INTERNAL_81be74fe_37_flash_bwd_hdim96_fp16_softcap_sm90_cu_f3e6f9ee_28424cute7productE,(_ZN73_INTERNAL_81be74fe_37_flash_bwd_hdim96_fp16_softcap_sm90_cu_f3e6f9ee_28424cuda3std3__45__cpo3endE - _ZN73_INTERNAL_81be74fe_37_flash_bwd_hdim96_fp16_softcap_sm90_cu_f3e6f9ee_28424cute7productE)
_ZN73_INTERNAL_81be74fe_37_flash_bwd_hdim96_fp16_softcap_sm90_cu_f3e6f9ee_28424cute7productE:
	.zero		1
	.type		_ZN73_INTERNAL_81be74fe_37_flash_bwd_hdim96_fp16_softcap_sm90_cu_f3e6f9ee_28424cuda3std3__45__cpo3endE,@object
	.size		_ZN73_INTERNAL_81be74fe_37_flash_bwd_hdim96_fp16_softcap_sm90_cu_f3e6f9ee_28424cuda3std3__45__cpo3endE,(_ZN73_INTERNAL_81be74fe_37_flash_bwd_hdim96_fp16_softcap_sm90_cu_f3e6f9ee_28424cuda3std3__419piecewise_constructE - _ZN73_INTERNAL_81be74fe_37_flash_bwd_hdim96_fp16_softcap_sm90_cu_f3e6f9ee_28424cuda3std3__45__cpo3endE)
_ZN73_INTERNAL_81be74fe_37_flash_bwd_hdim96_fp16_softcap_sm90_cu_f3e6f9ee_28424cuda3std3__45__cpo3endE:
	.zero		1
	.type		_ZN73_INTERNAL_81be74fe_37_flash_bwd_hdim96_fp16_softcap_sm90_cu_f3e6f9ee_28424cuda3std3__419piecewise_constructE,@object
	.size		_ZN73_INTERNAL_81be74fe_37_flash_bwd_hdim96_fp16_softcap_sm90_cu_f3e6f9ee_28424cuda3std3__419piecewise_constructE,(_ZN73_INTERNAL_81be74fe_37_flash_bwd_hdim96_fp16_softcap_sm90_cu_f3e6f9ee_28424cuda3std3__45__cpo4cendE - _ZN73_INTERNAL_81be74fe_37_flash_bwd_hdim96_fp16_softcap_sm90_cu_f3e6f9ee_28424cuda3std3__419piecewise_constructE)
_ZN73_INTERNAL_81be74fe_37_flash_bwd_hdim96_fp16_softcap_sm90_cu_f3e6f9ee_28424cuda3std3__419piecewise_constructE:
	.zero		1
	.type		_ZN73_INTERNAL_81be74fe_37_flash_bwd_hdim96_fp16_softcap_sm90_cu_f3e6f9ee_28424cuda3std3__45__cpo4cendE,@object
	.size		_ZN73_INTERNAL_81be74fe_37_flash_bwd_hdim96_fp16_softcap_sm90_cu_f3e6f9ee_28424cuda3std3__45__cpo4cendE,(_ZN73_INTERNAL_81be74fe_37_flash_bwd_hdim96_fp16_softcap_sm90_cu_f3e6f9ee_28424cuda3std6ranges3__45__cpo4swapE - _ZN73_INTERNAL_81be74fe_37_flash_bwd_hdim96_fp16_softcap_sm90_cu_f3e6f9ee_28424cuda3std3__45__cpo4cendE)
_ZN73_INTERNAL_81be74fe_37_flash_bwd_hdim96_fp16_softcap_sm90_cu_f3e6f9ee_28424cuda3std3__45__cpo4cendE:
	.zero		1
	.type		_ZN73_INTERNAL_81be74fe_37_flash_bwd_hdim96_fp16_softcap_sm90_cu_f3e6f9ee_28424cuda3std6ranges3__45__cpo4swapE,@object
	.size		_ZN73_INTERNAL_81be74fe_37_flash_bwd_hdim96_fp16_softcap_sm90_cu_f3e6f9ee_28424cuda3std6ranges3__45__cpo4swapE,(.L_12 - _ZN73_INTERNAL_81be74fe_37_flash_bwd_hdim96_fp16_softcap_sm90_cu_f3e6f9ee_28424cuda3std6ranges3__45__cpo4swapE)
_ZN73_INTERNAL_81be74fe_37_flash_bwd_hdim96_fp16_softcap_sm90_cu_f3e6f9ee_28424cuda3std6ranges3__45__cpo4swapE:
	.zero		1
.L_12:


//--------------------- .nv.shared._ZN7cutlass13device_kernelIN5flash11enable_sm90INS1_16FlashAttnBwdSm90INS1_25CollectiveMainloopBwdSm90ILi2ELi2ELi2EN4cute5tupleIJNS5_1CILi1EEES8_S8_EEENS6_IJNS7_ILi64EEENS7_ILi128EEENS7_ILi96EEEEEENS_6half_tEfNS_4arch4Sm90ELb0ELb0ELb1ELb0ELb1ELb1ELb0ELb0ELi2ELi1ELi2ELi1ELb1EEENS1_21CollectiveEpilogueBwdISD_SE_SG_Li256ELb0ELb0ELi1EEENS1_19SingleTileSchedulerILb0ELb0ELb0ELi128EEEEEEEEEvNT_6ParamsE --------------------------
	.section	.nv.shared._ZN7cutlass13device_kernelIN5flash11enable_sm90INS1_16FlashAttnBwdSm90INS1_25CollectiveMainloopBwdSm90ILi2ELi2ELi2EN4cute5tupleIJNS5_1CILi1EEES8_S8_EEENS6_IJNS7_ILi64EEENS7_ILi128EEENS7_ILi96EEEEEENS_6half_tEfNS_4arch4Sm90ELb0ELb0ELb1ELb0ELb1ELb1ELb0ELb0ELi2ELi1ELi2ELi1ELb1EEENS1_21CollectiveEpilogueBwdISD_SE_SG_Li256ELb0ELb0ELi1EEENS1_19SingleTileSchedulerILb0ELb0ELb0ELi128EEEEEEEEEvNT_6ParamsE,"aw",@nobits
	.sectionflags	@""
	.align	16
	.zero		1024


//--------------------- .nv.shared._ZN7cutlass13device_kernelIN5flash11enable_sm90INS1_16FlashAttnBwdSm90INS1_25CollectiveMainloopBwdSm90ILi2ELi2ELi2EN4cute5tupleIJNS5_1CILi1EEES8_S8_EEENS6_IJNS7_ILi64EEENS7_ILi128EEENS7_ILi96EEEEEENS_6half_tEfNS_4arch4Sm90ELb0ELb0ELb1ELb0ELb0ELb1ELb0ELb0ELi2ELi1ELi2ELi1ELb1EEENS1_24CollectiveEpilogueBwdGQAISD_fSG_Li256ELb0ELb0EEENS1_19SingleTileSchedulerILb0ELb0ELb0ELi128EEEEEEEEEvNT_6ParamsE --------------------------
	.section	.nv.shared._ZN7cutlass13device_kernelIN5flash11enable_sm90INS1_16FlashAttnBwdSm90INS1_25CollectiveMainloopBwdSm90ILi2ELi2ELi2EN4cute5tupleIJNS5_1CILi1EEES8_S8_EEENS6_IJNS7_ILi64EEENS7_ILi128EEENS7_ILi96EEEEEENS_6half_tEfNS_4arch4Sm90ELb0ELb0ELb1ELb0ELb0ELb1ELb0ELb0ELi2ELi1ELi2ELi1ELb1EEENS1_24CollectiveEpilogueBwdGQAISD_fSG_Li256ELb0ELb0EEENS1_19SingleTileSchedulerILb0ELb0ELb0ELi128EEEEEEEEEvNT_6ParamsE,"aw",@nobits
	.sectionflags	@""
	.align	16
	.zero		1024


//--------------------- .nv.shared._ZN7cutlass13device_kernelIN5flash11enable_sm90INS1_16FlashAttnBwdSm90INS1_25CollectiveMainloopBwdSm90ILi2ELi2ELi2EN4cute5tupleIJNS5_1CILi1EEES8_S8_EEENS6_IJNS7_ILi64EEENS7_ILi128EEENS7_ILi96EEEEEENS_6half_tEfNS_4arch4Sm90ELb0ELb0ELb1ELb0ELb1ELb1ELb0ELb0ELi2ELi1ELi2ELi1ELb1EEENS1_24CollectiveEpilogueBwdGQAISD_fSG_Li256ELb0ELb1EEENS1_19SingleTileSchedulerILb0ELb0ELb0ELi128EEEEEEEEEvNT_6ParamsE --------------------------
	.section	.nv.shared._ZN7cutlass13device_kernelIN5flash11enable_sm90INS1_16FlashAttnBwdSm90INS1_25CollectiveMainloopBwdSm90ILi2ELi2ELi2EN4cute5tupleIJNS5_1CILi1EEES8_S8_EEENS6_IJNS7_ILi64EEENS7_ILi128EEENS7_ILi96EEEEEENS_6half_tEfNS_4arch4Sm90ELb0ELb0ELb1ELb0ELb1ELb1ELb0ELb0ELi2ELi1ELi2ELi1ELb1EEENS1_24CollectiveEpilogueBwdGQAISD_fSG_Li256ELb0ELb1EEENS1_19SingleTileSchedulerILb0ELb0ELb0ELi128EEEEEEEEEvNT_6ParamsE,"aw",@nobits
	.sectionflags	@""
	.align	16
	.zero		1024


//--------------------- .nv.shared._ZN7cutlass13device_kernelIN5flash11enable_sm90INS1_16FlashAttnBwdSm90INS1_25CollectiveMainloopBwdSm90ILi2ELi2ELi2EN4cute5tupleIJNS5_1CILi1EEES8_S8_EEENS6_IJNS7_ILi64EEENS7_ILi128EEENS7_ILi96EEEEEENS_6half_tEfNS_4arch4Sm90ELb0ELb0ELb1ELb1ELb0ELb1ELb0ELb0ELi2ELi1ELi2ELi1ELb1EEENS1_21CollectiveEpilogueBwdISD_SE_SG_Li256ELb1ELb0ELi1EEENS1_19SingleTileSchedulerILb1ELb0ELb0ELi128EEEEEEEEEvNT_6ParamsE --------------------------
	.section	.nv.shared._ZN7cutlass13device_kernelIN5flash11enable_sm90INS1_16FlashAttnBwdSm90INS1_25CollectiveMainloopBwdSm90ILi2ELi2ELi2EN4cute5tupleIJNS5_1CILi1EEES8_S8_EEENS6_IJNS7_ILi64EEENS7_ILi128EEENS7_ILi96EEEEEENS_6half_tEfNS_4arch4Sm90ELb0ELb0ELb1ELb1ELb0ELb1ELb0ELb0ELi2ELi1ELi2ELi1ELb1EEENS1_21CollectiveEpilogueBwdISD_SE_SG_Li256ELb1ELb0ELi1EEENS1_19SingleTileSchedulerILb1ELb0ELb0ELi128EEEEEEEEEvNT_6ParamsE,"aw",@nobits
	.sectionflags	@""
	.align	16
	.zero		1024


//--------------------- .nv.shared._ZN7cutlass13device_kernelIN5flash11enable_sm90INS1_16FlashAttnBwdSm90INS1_25CollectiveMainloopBwdSm90ILi2ELi2ELi2EN4cute5tupleIJNS5_1CILi1EEES8_S8_EEENS6_IJNS7_ILi64EEENS7_ILi128EEENS7_ILi96EEEEEENS_6half_tEfNS_4arch4Sm90ELb0ELb0ELb1ELb1ELb1ELb1ELb0ELb0ELi2ELi1ELi2ELi1ELb1EEENS1_21CollectiveEpilogueBwdISD_SE_SG_Li256ELb1ELb0ELi1EEENS1_19SingleTileSchedulerILb1ELb0ELb0ELi128EEEEEEEEEvNT_6ParamsE --------------------------
	.section	.nv.shared._ZN7cutlass13device_kernelIN5flash11enable_sm90INS1_16FlashAttnBwdSm90INS1_25CollectiveMainloopBwdSm90ILi2ELi2ELi2EN4cute5tupleIJNS5_1CILi1EEES8_S8_EEENS6_IJNS7_ILi64EEENS7_ILi128EEENS7_ILi96EEEEEENS_6half_tEfNS_4arch4Sm90ELb0ELb0ELb1ELb1ELb1ELb1ELb0ELb0ELi2ELi1ELi2ELi1ELb1EEENS1_21CollectiveEpilogueBwdISD_SE_SG_Li256ELb1ELb0ELi1EEENS1_19SingleTileSchedulerILb1ELb0ELb0ELi128EEEEEEEEEvNT_6ParamsE,"aw",@nobits
	.sectionflags	@""
	.align	16
	.zero		1024


//--------------------- .nv.shared._ZN7cutlass13device_kernelIN5flash11enable_sm90INS1_16FlashAttnBwdSm90INS1_25CollectiveMainloopBwdSm90ILi2ELi2ELi2EN4cute5tupleIJNS5_1CILi1EEES8_S8_EEENS6_IJNS7_ILi64EEENS7_ILi128EEENS7_ILi96EEEEEENS_6half_tEfNS_4arch4Sm90ELb0ELb0ELb1ELb1ELb0ELb1ELb0ELb0ELi2ELi1ELi2ELi1ELb1EEENS1_24CollectiveEpilogueBwdGQAISD_fSG_Li256ELb1ELb0EEENS1_19SingleTileSchedulerILb1ELb0ELb0ELi128EEEEEEEEEvNT_6ParamsE --------------------------
	.section	.nv.shared._ZN7cutlass13device_kernelIN5flash11enable_sm90INS1_16FlashAttnBwdSm90INS1_25CollectiveMainloopBwdSm90ILi2ELi2ELi2EN4cute5tupleIJNS5_1CILi1EEES8_S8_EEENS6_IJNS7_ILi64EEENS7_ILi128EEENS7_ILi96EEEEEENS_6half_tEfNS_4arch4Sm90ELb0ELb0ELb1ELb1ELb0ELb1ELb0ELb0ELi2ELi1ELi2ELi1ELb1EEENS1_24CollectiveEpilogueBwdGQAISD_fSG_Li256ELb1ELb0EEENS1_19SingleTileSchedulerILb1ELb0ELb0ELi128EEEEEEEEEvNT_6ParamsE,"aw",@nobits
	.sectionflags	@""
	.align	16
	.zero		1024


//--------------------- .nv.shared._ZN7cutlass13device_kernelIN5flash11enable_sm90INS1_16FlashAttnBwdSm90INS1_25CollectiveMainloopBwdSm90ILi2ELi2ELi2EN4cute5tupleIJNS5_1CILi1EEES8_S8_EEENS6_IJNS7_ILi64EEENS7_ILi128EEENS7_ILi96EEEEEENS_6half_tEfNS_4arch4Sm90ELb0ELb0ELb1ELb1ELb1ELb1ELb0ELb0ELi2ELi1ELi2ELi1ELb1EEENS1_24CollectiveEpilogueBwdGQAISD_fSG_Li256ELb1ELb1EEENS1_19SingleTileSchedulerILb1ELb0ELb0ELi128EEEEEEEEEvNT_6ParamsE --------------------------
	.section	.nv.shared._ZN7cutlass13device_kernelIN5flash11enable_sm90INS1_16FlashAttnBwdSm90INS1_25CollectiveMainloopBwdSm90ILi2ELi2ELi2EN4cute5tupleIJNS5_1CILi1EEES8_S8_EEENS6_IJNS7_ILi64EEENS7_ILi128EEENS7_ILi96EEEEEENS_6half_tEfNS_4arch4Sm90ELb0ELb0ELb1ELb1ELb1ELb1ELb0ELb0ELi2ELi1ELi2ELi1ELb1EEENS1_24CollectiveEpilogueBwdGQAISD_fSG_Li256ELb1ELb1EEENS1_19SingleTileSchedulerILb1ELb0ELb0ELi128EEEEEEEEEvNT_6ParamsE,"aw",@nobits
	.sectionflags	@""
	.align	16
	.zero		1024


//--------------------- .nv.shared._ZN7cutlass13device_kernelIN5flash11enable_sm90INS1_16FlashAttnBwdSm90INS1_25CollectiveMainloopBwdSm90ILi2ELi2ELi2EN4cute5tupleIJNS5_1CILi1EEES8_S8_EEENS6_IJNS7_ILi64EEENS7_ILi128EEENS7_ILi96EEEEEENS_6half_tEfNS_4arch4Sm90ELb0ELb1ELb1ELb0ELb0ELb1ELb0ELb0ELi2ELi1ELi2ELi1ELb1EEENS1_21CollectiveEpilogueBwdISD_SE_SG_Li256ELb0ELb0ELi1EEENS1_19SingleTileSchedulerILb0ELb0ELb0ELi128EEEEEEEEEvNT_6ParamsE --------------------------
	.section	.nv.shared._ZN7cutlass13device_kernelIN5flash11enable_sm90INS1_16FlashAttnBwdSm90INS1_25CollectiveMainloopBwdSm90ILi2ELi2ELi2EN4cute5tupleIJNS5_1CILi1EEES8_S8_EEENS6_IJNS7_ILi64EEENS7_ILi128EEENS7_ILi96EEEEEENS_6half_tEfNS_4arch4Sm90ELb0ELb1ELb1ELb0ELb0ELb1ELb0ELb0ELi2ELi1ELi2ELi1ELb1EEENS1_21CollectiveEpilogueBwdISD_SE_SG_Li256ELb0ELb0ELi1EEENS1_19SingleTileSchedulerILb0ELb0ELb0ELi128EEEEEEEEEvNT_6ParamsE,"aw",@nobits
	.sectionflags	@""
	.align	16
	.zero		1024


//--------------------- .nv.shared._ZN7cutlass13device_kernelIN5flash11enable_sm90INS1_16FlashAttnBwdSm90INS1_25CollectiveMainloopBwdSm90ILi2ELi2ELi2EN4cute5tupleIJNS5_1CILi1EEES8_S8_EEENS6_IJNS7_ILi64EEENS7_ILi128EEENS7_ILi96EEEEEENS_6half_tEfNS_4arch4Sm90ELb0ELb1ELb1ELb0ELb1ELb1ELb0ELb0ELi2ELi1ELi2ELi1ELb1EEENS1_21CollectiveEpilogueBwdISD_SE_SG_Li256ELb0ELb0ELi1EEENS1_19SingleTileSchedulerILb0ELb0ELb0ELi128EEEEEEEEEvNT_6ParamsE --------------------------
	.section	.nv.shared._ZN7cutlass13device_kernelIN5flash11enable_sm90INS1_16FlashAttnBwdSm90INS1_25CollectiveMainloopBwdSm90ILi2ELi2ELi2EN4cute5tupleIJNS5_1CILi1EEES8_S8_EEENS6_IJNS7_ILi64EEENS7_ILi128EEENS7_ILi96EEEEEENS_6half_tEfNS_4arch4Sm90ELb0ELb1ELb1ELb0ELb1ELb1ELb0ELb0ELi2ELi1ELi2ELi1ELb1EEENS1_21CollectiveEpilogueBwdISD_SE_SG_Li256ELb0ELb0ELi1EEENS1_19SingleTileSchedulerILb0ELb0ELb0ELi128EEEEEEEEEvNT_6ParamsE,"aw",@nobits
	.sectionflags	@""
	.align	16
	.zero		1024


//--------------------- .nv.shared._ZN7cutlass13device_kernelIN5flash11enable_sm90INS1_16FlashAttnBwdSm90INS1_25CollectiveMainloopBwdSm90ILi2ELi2ELi2EN4cute5tupleIJNS5_1CILi1EEES8_S8_EEENS6_IJNS7_ILi64EEENS7_ILi128EEENS7_ILi96EEEEEENS_6half_tEfNS_4arch4Sm90ELb0ELb1ELb1ELb0ELb0ELb1ELb0ELb0ELi2ELi1ELi2ELi1ELb1EEENS1_24CollectiveEpilogueBwdGQAISD_fSG_Li256ELb0ELb0EEENS1_19SingleTileSchedulerILb0ELb0ELb0ELi128EEEEEEEEEvNT_6ParamsE --------------------------
	.section	.nv.shared._ZN7cutlass13device_kernelIN5flash11enable_sm90INS1_16FlashAttnBwdSm90INS1_25CollectiveMainloopBwdSm90ILi2ELi2ELi2EN4cute5tupleIJNS5_1CILi1EEES8_S8_EEENS6_IJNS7_ILi64EEENS7_ILi128EEENS7_ILi96EEEEEENS_6half_tEfNS_4arch4Sm90ELb0ELb1ELb1ELb0ELb0ELb1ELb0ELb0ELi2ELi1ELi2ELi1ELb1EEENS1_24CollectiveEpilogueBwdGQAISD_fSG_Li256ELb0ELb0EEENS1_19SingleTileSchedulerILb0ELb0ELb0ELi128EEEEEEEEEvNT_6ParamsE,"aw",@nobits
	.sectionflags	@""
	.align	16
	.zero		1024


//--------------------- .nv.shared._ZN7cutlass13device_kernelIN5flash11enable_sm90INS1_16FlashAttnBwdSm90INS1_25CollectiveMainloopBwdSm90ILi2ELi2ELi2EN4cute5tupleIJNS5_1CILi1EEES8_S8_EEENS6_IJNS7_ILi64EEENS7_ILi128EEENS7_ILi96EEEEEENS_6half_tEfNS_4arch4Sm90ELb0ELb1ELb1ELb0ELb1ELb1ELb0ELb0ELi2ELi1ELi2ELi1ELb1EEENS1_24CollectiveEpilogueBwdGQAISD_fSG_Li256ELb0ELb1EEENS1_19SingleTileSchedulerILb0ELb0ELb0ELi128EEEEEEEEEvNT_6ParamsE --------------------------
	.section	.nv.shared._ZN7cutlass13device_kernelIN5flash11enable_sm90INS1_16FlashAttnBwdSm90INS1_25CollectiveMainloopBwdSm90ILi2ELi2ELi2EN4cute5tupleIJNS5_1CILi1EEES8_S8_EEENS6_IJNS7_ILi64EEENS7_ILi128EEENS7_ILi96EEEEEENS_6half_tEfNS_4arch4Sm90ELb0ELb1ELb1ELb0ELb1ELb1ELb0ELb0ELi2ELi1ELi2ELi1ELb1EEENS1_24CollectiveEpilogueBwdGQAISD_fSG_Li256ELb0ELb1EEENS1_19SingleTileSchedulerILb0ELb0ELb0ELi128EEEEEEEEEvNT_6ParamsE,"aw",@nobits
	.sectionflags	@""
	.align	16
	.zero		1024


//--------------------- .nv.shared._ZN7cutlass13device_kernelIN5flash11enable_sm90INS1_16FlashAttnBwdSm90INS1_25CollectiveMainloopBwdSm90ILi2ELi2ELi2EN4cute5tupleIJNS5_1CILi1EEES8_S8_EEENS6_IJNS7_ILi64EEENS7_ILi128EEENS7_ILi96EEEEEENS_6half_tEfNS_4arch4Sm90ELb0ELb1ELb1ELb1ELb0ELb1ELb0ELb0ELi2ELi1ELi2ELi1ELb1EEENS1_21CollectiveEpilogueBwdISD_SE_SG_Li256ELb1ELb0ELi1EEENS1_19SingleTileSchedulerILb1ELb0ELb0ELi128EEEEEEEEEvNT_6ParamsE --------------------------
	.section	.nv.shared._ZN7cutlass13device_kernelIN5flash11enable_sm90INS1_16FlashAttnBwdSm90INS1_25CollectiveMainloopBwdSm90ILi2ELi2ELi2EN4cute5tupleIJNS5_1CILi1EEES8_S8_EEENS6_IJNS7_ILi64EEENS7_ILi128EEENS7_ILi96EEEEEENS_6half_tEfNS_4arch4Sm90ELb0ELb1ELb1ELb1ELb0ELb1ELb0ELb0ELi2ELi1ELi2ELi1ELb1EEENS1_21CollectiveEpilogueBwdISD_SE_SG_Li256ELb1ELb0ELi1EEENS1_19SingleTileSchedulerILb1ELb0ELb0ELi128EEEEEEEEEvNT_6ParamsE,"aw",@nobits
	.sectionflags	@""
	.align	16
	.zero		1024


//--------------------- .nv.shared._ZN7cutlass13device_kernelIN5flash11enable_sm90INS1_16FlashAttnBwdSm90INS1_25CollectiveMainloopBwdSm90ILi2ELi2ELi2EN4cute5tupleIJNS5_1CILi1EEES8_S8_EEENS6_IJNS7_ILi64EEENS7_ILi128EEENS7_ILi96EEEEEENS_6half_tEfNS_4arch4Sm90ELb0ELb1ELb1ELb1ELb1ELb1ELb0ELb0ELi2ELi1ELi2ELi1ELb1EEENS1_21CollectiveEpilogueBwdISD_SE_SG_Li256ELb1ELb0ELi1EEENS1_19SingleTileSchedulerILb1ELb0ELb0ELi128EEEEEEEEEvNT_6ParamsE --------------------------
	.section	.nv.shared._ZN7cutlass13device_kernelIN5flash11enable_sm90INS1_16FlashAttnBwdSm90INS1_25CollectiveMainloopBwdSm90ILi2ELi2ELi2EN4cute5tupleIJNS5_1CILi1EEES8_S8_EEENS6_IJNS7_ILi64EEENS7_ILi128EEENS7_ILi96EEEEEENS_6half_tEfNS_4arch4Sm90ELb0ELb1ELb1ELb1ELb1ELb1ELb0ELb0ELi2ELi1ELi2ELi1ELb1EEENS1_21CollectiveEpilogueBwdISD_SE_SG_Li256ELb1ELb0ELi1EEENS1_19SingleTileSchedulerILb1ELb0ELb0ELi128EEEEEEEEEvNT_6ParamsE,"aw",@nobits
	.sectionflags	@""
	.align	16
	.zero		1024


//--------------------- .nv.shared._ZN7cutlass13device_kernelIN5flash11enable_sm90INS1_16FlashAttnBwdSm90INS1_25CollectiveMainloopBwdSm90ILi2ELi2ELi2EN4cute5tupleIJNS5_1CILi1EEES8_S8_EEENS6_IJNS7_ILi64EEENS7_ILi128EEENS7_ILi96EEEEEENS_6half_tEfNS_4arch4Sm90ELb0ELb1ELb1ELb1ELb0ELb1ELb0ELb0ELi2ELi1ELi2ELi1ELb1EEENS1_24CollectiveEpilogueBwdGQAISD_fSG_Li256ELb1ELb0EEENS1_19SingleTileSchedulerILb1ELb0ELb0ELi128EEEEEEEEEvNT_6ParamsE --------------------------
	.section	.nv.shared._ZN7cutlass13device_kernelIN5flash11enable_sm90INS1_16FlashAttnBwdSm90INS1_25CollectiveMainloopBwdSm90ILi2ELi2ELi2EN4cute5tupleIJNS5_1CILi1EEES8_S8_EEENS6_IJNS7_ILi64EEENS7_ILi128EEENS7_ILi96EEEEEENS_6half_tEfNS_4arch4Sm90ELb0ELb1ELb1ELb1ELb0ELb1ELb0ELb0ELi2ELi1ELi2ELi1ELb1EEENS1_24CollectiveEpilogueBwdGQAISD_fSG_Li256ELb1ELb0EEENS1_19SingleTileSchedulerILb1ELb0ELb0ELi128EEEEEEEEEvNT_6ParamsE,"aw",@nobits
	.sectionflags	@""
	.align	16
	.zero		1024


//--------------------- .nv.shared._ZN7cutlass13device_kernelIN5flash11enable_sm90INS1_16FlashAttnBwdSm90INS1_25CollectiveMainloopBwdSm90ILi2ELi2ELi2EN4cute5tupleIJNS5_1CILi1EEES8_S8_EEENS6_IJNS7_ILi64EEENS7_ILi128EEENS7_ILi96EEEEEENS_6half_tEfNS_4arch4Sm90ELb0ELb1ELb1ELb1ELb1ELb1ELb0ELb0ELi2ELi1ELi2ELi1ELb1EEENS1_24CollectiveEpilogueBwdGQAISD_fSG_Li256ELb1ELb1EEENS1_19SingleTileSchedulerILb1ELb0ELb0ELi128EEEEEEEEEvNT_6ParamsE --------------------------
	.section	.nv.shared._ZN7cutlass13device_kernelIN5flash11enable_sm90INS1_16FlashAttnBwdSm90INS1_25CollectiveMainloopBwdSm90ILi2ELi2ELi2EN4cute5tupleIJNS5_1CILi1EEES8_S8_EEENS6_IJNS7_ILi64EEENS7_ILi128EEENS7_ILi96EEEEEENS_6half_tEfNS_4arch4Sm90ELb0ELb1ELb1ELb1ELb1ELb1ELb0ELb0ELi2ELi1ELi2ELi1ELb1EEENS1_24CollectiveEpilogueBwdGQAISD_fSG_Li256ELb1ELb1EEENS1_19SingleTileSchedulerILb1ELb0ELb0ELi128EEEEEEEEEvNT_6ParamsE,"aw",@nobits
	.sectionflags	@""
	.align	16
	.zero		1024


//--------------------- .nv.shared._ZN7cutlass13device_kernelIN5flash11enable_sm90INS1_16FlashAttnBwdSm90INS1_25CollectiveMainloopBwdSm90ILi2ELi2ELi2EN4cute5tupleIJNS5_1CILi1EEES8_S8_EEENS6_IJNS7_ILi64EEENS7_ILi128EEENS7_ILi96EEEEEENS_6half_tEfNS_4arch4Sm90ELb1ELb0ELb1ELb0ELb0ELb1ELb0ELb0ELi2ELi1ELi2ELi1ELb1EEENS1_21CollectiveEpilogueBwdISD_SE_SG_Li256ELb0ELb0ELi1EEENS1_25SingleTileBwdLPTSchedulerILb0ELi128ELb0EEEEEEEEEvNT_6ParamsE --------------------------
	.section	.nv.shared._ZN7cutlass13device_kernelIN5flash11enable_sm90INS1_16FlashAttnBwdSm90INS1_25CollectiveMainloopBwdSm90ILi2ELi2ELi2EN4cute5tupleIJNS5_1CILi1EEES8_S8_EEENS6_IJNS7_ILi64EEENS7_ILi128EEENS7_ILi96EEEEEENS_6half_tEfNS_4arch4Sm90ELb1ELb0ELb1ELb0ELb0ELb1ELb0ELb0ELi2ELi1ELi2ELi1ELb1EEENS1_21CollectiveEpilogueBwdISD_SE_SG_Li256ELb0ELb0ELi1EEENS1_25SingleTileBwdLPTSchedulerILb0ELi128ELb0EEEEEEEEEvNT_6ParamsE,"aw",@nobits
	.sectionflags	@""
	.align	16
	.zero		1024


//--------------------- .nv.shared._ZN7cutlass13device_kernelIN5flash11enable_sm90INS1_16FlashAttnBwdSm90INS1_25CollectiveMainloopBwdSm90ILi2ELi2ELi2EN4cute5tupleIJNS5_1CILi1EEES8_S8_EEENS6_IJNS7_ILi64EEENS7_ILi128EEENS7_ILi96EEEEEENS_6half_tEfNS_4arch4Sm90ELb1ELb0ELb1ELb0ELb1ELb1ELb0ELb0ELi2ELi1ELi2ELi1ELb1EEENS1_21CollectiveEpilogueBwdISD_SE_SG_Li256ELb0ELb0ELi1EEENS1_25SingleTileBwdLPTSchedulerILb0ELi128ELb1EEEEEEEEEvNT_6ParamsE --------------------------
	.section	.nv.shared._ZN7cutlass13device_kernelIN5flash11enable_sm90INS1_16FlashAttnBwdSm90INS1_25CollectiveMainloopBwdSm90ILi2ELi2ELi2EN4cute5tupleIJNS5_1CILi1EEES8_S8_EEENS6_IJNS7_ILi64EEENS7_ILi128EEENS7_ILi96EEEEEENS_6half_tEfNS_4arch4Sm90ELb1ELb0ELb1ELb0ELb1ELb1ELb0ELb0ELi2ELi1ELi2ELi1ELb1EEENS1_21CollectiveEpilogueBwdISD_SE_SG_Li256ELb0ELb0ELi1EEENS1_25SingleTileBwdLPTSchedulerILb0ELi128ELb1EEEEEEEEEvNT_6ParamsE,"aw",@nobits
	.sectionflags	@""
	.align	16
	.zero		1024


//--------------------- .nv.shared._ZN7cutlass13device_kernelIN5flash11enable_sm90INS1_16FlashAttnBwdSm90INS1_25CollectiveMainloopBwdSm90ILi2ELi2ELi2EN4cute5tupleIJNS5_1CILi1EEES8_S8_EEENS6_IJNS7_ILi64EEENS7_ILi128EEENS7_ILi96EEEEEENS_6half_tEfNS_4arch4Sm90ELb1ELb0ELb1ELb0ELb0ELb1ELb0ELb0ELi2ELi1ELi2ELi1ELb1EEENS1_24CollectiveEpilogueBwdGQAISD_fSG_Li256ELb0ELb0EEENS1_25SingleTileBwdLPTSchedulerILb0ELi128ELb0EEEEEEEEEvNT_6ParamsE --------------------------
	.section	.nv.shared._ZN7cutlass13device_kernelIN5flash11enable_sm90INS1_16FlashAttnBwdSm90INS1_25CollectiveMainloopBwdSm90ILi2ELi2ELi2EN4cute5tupleIJNS5_1CILi1EEES8_S8_EEENS6_IJNS7_ILi64EEENS7_ILi128EEENS7_ILi96EEEEEENS_6half_tEfNS_4arch4Sm90ELb1ELb0ELb1ELb0ELb0ELb1ELb0ELb0ELi2ELi1ELi2ELi1ELb1EEENS1_24CollectiveEpilogueBwdGQAISD_fSG_Li256ELb0ELb0EEENS1_25SingleTileBwdLPTSchedulerILb0ELi128ELb0EEEEEEEEEvNT_6ParamsE,"aw",@nobits
	.sectionflags	@""
	.align	16
	.zero		1024


//--------------------- .nv.shared._ZN7cutlass13device_kernelIN5flash11enable_sm90INS1_16FlashAttnBwdSm90INS1_25CollectiveMainloopBwdSm90ILi2ELi2ELi2EN4cute5tupleIJNS5_1CILi1EEES8_S8_EEENS6_IJNS7_ILi64EEENS7_ILi128EEENS7_ILi96EEEEEENS_6half_tEfNS_4arch4Sm90ELb1ELb0ELb1ELb0ELb1ELb1ELb0ELb0ELi2ELi1ELi2ELi1ELb1EEENS1_24CollectiveEpilogueBwdGQAISD_fSG_Li256ELb0ELb1EEENS1_25SingleTileBwdLPTSchedulerILb0ELi128ELb1EEEEEEEEEvNT_6ParamsE --------------------------
	.section	.nv.shared._ZN7cutlass13device_kernelIN5flash11enable_sm90INS1_16FlashAttnBwdSm90INS1_25CollectiveMainloopBwdSm90ILi2ELi2ELi2EN4cute5tupleIJNS5_1CILi1EEES8_S8_EEENS6_IJNS7_ILi64EEENS7_ILi128EEENS7_ILi96EEEEEENS_6half_tEfNS_4arch4Sm90ELb1ELb0ELb1ELb0ELb1ELb1ELb0ELb0ELi2ELi1ELi2ELi1ELb1EEENS1_24CollectiveEpilogueBwdGQAISD_fSG_Li256ELb0ELb1EEENS1_25SingleTileBwdLPTSchedulerILb0ELi128ELb1EEEEEEEEEvNT_6ParamsE,"aw",@nobits
	.sectionflags	@""
	.align	16
	.zero		1024


//--------------------- .nv.shared._ZN7cutlass13device_kernelIN5flash22FlashAttnBwdPreprocessIN4cute5tupleIJNS3_1CILi64EEENS5_ILi96EEEEEENS_6half_tEfNS_4arch4Sm90ELb1ELb0EEEEEvNT_6ParamsE --------------------------
	.section	.nv.shared._ZN7cutlass13device_kernelIN5flash22FlashAttnBwdPreprocessIN4cute5tupleIJNS3_1CILi64EEENS5_ILi96EEEEEENS_6half_tEfNS_4arch4Sm90ELb1ELb0EEEEEvNT_6ParamsE,"aw",@nobits
	.sectionflags	@""
	.align	16
	.zero		1024


//--------------------- .nv.shared._ZN7cutlass13device_kernelIN5flash11enable_sm90INS1_16FlashAttnBwdSm90INS1_25CollectiveMainloopBwdSm90ILi2ELi2ELi2EN4cute5tupleIJNS5_1CILi1EEES8_S8_EEENS6_IJNS7_ILi64EEENS7_ILi128EEENS7_ILi96EEEEEENS_6half_tEfNS_4arch4Sm90ELb1ELb0ELb1ELb1ELb0ELb1ELb0ELb0ELi2ELi1ELi2ELi1ELb1EEENS1_21CollectiveEpilogueBwdISD_SE_SG_Li256ELb1ELb0ELi1EEENS1_25SingleTileBwdLPTSchedulerILb1ELi128ELb0EEEEEEEEEvNT_6ParamsE --------------------------
	.section	.nv.shared._ZN7cutlass13device_kernelIN5flash11enable_sm90INS1_16FlashAttnBwdSm90INS1_25CollectiveMainloopBwdSm90ILi2ELi2ELi2EN4cute5tupleIJNS5_1CILi1EEES8_S8_EEENS6_IJNS7_ILi64EEENS7_ILi128EEENS7_ILi96EEEEEENS_6half_tEfNS_4arch4Sm90ELb1ELb0ELb1ELb1ELb0ELb1ELb0ELb0ELi2ELi1ELi2ELi1ELb1EEENS1_21CollectiveEpilogueBwdISD_SE_SG_Li256ELb1ELb0ELi1EEENS1_25SingleTileBwdLPTSchedulerILb1ELi128ELb0EEEEEEEEEvNT_6ParamsE,"aw",@nobits
	.sectionflags	@""
	.align	16
	.zero		1024


//--------------------- .nv.shared._ZN7cutlass13device_kernelIN5flash11enable_sm90INS1_16FlashAttnBwdSm90INS1_25CollectiveMainloopBwdSm90ILi2ELi2ELi2EN4cute5tupleIJNS5_1CILi1EEES8_S8_EEENS6_IJNS7_ILi64EEENS7_ILi128EEENS7_ILi96EEEEEENS_6half_tEfNS_4arch4Sm90ELb1ELb0ELb1ELb1ELb1ELb1ELb0ELb0ELi2ELi1ELi2ELi1ELb1EEENS1_21CollectiveEpilogueBwdISD_SE_SG_Li256ELb1ELb0ELi1EEENS1_25SingleTileBwdLPTSchedulerILb1ELi128ELb1EEEEEEEEEvNT_6ParamsE --------------------------
	.section	.nv.shared._ZN7cutlass13device_kernelIN5flash11enable_sm90INS1_16FlashAttnBwdSm90INS1_25CollectiveMainloopBwdSm90ILi2ELi2ELi2EN4cute5tupleIJNS5_1CILi1EEES8_S8_EEENS6_IJNS7_ILi64EEENS7_ILi128EEENS7_ILi96EEEEEENS_6half_tEfNS_4arch4Sm90ELb1ELb0ELb1ELb1ELb1ELb1ELb0ELb0ELi2ELi1ELi2ELi1ELb1EEENS1_21CollectiveEpilogueBwdISD_SE_SG_Li256ELb1ELb0ELi1EEENS1_25SingleTileBwdLPTSchedulerILb1ELi128ELb1EEEEEEEEEvNT_6ParamsE,"aw",@nobits
	.sectionflags	@""
	.align	16
	.zero		1024


//--------------------- .nv.shared._ZN7cutlass13device_kernelIN5flash11enable_sm90INS1_16FlashAttnBwdSm90INS1_25CollectiveMainloopBwdSm90ILi2ELi2ELi2EN4cute5tupleIJNS5_1CILi1EEES8_S8_EEENS6_IJNS7_ILi64EEENS7_ILi128EEENS7_ILi96EEEEEENS_6half_tEfNS_4arch4Sm90ELb1ELb0ELb1ELb1ELb0ELb1ELb0ELb0ELi2ELi1ELi2ELi1ELb1EEENS1_24CollectiveEpilogueBwdGQAISD_fSG_Li256ELb1ELb0EEENS1_25SingleTileBwdLPTSchedulerILb1ELi128ELb0EEEEEEEEEvNT_6ParamsE --------------------------
	.section	.nv.shared._ZN7cutlass13device_kernelIN5flash11enable_sm90INS1_16FlashAttnBwdSm90INS1_25CollectiveMainloopBwdSm90ILi2ELi2ELi2EN4cute5tupleIJNS5_1CILi1EEES8_S8_EEENS6_IJNS7_ILi64EEENS7_ILi128EEENS7_ILi96EEEEEENS_6half_tEfNS_4arch4Sm90ELb1ELb0ELb1ELb1ELb0ELb1ELb0ELb0ELi2ELi1ELi2ELi1ELb1EEENS1_24CollectiveEpilogueBwdGQAISD_fSG_Li256ELb1ELb0EEENS1_25SingleTileBwdLPTSchedulerILb1ELi128ELb0EEEEEEEEEvNT_6ParamsE,"aw",@nobits
	.sectionflags	@""
	.align	16
	.zero		1024


//--------------------- .nv.shared._ZN7cutlass13device_kernelIN5flash32FlashAttnBwdPostprocessConvertdQIN4cute5tupleIJNS3_1CILi128EEENS5_ILi96EEEEEENS_6half_tEfNS_4arch4Sm90ELi256ENS3_8TiledMMAINS3_8MMA_AtomIJNS3_4SM904GMMA25MMA_64x96x16_F32F16F16_RSILNSF_5MajorE0ELSH_1ELNSF_7ScaleInE1ELSI_1EEEEEENS3_6LayoutINS4_IJNS5_ILi2EEENS5_ILi1EEESN_EEENS4_IJSN_NS5_ILi0EEESP_EEEEENS4_IJNS3_10UnderscoreESS_SS_EEEEELb0EEEEEvNT_6ParamsE --------------------------
	.section	.nv.shared._ZN7cutlass13device_kernelIN5flash32FlashAttnBwdPostprocessConvertdQIN4cute5tupleIJNS3_1CILi128EEENS5_ILi96EEEEEENS_6half_tEfNS_4arch4Sm90ELi256ENS3_8TiledMMAINS3_8MMA_AtomIJNS3_4SM904GMMA25MMA_64x96x16_F32F16F16_RSILNSF_5MajorE0ELSH_1ELNSF_7ScaleInE1ELSI_1EEEEEENS3_6LayoutINS4_IJNS5_ILi2EEENS5_ILi1EEESN_EEENS4_IJSN_NS5_ILi0EEESP_EEEEENS4_IJNS3_10UnderscoreESS_SS_EEEEELb0EEEEEvNT_6ParamsE,"aw",@nobits
	.sectionflags	@""
	.align	16
	.zero		1024


//--------------------- .nv.shared._ZN7cutlass13device_kernelIN5flash32FlashAttnBwdPostprocessConvertdQIN4cute5tupleIJNS3_1CILi64EEENS5_ILi96EEEEEENS_6half_tEfNS_4arch4Sm90ELi256ENS3_8TiledMMAINS3_8MMA_AtomIJNS3_4SM904GMMA25MMA_64x16x16_F32F16F16_SSILNSF_5MajorE0ELSH_1ELNSF_7ScaleInE1ELSI_1EEEEEENS3_6LayoutINS4_IJNS5_ILi1EEENS5_ILi2EEESM_EEENS4_IJNS5_ILi0EEESM_SP_EEEEENS4_IJNS3_10UnderscoreESS_SS_EEEEELb0EEEEEvNT_6ParamsE --------------------------
	.section	.nv.shared._ZN7cutlass13device_kernelIN5flash32FlashAttnBwdPostprocessConvertdQIN4cute5tupleIJNS3_1CILi64EEENS5_ILi96EEEEEENS_6half_tEfNS_4arch4Sm90ELi256ENS3_8TiledMMAINS3_8MMA_AtomIJNS3_4SM904GMMA25MMA_64x16x16_F32F16F16_SSILNSF_5MajorE0ELSH_1ELNSF_7ScaleInE1ELSI_1EEEEEENS3_6LayoutINS4_IJNS5_ILi1EEENS5_ILi2EEESM_EEENS4_IJNS5_ILi0EEESM_SP_EEEEENS4_IJNS3_10UnderscoreESS_SS_EEEEELb0EEEEEvNT_6ParamsE,"aw",@nobits
	.sectionflags	@""
	.align	16
	.zero		1024


//--------------------- .nv.shared._ZN7cutlass13device_kernelIN5flash11enable_sm90INS1_16FlashAttnBwdSm90INS1_25CollectiveMainloopBwdSm90ILi2ELi2ELi2EN4cute5tupleIJNS5_1CILi1EEES8_S8_EEENS6_IJNS7_ILi64EEENS7_ILi128EEENS7_ILi96EEEEEENS_6half_tEfNS_4arch4Sm90ELb1ELb0ELb1ELb1ELb1ELb1ELb0ELb0ELi2ELi1ELi2ELi1ELb1EEENS1_24CollectiveEpilogueBwdGQAISD_fSG_Li256ELb1ELb1EEENS1_25SingleTileBwdLPTSchedulerILb1ELi128ELb1EEEEEEEEEvNT_6ParamsE --------------------------
	.section	.nv.shared._ZN7cutlass13device_kernelIN5flash11enable_sm90INS1_16FlashAttnBwdSm90INS1_25CollectiveMainloopBwdSm90ILi2ELi2ELi2EN4cute5tupleIJNS5_1CILi1EEES8_S8_EEENS6_IJNS7_ILi64EEENS7_ILi128EEENS7_ILi96EEEEEENS_6half_tEfNS_4arch4Sm90ELb1ELb0ELb1ELb1ELb1ELb1ELb0ELb0ELi2ELi1ELi2ELi1ELb1EEENS1_24CollectiveEpilogueBwdGQAISD_fSG_Li256ELb1ELb1EEENS1_25SingleTileBwdLPTSchedulerILb1ELi128ELb1EEEEEEEEEvNT_6ParamsE,"aw",@nobits
	.sectionflags	@""
	.align	16
	.zero		1024


//--------------------- .nv.shared._ZN7cutlass13device_kernelIN5flash22FlashAttnBwdPreprocessIN4cute5tupleIJNS3_1CILi64EEENS5_ILi96EEEEEENS_6half_tEfNS_4arch4Sm90ELb1ELb1EEEEEvNT_6ParamsE --------------------------
	.section	.nv.shared._ZN7cutlass13device_kernelIN5flash22FlashAttnBwdPreprocessIN4cute5tupleIJNS3_1CILi64EEENS5_ILi96EEEEEENS_6half_tEfNS_4arch4Sm90ELb1ELb1EEEEEvNT_6ParamsE,"aw",@nobits
	.sectionflags	@""
	.align	16
	.zero		1024


//--------------------- .nv.constant0._ZN7cutlass13device_kernelIN5flash11enable_sm90INS1_16FlashAttnBwdSm90INS1_25CollectiveMainloopBwdSm90ILi2ELi2ELi2EN4cute5tupleIJNS5_1CILi1EEES8_S8_EEENS6_IJNS7_ILi64EEENS7_ILi128EEENS7_ILi96EEEEEENS_6half_tEfNS_4arch4Sm90ELb0ELb0ELb1ELb0ELb0ELb1ELb0ELb0ELi2ELi1ELi2ELi1ELb1EEENS1_21CollectiveEpilogueBwdISD_SE_SG_Li256ELb0ELb0ELi1EEENS1_19SingleTileSchedulerILb0ELb0ELb0ELi128EEEEEEEEEvNT_6ParamsE --------------------------
	.section	.nv.constant0._ZN7cutlass13device_kernelIN5flash11enable_sm90INS1_16FlashAttnBwdSm90INS1_25CollectiveMainloopBwdSm90ILi2ELi2ELi2EN4cute5tupleIJNS5_1CILi1EEES8_S8_EEENS6_IJNS7_ILi64EEENS7_ILi128EEENS7_ILi96EEEEEENS_6half_tEfNS_4arch4Sm90ELb0ELb0ELb1ELb0ELb0ELb1ELb0ELb0ELi2ELi1ELi2ELi1ELb1EEENS1_21CollectiveEpilogueBwdISD_SE_SG_Li256ELb0ELb0ELi1EEENS1_19SingleTileSchedulerILb0ELb0ELb0ELi128EEEEEEEEEvNT_6ParamsE,"a",@progbits
	.sectionflags	@""
	.align	4
.nv.constant0._ZN7cutlass13device_kernelIN5flash11enable_sm90INS1_16FlashAttnBwdSm90INS1_25CollectiveMainloopBwdSm90ILi2ELi2ELi2EN4cute5tupleIJNS5_1CILi1EEES8_S8_EEENS6_IJNS7_ILi64EEENS7_ILi128EEENS7_ILi96EEEEEENS_6half_tEfNS_4arch4Sm90ELb0ELb0ELb1ELb0ELb0ELb1ELb0ELb0ELi2ELi1ELi2ELi1ELb1EEENS1_21CollectiveEpilogueBwdISD_SE_SG_Li256ELb0ELb0ELi1EEENS1_19SingleTileSchedulerILb0ELb0ELb0ELi128EEEEEEEEEvNT_6ParamsE:
	.zero		2944


//--------------------- .nv.constant0._ZN7cutlass13device_kernelIN5flash11enable_sm90INS1_16FlashAttnBwdSm90INS1_25CollectiveMainloopBwdSm90ILi2ELi2ELi2EN4cute5tupleIJNS5_1CILi1EEES8_S8_EEENS6_IJNS7_ILi64EEENS7_ILi128EEENS7_ILi96EEEEEENS_6half_tEfNS_4arch4Sm90ELb0ELb0ELb1ELb0ELb1ELb1ELb0ELb0ELi2ELi1ELi2ELi1ELb1EEENS1_21CollectiveEpilogueBwdISD_SE_SG_Li256ELb0ELb0ELi1EEENS1_19SingleTileSchedulerILb0ELb0ELb0ELi128EEEEEEEEEvNT_6ParamsE --------------------------
	.section	.nv.constant0._ZN7cutlass13device_kernelIN5flash11enable_sm90INS1_16FlashAttnBwdSm90INS1_25CollectiveMainloopBwdSm90ILi2ELi2ELi2EN4cute5tupleIJNS5_1CILi1EEES8_S8_EEENS6_IJNS7_ILi64EEENS7_ILi128EEENS7_ILi96EEEEEENS_6half_tEfNS_4arch4Sm90ELb0ELb0ELb1ELb0ELb1ELb1ELb0ELb0ELi2ELi1ELi2ELi1ELb1EEENS1_21CollectiveEpilogueBwdISD_SE_SG_Li256ELb0ELb0ELi1EEENS1_19SingleTileSchedulerILb0ELb0ELb0ELi128EEEEEEEEEvNT_6ParamsE,"a",@progbits
	.sectionflags	@""
	.align	4
.nv.constant0._ZN7cutlass13device_kernelIN5flash11enable_sm90INS1_16FlashAttnBwdSm90INS1_25CollectiveMainloopBwdSm90ILi2ELi2ELi2EN4cute5tupleIJNS5_1CILi1EEES8_S8_EEENS6_IJNS7_ILi64EEENS7_ILi128EEENS7_ILi96EEEEEENS_6half_tEfNS_4arch4Sm90ELb0ELb0ELb1ELb0ELb1ELb1ELb0ELb0ELi2ELi1ELi2ELi1ELb1EEENS1_21CollectiveEpilogueBwdISD_SE_SG_Li256ELb0ELb0ELi1EEENS1_19SingleTileSchedulerILb0ELb0ELb0ELi128EEEEEEEEEvNT_6ParamsE:
	.zero		2944


//--------------------- .nv.constant0._ZN7cutlass13device_kernelIN5flash11enable_sm90INS1_16FlashAttnBwdSm90INS1_25CollectiveMainloopBwdSm90ILi2ELi2ELi2EN4cute5tupleIJNS5_1CILi1EEES8_S8_EEENS6_IJNS7_ILi64EEENS7_ILi128EEENS7_ILi96EEEEEENS_6half_tEfNS_4arch4Sm90ELb0ELb0ELb1ELb0ELb0ELb1ELb0ELb0ELi2ELi1ELi2ELi1ELb1EEENS1_24CollectiveEpilogueBwdGQAISD_fSG_Li256ELb0ELb0EEENS1_19SingleTileSchedulerILb0ELb0ELb0ELi128EEEEEEEEEvNT_6ParamsE --------------------------
	.section	.nv.constant0._ZN7cutlass13device_kernelIN5flash11enable_sm90INS1_16FlashAttnBwdSm90INS1_25CollectiveMainloopBwdSm90ILi2ELi2ELi2EN4cute5tupleIJNS5_1CILi1EEES8_S8_EEENS6_IJNS7_ILi64EEENS7_ILi128EEENS7_ILi96EEEEEENS_6half_tEfNS_4arch4Sm90ELb0ELb0ELb1ELb0ELb0ELb1ELb0ELb0ELi2ELi1ELi2ELi1ELb1EEENS1_24CollectiveEpilogueBwdGQAISD_fSG_Li256ELb0ELb0EEENS1_19SingleTileSchedulerILb0ELb0ELb0ELi128EEEEEEEEEvNT_6ParamsE,"a",@progbits
	.sectionflags	@""
	.align	4
.nv.constant0._ZN7cutlass13device_kernelIN5flash11enable_sm90INS1_16FlashAttnBwdSm90INS1_25CollectiveMainloopBwdSm90ILi2ELi2ELi2EN4cute5tupleIJNS5_1CILi1EEES8_S8_EEENS6_IJNS7_ILi64EEENS7_ILi128EEENS7_ILi96EEEEEENS_6half_tEfNS_4arch4Sm90ELb0ELb0ELb1ELb0ELb0ELb1ELb0ELb0ELi2ELi1ELi2ELi1ELb1EEENS1_24CollectiveEpilogueBwdGQAISD_fSG_Li256ELb0ELb0EEENS1_19SingleTileSchedulerILb0ELb0ELb0ELi128EEEEEEEEEvNT_6ParamsE:
	.zero		2304


//--------------------- .nv.constant0._ZN7cutlass13device_kernelIN5flash11enable_sm90INS1_16FlashAttnBwdSm90INS1_25CollectiveMainloopBwdSm90ILi2ELi2ELi2EN4cute5tupleIJNS5_1CILi1EEES8_S8_EEENS6_IJNS7_ILi64EEENS7_ILi128EEENS7_ILi96EEEEEENS_6half_tEfNS_4arch4Sm90ELb0ELb0ELb1ELb0ELb1ELb1ELb0ELb0ELi2ELi1ELi2ELi1ELb1EEENS1_24CollectiveEpilogueBwdGQAISD_fSG_Li256ELb0ELb1EEENS1_19SingleTileSchedulerILb0ELb0ELb0ELi128EEEEEEEEEvNT_6ParamsE --------------------------
	.section	.nv.constant0._ZN7cutlass13device_kernelIN5flash11enable_sm90INS1_16FlashAttnBwdSm90INS1_25CollectiveMainloopBwdSm90ILi2ELi2ELi2EN4cute5tupleIJNS5_1CILi1EEES8_S8_EEENS6_IJNS7_ILi64EEENS7_ILi128EEENS7_ILi96EEEEEENS_6half_tEfNS_4arch4Sm90ELb0ELb0ELb1ELb0ELb1ELb1ELb0ELb0ELi2ELi1ELi2ELi1ELb1EEENS1_24CollectiveEpilogueBwdGQAISD_fSG_Li256ELb0ELb1EEENS1_19SingleTileSchedulerILb0ELb0ELb0ELi128EEEEEEEEEvNT_6ParamsE,"a",@progbits
	.sectionflags	@""
	.align	4
.nv.constant0._ZN7cutlass13device_kernelIN5flash11enable_sm90INS1_16FlashAttnBwdSm90INS1_25CollectiveMainloopBwdSm90ILi2ELi2ELi2EN4cute5tupleIJNS5_1CILi1EEES8_S8_EEENS6_IJNS7_ILi64EEENS7_ILi128EEENS7_ILi96EEEEEENS_6half_tEfNS_4arch4Sm90ELb0ELb0ELb1ELb0ELb1ELb1ELb0ELb0ELi2ELi1ELi2ELi1ELb1EEENS1_24CollectiveEpilogueBwdGQAISD_fSG_Li256ELb0ELb1EEENS1_19SingleTileSchedulerILb0ELb0ELb0ELi128EEEEEEEEEvNT_6ParamsE:
	.zero		2304


//--------------------- .nv.constant0._ZN7cutlass13device_kernelIN5flash11enable_sm90INS1_16FlashAttnBwdSm90INS1_25CollectiveMainloopBwdSm90ILi2ELi2ELi2EN4cute5tupleIJNS5_1CILi1EEES8_S8_EEENS6_IJNS7_ILi64EEENS7_ILi128EEENS7_ILi96EEEEEENS_6half_tEfNS_4arch4Sm90ELb0ELb0ELb1ELb1ELb0ELb1ELb0ELb0ELi2ELi1ELi2ELi1ELb1EEENS1_21CollectiveEpilogueBwdISD_SE_SG_Li256ELb1ELb0ELi1EEENS1_19SingleTileSchedulerILb1ELb0ELb0ELi128EEEEEEEEEvNT_6ParamsE --------------------------
	.section	.nv.constant0._ZN7cutlass13device_kernelIN5flash11enable_sm90INS1_16FlashAttnBwdSm90INS1_25CollectiveMainloopBwdSm90ILi2ELi2ELi2EN4cute5tupleIJNS5_1CILi1EEES8_S8_EEENS6_IJNS7_ILi64EEENS7_ILi128EEENS7_ILi96EEEEEENS_6half_tEfNS_4arch4Sm90ELb0ELb0ELb1ELb1ELb0ELb1ELb0ELb0ELi2ELi1ELi2ELi1ELb1EEENS1_21CollectiveEpilogueBwdISD_SE_SG_Li256ELb1ELb0ELi1EEENS1_19SingleTileSchedulerILb1ELb0ELb0ELi128EEEEEEEEEvNT_6ParamsE,"a",@progbits
	.sectionflags	@""
	.align	4
.nv.constant0._ZN7cutlass13device_kernelIN5flash11enable_sm90INS1_16FlashAttnBwdSm90INS1_25CollectiveMainloopBwdSm90ILi2ELi2ELi2EN4cute5tupleIJNS5_1CILi1EEES8_S8_EEENS6_IJNS7_ILi64EEENS7_ILi128EEENS7_ILi96EEEEEENS_6half_tEfNS_4arch4Sm90ELb0ELb0ELb1ELb1ELb0ELb1ELb0ELb0ELi2ELi1ELi2ELi1ELb1EEENS1_21CollectiveEpilogueBwdISD_SE_SG_Li256ELb1ELb0ELi1EEENS1_19SingleTileSchedulerILb1ELb0ELb0ELi128EEEEEEEEEvNT_6ParamsE:
	.zero		2304


//--------------------- .nv.constant0._ZN7cutlass13device_kernelIN5flash11enable_sm90INS1_16FlashAttnBwdSm90INS1_25CollectiveMainloopBwdSm90ILi2ELi2ELi2EN4cute5tupleIJNS5_1CILi1EEES8_S8_EEENS6_IJNS7_ILi64EEENS7_ILi128EEENS7_ILi96EEEEEENS_6half_tEfNS_4arch4Sm90ELb0ELb0ELb1ELb1ELb1ELb1ELb0ELb0ELi2ELi1ELi2ELi1ELb1EEENS1_21CollectiveEpilogueBwdISD_SE_SG_Li256ELb1ELb0ELi1EEENS1_19SingleTileSchedulerILb1ELb0ELb0ELi128EEEEEEEEEvNT_6ParamsE --------------------------
	.section	.nv.constant0._ZN7cutlass13device_kernelIN5flash11enable_sm90INS1_16FlashAttnBwdSm90INS1_25CollectiveMainloopBwdSm90ILi2ELi2ELi2EN4cute5tupleIJNS5_1CILi1EEES8_S8_EEENS6_IJNS7_ILi64EEENS7_ILi128EEENS7_ILi96EEEEEENS_6half_tEfNS_4arch4Sm90ELb0ELb0ELb1ELb1ELb1ELb1ELb0ELb0ELi2ELi1ELi2ELi1ELb1EEENS1_21CollectiveEpilogueBwdISD_SE_SG_Li256ELb1ELb0ELi1EEENS1_19SingleTileSchedulerILb1ELb0ELb0ELi128EEEEEEEEEvNT_6ParamsE,"a",@progbits
	.sectionflags	@""
	.align	4
.nv.constant0._ZN7cutlass13device_kernelIN5flash11enable_sm90INS1_16FlashAttnBwdSm90INS1_25CollectiveMainloopBwdSm90ILi2ELi2ELi2EN4cute5tupleIJNS5_1CILi1EEES8_S8_EEENS6_IJNS7_ILi64EEENS7_ILi128EEENS7_ILi96EEEEEENS_6half_tEfNS_4arch4Sm90ELb0ELb0ELb1ELb1ELb1ELb1ELb0ELb0ELi2ELi1ELi2ELi1ELb1EEENS1_21CollectiveEpilogueBwdISD_SE_SG_Li256ELb1ELb0ELi1EEENS1_19SingleTileSchedulerILb1ELb0ELb0ELi128EEEEEEEEEvNT_6ParamsE:
	.zero		2304


//--------------------- .nv.constant0._ZN7cutlass13device_kernelIN5flash11enable_sm90INS1_16FlashAttnBwdSm90INS1_25CollectiveMainloopBwdSm90ILi2ELi2ELi2EN4cute5tupleIJNS5_1CILi1EEES8_S8_EEENS6_IJNS7_ILi64EEENS7_ILi128EEENS7_ILi96EEEEEENS_6half_tEfNS_4arch4Sm90ELb0ELb0ELb1ELb1ELb0ELb1ELb0ELb0ELi2ELi1ELi2ELi1ELb1EEENS1_24CollectiveEpilogueBwdGQAISD_fSG_Li256ELb1ELb0EEENS1_19SingleTileSchedulerILb1ELb0ELb0ELi128EEEEEEEEEvNT_6ParamsE --------------------------
	.section	.nv.constant0._ZN7cutlass13device_kernelIN5flash11enable_sm90INS1_16FlashAttnBwdSm90INS1_25CollectiveMainloopBwdSm90ILi2ELi2ELi2EN4cute5tupleIJNS5_1CILi1EEES8_S8_EEENS6_IJNS7_ILi64EEENS7_ILi128EEENS7_ILi96EEEEEENS_6half_tEfNS_4arch4Sm90ELb0ELb0ELb1ELb1ELb0ELb1ELb0ELb0ELi2ELi1ELi2ELi1ELb1EEENS1_24CollectiveEpilogueBwdGQAISD_fSG_Li256ELb1ELb0EEENS1_19SingleTileSchedulerILb1ELb0ELb0ELi128EEEEEEEEEvNT_6ParamsE,"a",@progbits
	.sectionflags	@""
	.align	4
.nv.constant0._ZN7cutlass13device_kernelIN5flash11enable_sm90INS1_16FlashAttnBwdSm90INS1_25CollectiveMainloopBwdSm90ILi2ELi2ELi2EN4cute5tupleIJNS5_1CILi1EEES8_S8_EEENS6_IJNS7_ILi64EEENS7_ILi128EEENS7_ILi96EEEEEENS_6half_tEfNS_4arch4Sm90ELb0ELb0ELb1ELb1ELb0ELb1ELb0ELb0ELi2ELi1ELi2ELi1ELb1EEENS1_24CollectiveEpilogueBwdGQAISD_fSG_Li256ELb1ELb0EEENS1_19SingleTileSchedulerILb1ELb0ELb0ELi128EEEEEEEEEvNT_6ParamsE:
	.zero		2304


//--------------------- .nv.constant0._ZN7cutlass13device_kernelIN5flash11enable_sm90INS1_16FlashAttnBwdSm90INS1_25CollectiveMainloopBwdSm90ILi2ELi2ELi2EN4cute5tupleIJNS5_1CILi1EEES8_S8_EEENS6_IJNS7_ILi64EEENS7_ILi128EEENS7_ILi96EEEEEENS_6half_tEfNS_4arch4Sm90ELb0ELb0ELb1ELb1ELb1ELb1ELb0ELb0ELi2ELi1ELi2ELi1ELb1EEENS1_24CollectiveEpilogueBwdGQAISD_fSG_Li256ELb1ELb1EEENS1_19SingleTileSchedulerILb1ELb0ELb0ELi128EEEEEEEEEvNT_6ParamsE --------------------------
	.section	.nv.constant0._ZN7cutlass13device_kernelIN5flash11enable_sm90INS1_16FlashAttnBwdSm90INS1_25CollectiveMainloopBwdSm90ILi2ELi2ELi2EN4cute5tupleIJNS5_1CILi1EEES8_S8_EEENS6_IJNS7_ILi64EEENS7_ILi128EEENS7_ILi96EEEEEENS_6half_tEfNS_4arch4Sm90ELb0ELb0ELb1ELb1ELb1ELb1ELb0ELb0ELi2ELi1ELi2ELi1ELb1EEENS1_24CollectiveEpilogueBwdGQAISD_fSG_Li256ELb1ELb1EEENS1_19SingleTileSchedulerILb1ELb0ELb0ELi128EEEEEEEEEvNT_6ParamsE,"a",@progbits
	.sectionflags	@""
	.align	4
.nv.constant0._ZN7cutlass13device_kernelIN5flash11enable_sm90INS1_16FlashAttnBwdSm90INS1_25CollectiveMainloopBwdSm90ILi2ELi2ELi2EN4cute5tupleIJNS5_1CILi1EEES8_S8_EEENS6_IJNS7_ILi64EEENS7_ILi128EEENS7_ILi96EEEEEENS_6half_tEfNS_4arch4Sm90ELb0ELb0ELb1ELb1ELb1ELb1ELb0ELb0ELi2ELi1ELi2ELi1ELb1EEENS1_24CollectiveEpilogueBwdGQAISD_fSG_Li256ELb1ELb1EEENS1_19SingleTileSchedulerILb1ELb0ELb0ELi128EEEEEEEEEvNT_6ParamsE:
	.zero		2304


//--------------------- .nv.constant0._ZN7cutlass13device_kernelIN5flash11enable_sm90INS1_16FlashAttnBwdSm90INS1_25CollectiveMainloopBwdSm90ILi2ELi2ELi2EN4cute5tupleIJNS5_1CILi1EEES8_S8_EEENS6_IJNS7_ILi64EEENS7_ILi128EEENS7_ILi96EEEEEENS_6half_tEfNS_4arch4Sm90ELb0ELb1ELb1ELb0ELb0ELb1ELb0ELb0ELi2ELi1ELi2ELi1ELb1EEENS1_21CollectiveEpilogueBwdISD_SE_SG_Li256ELb0ELb0ELi1EEENS1_19SingleTileSchedulerILb0ELb0ELb0ELi128EEEEEEEEEvNT_6ParamsE --------------------------
	.section	.nv.constant0._ZN7cutlass13device_kernelIN5flash11enable_sm90INS1_16FlashAttnBwdSm90INS1_25CollectiveMainloopBwdSm90ILi2ELi2ELi2EN4cute5tupleIJNS5_1CILi1EEES8_S8_EEENS6_IJNS7_ILi64EEENS7_ILi128EEENS7_ILi96EEEEEENS_6half_tEfNS_4arch4Sm90ELb0ELb1ELb1ELb0ELb0ELb1ELb0ELb0ELi2ELi1ELi2ELi1ELb1EEENS1_21CollectiveEpilogueBwdISD_SE_SG_Li256ELb0ELb0ELi1EEENS1_19SingleTileSchedulerILb0ELb0ELb0ELi128EEEEEEEEEvNT_6ParamsE,"a",@progbits
	.sectionflags	@""
	.align	4
.nv.constant0._ZN7cutlass13device_kernelIN5flash11enable_sm90INS1_16FlashAttnBwdSm90INS1_25CollectiveMainloopBwdSm90ILi2ELi2ELi2EN4cute5tupleIJNS5_1CILi1EEES8_S8_EEENS6_IJNS7_ILi64EEENS7_ILi128EEENS7_ILi96EEEEEENS_6half_tEfNS_4arch4Sm90ELb0ELb1ELb1ELb0ELb0ELb1ELb0ELb0ELi2ELi1ELi2ELi1ELb1EEENS1_21CollectiveEpilogueBwdISD_SE_SG_Li256ELb0ELb0ELi1EEENS1_19SingleTileSchedulerILb0ELb0ELb0ELi128EEEEEEEEEvNT_6ParamsE:
	.zero		2944


//--------------------- .nv.constant0._ZN7cutlass13device_kernelIN5flash11enable_sm90INS1_16FlashAttnBwdSm90INS1_25CollectiveMainloopBwdSm90ILi2ELi2ELi2EN4cute5tupleIJNS5_1CILi1EEES8_S8_EEENS6_IJNS7_ILi64EEENS7_ILi128EEENS7_ILi96EEEEEENS_6half_tEfNS_4arch4Sm90ELb0ELb1ELb1ELb0ELb1ELb1ELb0ELb0ELi2ELi1ELi2ELi1ELb1EEENS1_21CollectiveEpilogueBwdISD_SE_SG_Li256ELb0ELb0ELi1EEENS1_19SingleTileSchedulerILb0ELb0ELb0ELi128EEEEEEEEEvNT_6ParamsE --------------------------
	.section	.nv.constant0._ZN7cutlass13device_kernelIN5flash11enable_sm90INS1_16FlashAttnBwdSm90INS1_25CollectiveMainloopBwdSm90ILi2ELi2ELi2EN4cute5tupleIJNS5_1CILi1EEES8_S8_EEENS6_IJNS7_ILi64EEENS7_ILi128EEENS7_ILi96EEEEEENS_6half_tEfNS_4arch4Sm90ELb0ELb1ELb1ELb0ELb1ELb1ELb0ELb0ELi2ELi1ELi2ELi1ELb1EEENS1_21CollectiveEpilogueBwdISD_SE_SG_Li256ELb0ELb0ELi1EEENS1_19SingleTileSchedulerILb0ELb0ELb0ELi128EEEEEEEEEvNT_6ParamsE,"a",@progbits
	.sectionflags	@""
	.align	4
.nv.constant0._ZN7cutlass13device_kernelIN5flash11enable_sm90INS1_16FlashAttnBwdSm90INS1_25CollectiveMainloopBwdSm90ILi2ELi2ELi2EN4cute5tupleIJNS5_1CILi1EEES8_S8_EEENS6_IJNS7_ILi64EEENS7_ILi128EEENS7_ILi96EEEEEENS_6half_tEfNS_4arch4Sm90ELb0ELb1ELb1ELb0ELb1ELb1ELb0ELb0ELi2ELi1ELi2ELi1ELb1EEENS1_21CollectiveEpilogueBwdISD_SE_SG_Li256ELb0ELb0ELi1EEENS1_19SingleTileSchedulerILb0ELb0ELb0ELi128EEEEEEEEEvNT_6ParamsE:
	.zero		2944


//--------------------- .nv.constant0._ZN7cutlass13device_kernelIN5flash11enable_sm90INS1_16FlashAttnBwdSm90INS1_25CollectiveMainloopBwdSm90ILi2ELi2ELi2EN4cute5tupleIJNS5_1CILi1EEES8_S8_EEENS6_IJNS7_ILi64EEENS7_ILi128EEENS7_ILi96EEEEEENS_6half_tEfNS_4arch4Sm90ELb0ELb1ELb1ELb0ELb0ELb1ELb0ELb0ELi2ELi1ELi2ELi1ELb1EEENS1_24CollectiveEpilogueBwdGQAISD_fSG_Li256ELb0ELb0EEENS1_19SingleTileSchedulerILb0ELb0ELb0ELi128EEEEEEEEEvNT_6ParamsE --------------------------
	.section	.nv.constant0._ZN7cutlass13device_kernelIN5flash11enable_sm90INS1_16FlashAttnBwdSm90INS1_25CollectiveMainloopBwdSm90ILi2ELi2ELi2EN4cute5tupleIJNS5_1CILi1EEES8_S8_EEENS6_IJNS7_ILi64EEENS7_ILi128EEENS7_ILi96EEEEEENS_6half_tEfNS_4arch4Sm90ELb0ELb1ELb1ELb0ELb0ELb1ELb0ELb0ELi2ELi1ELi2ELi1ELb1EEENS1_24CollectiveEpilogueBwdGQAISD_fSG_Li256ELb0ELb0EEENS1_19SingleTileSchedulerILb0ELb0ELb0ELi128EEEEEEEEEvNT_6ParamsE,"a",@progbits
	.sectionflags	@""
	.align	4
.nv.constant0._ZN7cutlass13device_kernelIN5flash11enable_sm90INS1_16FlashAttnBwdSm90INS1_25CollectiveMainloopBwdSm90ILi2ELi2ELi2EN4cute5tupleIJNS5_1CILi1EEES8_S8_EEENS6_IJNS7_ILi64EEENS7_ILi128EEENS7_ILi96EEEEEENS_6half_tEfNS_4arch4Sm90ELb0ELb1ELb1ELb0ELb0ELb1ELb0ELb0ELi2ELi1ELi2ELi1ELb1EEENS1_24CollectiveEpilogueBwdGQAISD_fSG_Li256ELb0ELb0EEENS1_19SingleTileSchedulerILb0ELb0ELb0ELi128EEEEEEEEEvNT_6ParamsE:
	.zero		2304


//--------------------- .nv.constant0._ZN7cutlass13device_kernelIN5flash11enable_sm90INS1_16FlashAttnBwdSm90INS1_25CollectiveMainloopBwdSm90ILi2ELi2ELi2EN4cute5tupleIJNS5_1CILi1EEES8_S8_EEENS6_IJNS7_ILi64EEENS7_ILi128EEENS7_ILi96EEEEEENS_6half_tEfNS_4arch4Sm90ELb0ELb1ELb1ELb0ELb1ELb1ELb0ELb0ELi2ELi1ELi2ELi1ELb1EEENS1_24CollectiveEpilogueBwdGQAISD_fSG_Li256ELb0ELb1EEENS1_19SingleTileSchedulerILb0ELb0ELb0ELi128EEEEEEEEEvNT_6ParamsE --------------------------
	.section	.nv.constant0._ZN7cutlass13device_kernelIN5flash11enable_sm90INS1_16FlashAttnBwdSm90INS1_25CollectiveMainloopBwdSm90ILi2ELi2ELi2EN4cute5tupleIJNS5_1CILi1EEES8_S8_EEENS6_IJNS7_ILi64EEENS7_ILi128EEENS7_ILi96EEEEEENS_6half_tEfNS_4arch4Sm90ELb0ELb1ELb1ELb0ELb1ELb1ELb0ELb0ELi2ELi1ELi2ELi1ELb1EEENS1_24CollectiveEpilogueBwdGQAISD_fSG_Li256ELb0ELb1EEENS1_19SingleTileSchedulerILb0ELb0ELb0ELi128EEEEEEEEEvNT_6ParamsE,"a",@progbits
	.sectionflags	@""
	.align	4
.nv.constant0._ZN7cutlass13device_kernelIN5flash11enable_sm90INS1_16FlashAttnBwdSm90INS1_25CollectiveMainloopBwdSm90ILi2ELi2ELi2EN4cute5tupleIJNS5_1CILi1EEES8_S8_EEENS6_IJNS7_ILi64EEENS7_ILi128EEENS7_ILi96EEEEEENS_6half_tEfNS_4arch4Sm90ELb0ELb1ELb1ELb0ELb1ELb1ELb0ELb0ELi2ELi1ELi2ELi1ELb1EEENS1_24CollectiveEpilogueBwdGQAISD_fSG_Li256ELb0ELb1EEENS1_19SingleTileSchedulerILb0ELb0ELb0ELi128EEEEEEEEEvNT_6ParamsE:
	.zero		2304


//--------------------- .nv.constant0._ZN7cutlass13device_kernelIN5flash11enable_sm90INS1_16FlashAttnBwdSm90INS1_25CollectiveMainloopBwdSm90ILi2ELi2ELi2EN4cute5tupleIJNS5_1CILi1EEES8_S8_EEENS6_IJNS7_ILi64EEENS7_ILi128EEENS7_ILi96EEEEEENS_6half_tEfNS_4arch4Sm90ELb0ELb1ELb1ELb1ELb0ELb1ELb0ELb0ELi2ELi1ELi2ELi1ELb1EEENS1_21CollectiveEpilogueBwdISD_SE_SG_Li256ELb1ELb0ELi1EEENS1_19SingleTileSchedulerILb1ELb0ELb0ELi128EEEEEEEEEvNT_6ParamsE --------------------------
	.section	.nv.constant0._ZN7cutlass13device_kernelIN5flash11enable_sm90INS1_16FlashAttnBwdSm90INS1_25CollectiveMainloopBwdSm90ILi2ELi2ELi2EN4cute5tupleIJNS5_1CILi1EEES8_S8_EEENS6_IJNS7_ILi64EEENS7_ILi128EEENS7_ILi96EEEEEENS_6half_tEfNS_4arch4Sm90ELb0ELb1ELb1ELb1ELb0ELb1ELb0ELb0ELi2ELi1ELi2ELi1ELb1EEENS1_21CollectiveEpilogueBwdISD_SE_SG_Li256ELb1ELb0ELi1EEENS1_19SingleTileSchedulerILb1ELb0ELb0ELi128EEEEEEEEEvNT_6ParamsE,"a",@progbits
	.sectionflags	@""
	.align	4
.nv.constant0._ZN7cutlass13device_kernelIN5flash11enable_sm90INS1_16FlashAttnBwdSm90INS1_25CollectiveMainloopBwdSm90ILi2ELi2ELi2EN4cute5tupleIJNS5_1CILi1EEES8_S8_EEENS6_IJNS7_ILi64EEENS7_ILi128EEENS7_ILi96EEEEEENS_6half_tEfNS_4arch4Sm90ELb0ELb1ELb1ELb1ELb0ELb1ELb0ELb0ELi2ELi1ELi2ELi1ELb1EEENS1_21CollectiveEpilogueBwdISD_SE_SG_Li256ELb1ELb0ELi1EEENS1_19SingleTileSchedulerILb1ELb0ELb0ELi128EEEEEEEEEvNT_6ParamsE:
	.zero		2304


//--------------------- .nv.constant0._ZN7cutlass13device_kernelIN5flash11enable_sm90INS1_16FlashAttnBwdSm90INS1_25CollectiveMainloopBwdSm90ILi2ELi2ELi2EN4cute5tupleIJNS5_1CILi1EEES8_S8_EEENS6_IJNS7_ILi64EEENS7_ILi128EEENS7_ILi96EEEEEENS_6half_tEfNS_4arch4Sm90ELb0ELb1ELb1ELb1ELb1ELb1ELb0ELb0ELi2ELi1ELi2ELi1ELb1EEENS1_21CollectiveEpilogueBwdISD_SE_SG_Li256ELb1ELb0ELi1EEENS1_19SingleTileSchedulerILb1ELb0ELb0ELi128EEEEEEEEEvNT_6ParamsE --------------------------
	.section	.nv.constant0._ZN7cutlass13device_kernelIN5flash11enable_sm90INS1_16FlashAttnBwdSm90INS1_25CollectiveMainloopBwdSm90ILi2ELi2ELi2EN4cute5tupleIJNS5_1CILi1EEES8_S8_EEENS6_IJNS7_ILi64EEENS7_ILi128EEENS7_ILi96EEEEEENS_6half_tEfNS_4arch4Sm90ELb0ELb1ELb1ELb1ELb1ELb1ELb0ELb0ELi2ELi1ELi2ELi1ELb1EEENS1_21CollectiveEpilogueBwdISD_SE_SG_Li256ELb1ELb0ELi1EEENS1_19SingleTileSchedulerILb1ELb0ELb0ELi128EEEEEEEEEvNT_6ParamsE,"a",@progbits
	.sectionflags	@""
	.align	4
.nv.constant0._ZN7cutlass13device_kernelIN5flash11enable_sm90INS1_16FlashAttnBwdSm90INS1_25CollectiveMainloopBwdSm90ILi2ELi2ELi2EN4cute5tupleIJNS5_1CILi1EEES8_S8_EEENS6_IJNS7_ILi64EEENS7_ILi128EEENS7_ILi96EEEEEENS_6half_tEfNS_4arch4Sm90ELb0ELb1ELb1ELb1ELb1ELb1ELb0ELb0ELi2ELi1ELi2ELi1ELb1EEENS1_21CollectiveEpilogueBwdISD_SE_SG_Li256ELb1ELb0ELi1EEENS1_19SingleTileSchedulerILb1ELb0ELb0ELi128EEEEEEEEEvNT_6ParamsE:
	.zero		2304


//--------------------- .nv.constant0._ZN7cutlass13device_kernelIN5flash11enable_sm90INS1_16FlashAttnBwdSm90INS1_25CollectiveMainloopBwdSm90ILi2ELi2ELi2EN4cute5tupleIJNS5_1CILi1EEES8_S8_EEENS6_IJNS7_ILi64EEENS7_ILi128EEENS7_ILi96EEEEEENS_6half_tEfNS_4arch4Sm90ELb0ELb1ELb1ELb1ELb0ELb1ELb0ELb0ELi2ELi1ELi2ELi1ELb1EEENS1_24CollectiveEpilogueBwdGQAISD_fSG_Li256ELb1ELb0EEENS1_19SingleTileSchedulerILb1ELb0ELb0ELi128EEEEEEEEEvNT_6ParamsE --------------------------
	.section	.nv.constant0._ZN7cutlass13device_kernelIN5flash11enable_sm90INS1_16FlashAttnBwdSm90INS1_25CollectiveMainloopBwdSm90ILi2ELi2ELi2EN4cute5tupleIJNS5_1CILi1EEES8_S8_EEENS6_IJNS7_ILi64EEENS7_ILi128EEENS7_ILi96EEEEEENS_6half_tEfNS_4arch4Sm90ELb0ELb1ELb1ELb1ELb0ELb1ELb0ELb0ELi2ELi1ELi2ELi1ELb1EEENS1_24CollectiveEpilogueBwdGQAISD_fSG_Li256ELb1ELb0EEENS1_19SingleTileSchedulerILb1ELb0ELb0ELi128EEEEEEEEEvNT_6ParamsE,"a",@progbits
	.sectionflags	@""
	.align	4
.nv.constant0._ZN7cutlass13device_kernelIN5flash11enable_sm90INS1_16FlashAttnBwdSm90INS1_25CollectiveMainloopBwdSm90ILi2ELi2ELi2EN4cute5tupleIJNS5_1CILi1EEES8_S8_EEENS6_IJNS7_ILi64EEENS7_ILi128EEENS7_ILi96EEEEEENS_6half_tEfNS_4arch4Sm90ELb0ELb1ELb1ELb1ELb0ELb1ELb0ELb0ELi2ELi1ELi2ELi1ELb1EEENS1_24CollectiveEpilogueBwdGQAISD_fSG_Li256ELb1ELb0EEENS1_19SingleTileSchedulerILb1ELb0ELb0ELi128EEEEEEEEEvNT_6ParamsE:
	.zero		2304


//--------------------- .nv.constant0._ZN7cutlass13device_kernelIN5flash11enable_sm90INS1_16FlashAttnBwdSm90INS1_25CollectiveMainloopBwdSm90ILi2ELi2ELi2EN4cute5tupleIJNS5_1CILi1EEES8_S8_EEENS6_IJNS7_ILi64EEENS7_ILi128EEENS7_ILi96EEEEEENS_6half_tEfNS_4arch4Sm90ELb0ELb1ELb1ELb1ELb1ELb1ELb0ELb0ELi2ELi1ELi2ELi1ELb1EEENS1_24CollectiveEpilogueBwdGQAISD_fSG_Li256ELb1ELb1EEENS1_19SingleTileSchedulerILb1ELb0ELb0ELi128EEEEEEEEEvNT_6ParamsE --------------------------
	.section	.nv.constant0._ZN7cutlass13device_kernelIN5flash11enable_sm90INS1_16FlashAttnBwdSm90INS1_25CollectiveMainloopBwdSm90ILi2ELi2ELi2EN4cute5tupleIJNS5_1CILi1EEES8_S8_EEENS6_IJNS7_ILi64EEENS7_ILi128EEENS7_ILi96EEEEEENS_6half_tEfNS_4arch4Sm90ELb0ELb1ELb1ELb1ELb1ELb1ELb0ELb0ELi2ELi1ELi2ELi1ELb1EEENS1_24CollectiveEpilogueBwdGQAISD_fSG_Li256ELb1ELb1EEENS1_19SingleTileSchedulerILb1ELb0ELb0ELi128EEEEEEEEEvNT_6ParamsE,"a",@progbits
	.sectionflags	@""
	.align	4
.nv.constant0._ZN7cutlass13device_kernelIN5flash11enable_sm90INS1_16FlashAttnBwdSm90INS1_25CollectiveMainloopBwdSm90ILi2ELi2ELi2EN4cute5tupleIJNS5_1CILi1EEES8_S8_EEENS6_IJNS7_ILi64EEENS7_ILi128EEENS7_ILi96EEEEEENS_6half_tEfNS_4arch4Sm90ELb0ELb1ELb1ELb1ELb1ELb1ELb0ELb0ELi2ELi1ELi2ELi1ELb1EEENS1_24CollectiveEpilogueBwdGQAISD_fSG_Li256ELb1ELb1EEENS1_19SingleTileSchedulerILb1ELb0ELb0ELi128EEEEEEEEEvNT_6ParamsE:
	.zero		2304


//--------------------- .nv.constant0._ZN7cutlass13device_kernelIN5flash11enable_sm90INS1_16FlashAttnBwdSm90INS1_25CollectiveMainloopBwdSm90ILi2ELi2ELi2EN4cute5tupleIJNS5_1CILi1EEES8_S8_EEENS6_IJNS7_ILi64EEENS7_ILi128EEENS7_ILi96EEEEEENS_6half_tEfNS_4arch4Sm90ELb1ELb0ELb1ELb0ELb0ELb1ELb0ELb0ELi2ELi1ELi2ELi1ELb1EEENS1_21CollectiveEpilogueBwdISD_SE_SG_Li256ELb0ELb0ELi1EEENS1_25SingleTileBwdLPTSchedulerILb0ELi128ELb0EEEEEEEEEvNT_6ParamsE --------------------------
	.section	.nv.constant0._ZN7cutlass13device_kernelIN5flash11enable_sm90INS1_16FlashAttnBwdSm90INS1_25CollectiveMainloopBwdSm90ILi2ELi2ELi2EN4cute5tupleIJNS5_1CILi1EEES8_S8_EEENS6_IJNS7_ILi64EEENS7_ILi128EEENS7_ILi96EEEEEENS_6half_tEfNS_4arch4Sm90ELb1ELb0ELb1ELb0ELb0ELb1ELb0ELb0ELi2ELi1ELi2ELi1ELb1EEENS1_21CollectiveEpilogueBwdISD_SE_SG_Li256ELb0ELb0ELi1EEENS1_25SingleTileBwdLPTSchedulerILb0ELi128ELb0EEEEEEEEEvNT_6ParamsE,"a",@progbits
	.sectionflags	@""
	.align	4
.nv.constant0._ZN7cutlass13device_kernelIN5flash11enable_sm90INS1_16FlashAttnBwdSm90INS1_25CollectiveMainloopBwdSm90ILi2ELi2ELi2EN4cute5tupleIJNS5_1CILi1EEES8_S8_EEENS6_IJNS7_ILi64EEENS7_ILi128EEENS7_ILi96EEEEEENS_6half_tEfNS_4arch4Sm90ELb1ELb0ELb1ELb0ELb0ELb1ELb0ELb0ELi2ELi1ELi2ELi1ELb1EEENS1_21CollectiveEpilogueBwdISD_SE_SG_Li256ELb0ELb0ELi1EEENS1_25SingleTileBwdLPTSchedulerILb0ELi128ELb0EEEEEEEEEvNT_6ParamsE:
	.zero		2944


//--------------------- .nv.constant0._ZN7cutlass13device_kernelIN5flash11enable_sm90INS1_16FlashAttnBwdSm90INS1_25CollectiveMainloopBwdSm90ILi2ELi2ELi2EN4cute5tupleIJNS5_1CILi1EEES8_S8_EEENS6_IJNS7_ILi64EEENS7_ILi128EEENS7_ILi96EEEEEENS_6half_tEfNS_4arch4Sm90ELb1ELb0ELb1ELb0ELb1ELb1ELb0ELb0ELi2ELi1ELi2ELi1ELb1EEENS1_21CollectiveEpilogueBwdISD_SE_SG_Li256ELb0ELb0ELi1EEENS1_25SingleTileBwdLPTSchedulerILb0ELi128ELb1EEEEEEEEEvNT_6ParamsE --------------------------
	.section	.nv.constant0._ZN7cutlass13device_kernelIN5flash11enable_sm90INS1_16FlashAttnBwdSm90INS1_25CollectiveMainloopBwdSm90ILi2ELi2ELi2EN4cute5tupleIJNS5_1CILi1EEES8_S8_EEENS6_IJNS7_ILi64EEENS7_ILi128EEENS7_ILi96EEEEEENS_6half_tEfNS_4arch4Sm90ELb1ELb0ELb1ELb0ELb1ELb1ELb0ELb0ELi2ELi1ELi2ELi1ELb1EEENS1_21CollectiveEpilogueBwdISD_SE_SG_Li256ELb0ELb0ELi1EEENS1_25SingleTileBwdLPTSchedulerILb0ELi128ELb1EEEEEEEEEvNT_6ParamsE,"a",@progbits
	.sectionflags	@""
	.align	4
.nv.constant0._ZN7cutlass13device_kernelIN5flash11enable_sm90INS1_16FlashAttnBwdSm90INS1_25CollectiveMainloopBwdSm90ILi2ELi2ELi2EN4cute5tupleIJNS5_1CILi1EEES8_S8_EEENS6_IJNS7_ILi64EEENS7_ILi128EEENS7_ILi96EEEEEENS_6half_tEfNS_4arch4Sm90ELb1ELb0ELb1ELb0ELb1ELb1ELb0ELb0ELi2ELi1ELi2ELi1ELb1EEENS1_21CollectiveEpilogueBwdISD_SE_SG_Li256ELb0ELb0ELi1EEENS1_25SingleTileBwdLPTSchedulerILb0ELi128ELb1EEEEEEEEEvNT_6ParamsE:
	.zero		2944


//--------------------- .nv.constant0._ZN7cutlass13device_kernelIN5flash11enable_sm90INS1_16FlashAttnBwdSm90INS1_25CollectiveMainloopBwdSm90ILi2ELi2ELi2EN4cute5tupleIJNS5_1CILi1EEES8_S8_EEENS6_IJNS7_ILi64EEENS7_ILi128EEENS7_ILi96EEEEEENS_6half_tEfNS_4arch4Sm90ELb1ELb0ELb1ELb0ELb0ELb1ELb0ELb0ELi2ELi1ELi2ELi1ELb1EEENS1_24CollectiveEpilogueBwdGQAISD_fSG_Li256ELb0ELb0EEENS1_25SingleTileBwdLPTSchedulerILb0ELi128ELb0EEEEEEEEEvNT_6ParamsE --------------------------
	.section	.nv.constant0._ZN7cutlass13device_kernelIN5flash11enable_sm90INS1_16FlashAttnBwdSm90INS1_25CollectiveMainloopBwdSm90ILi2ELi2ELi2EN4cute5tupleIJNS5_1CILi1EEES8_S8_EEENS6_IJNS7_ILi64EEENS7_ILi128EEENS7_ILi96EEEEEENS_6half_tEfNS_4arch4Sm90ELb1ELb0ELb1ELb0ELb0ELb1ELb0ELb0ELi2ELi1ELi2ELi1ELb1EEENS1_24CollectiveEpilogueBwdGQAISD_fSG_Li256ELb0ELb0EEENS1_25SingleTileBwdLPTSchedulerILb0ELi128ELb0EEEEEEEEEvNT_6ParamsE,"a",@progbits
	.sectionflags	@""
	.align	4
.nv.constant0._ZN7cutlass13device_kernelIN5flash11enable_sm90INS1_16FlashAttnBwdSm90INS1_25CollectiveMainloopBwdSm90ILi2ELi2ELi2EN4cute5tupleIJNS5_1CILi1EEES8_S8_EEENS6_IJNS7_ILi64EEENS7_ILi128EEENS7_ILi96EEEEEENS_6half_tEfNS_4arch4Sm90ELb1ELb0ELb1ELb0ELb0ELb1ELb0ELb0ELi2ELi1ELi2ELi1ELb1EEENS1_24CollectiveEpilogueBwdGQAISD_fSG_Li256ELb0ELb0EEENS1_25SingleTileBwdLPTSchedulerILb0ELi128ELb0EEEEEEEEEvNT_6ParamsE:
	.zero		2432


//--------------------- .nv.constant0._ZN7cutlass13device_kernelIN5flash11enable_sm90INS1_16FlashAttnBwdSm90INS1_25CollectiveMainloopBwdSm90ILi2ELi2ELi2EN4cute5tupleIJNS5_1CILi1EEES8_S8_EEENS6_IJNS7_ILi64EEENS7_ILi128EEENS7_ILi96EEEEEENS_6half_tEfNS_4arch4Sm90ELb1ELb0ELb1ELb0ELb1ELb1ELb0ELb0ELi2ELi1ELi2ELi1ELb1EEENS1_24CollectiveEpilogueBwdGQAISD_fSG_Li256ELb0ELb1EEENS1_25SingleTileBwdLPTSchedulerILb0ELi128ELb1EEEEEEEEEvNT_6ParamsE --------------------------
	.section	.nv.constant0._ZN7cutlass13device_kernelIN5flash11enable_sm90INS1_16FlashAttnBwdSm90INS1_25CollectiveMainloopBwdSm90ILi2ELi2ELi2EN4cute5tupleIJNS5_1CILi1EEES8_S8_EEENS6_IJNS7_ILi64EEENS7_ILi128EEENS7_ILi96EEEEEENS_6half_tEfNS_4arch4Sm90ELb1ELb0ELb1ELb0ELb1ELb1ELb0ELb0ELi2ELi1ELi2ELi1ELb1EEENS1_24CollectiveEpilogueBwdGQAISD_fSG_Li256ELb0ELb1EEENS1_25SingleTileBwdLPTSchedulerILb0ELi128ELb1EEEEEEEEEvNT_6ParamsE,"a",@progbits
	.sectionflags	@""
	.align	4
.nv.constant0._ZN7cutlass13device_kernelIN5flash11enable_sm90INS1_16FlashAttnBwdSm90INS1_25CollectiveMainloopBwdSm90ILi2ELi2ELi2EN4cute5tupleIJNS5_1CILi1EEES8_S8_EEENS6_IJNS7_ILi64EEENS7_ILi128EEENS7_ILi96EEEEEENS_6half_tEfNS_4arch4Sm90ELb1ELb0ELb1ELb0ELb1ELb1ELb0ELb0ELi2ELi1ELi2ELi1ELb1EEENS1_24CollectiveEpilogueBwdGQAISD_fSG_Li256ELb0ELb1EEENS1_25SingleTileBwdLPTSchedulerILb0ELi128ELb1EEEEEEEEEvNT_6ParamsE:
	.zero		2432


//--------------------- .nv.constant0._ZN7cutlass13device_kernelIN5flash22FlashAttnBwdPreprocessIN4cute5tupleIJNS3_1CILi64EEENS5_ILi96EEEEEENS_6half_tEfNS_4arch4Sm90ELb1ELb0EEEEEvNT_6ParamsE --------------------------
	.section	.nv.constant0._ZN7cutlass13device_kernelIN5flash22FlashAttnBwdPreprocessIN4cute5tupleIJNS3_1CILi64EEENS5_ILi96EEEEEENS_6half_tEfNS_4arch4Sm90ELb1ELb0EEEEEvNT_6ParamsE,"a",@progbits
	.sectionflags	@""
	.align	4
.nv.constant0._ZN7cutlass13device_kernelIN5flash22FlashAttnBwdPreprocessIN4cute5tupleIJNS3_1CILi64EEENS5_ILi96EEEEEENS_6half_tEfNS_4arch4Sm90ELb1ELb0EEEEEvNT_6ParamsE:
	.zero		768


//--------------------- .nv.constant0._ZN7cutlass13device_kernelIN5flash11enable_sm90INS1_16FlashAttnBwdSm90INS1_25CollectiveMainloopBwdSm90ILi2ELi2ELi2EN4cute5tupleIJNS5_1CILi1EEES8_S8_EEENS6_IJNS7_ILi64EEENS7_ILi128EEENS7_ILi96EEEEEENS_6half_tEfNS_4arch4Sm90ELb1ELb0ELb1ELb1ELb0ELb1ELb0ELb0ELi2ELi1ELi2ELi1ELb1EEENS1_21CollectiveEpilogueBwdISD_SE_SG_Li256ELb1ELb0ELi1EEENS1_25SingleTileBwdLPTSchedulerILb1ELi128ELb0EEEEEEEEEvNT_6ParamsE --------------------------
	.section	.nv.constant0._ZN7cutlass13device_kernelIN5flash11enable_sm90INS1_16FlashAttnBwdSm90INS1_25CollectiveMainloopBwdSm90ILi2ELi2ELi2EN4cute5tupleIJNS5_1CILi1EEES8_S8_EEENS6_IJNS7_ILi64EEENS7_ILi128EEENS7_ILi96EEEEEENS_6half_tEfNS_4arch4Sm90ELb1ELb0ELb1ELb1ELb0ELb1ELb0ELb0ELi2ELi1ELi2ELi1ELb1EEENS1_21CollectiveEpilogueBwdISD_SE_SG_Li256ELb1ELb0ELi1EEENS1_25SingleTileBwdLPTSchedulerILb1ELi128ELb0EEEEEEEEEvNT_6ParamsE,"a",@progbits
	.sectionflags	@""
	.align	4
.nv.constant0._ZN7cutlass13device_kernelIN5flash11enable_sm90INS1_16FlashAttnBwdSm90INS1_25CollectiveMainloopBwdSm90ILi2ELi2ELi2EN4cute5tupleIJNS5_1CILi1EEES8_S8_EEENS6_IJNS7_ILi64EEENS7_ILi128EEENS7_ILi96EEEEEENS_6half_tEfNS_4arch4Sm90ELb1ELb0ELb1ELb1ELb0ELb1ELb0ELb0ELi2ELi1ELi2ELi1ELb1EEENS1_21CollectiveEpilogueBwdISD_SE_SG_Li256ELb1ELb0ELi1EEENS1_25SingleTileBwdLPTSchedulerILb1ELi128ELb0EEEEEEEEEvNT_6ParamsE:
	.zero		2304


//--------------------- .nv.constant0._ZN7cutlass13device_kernelIN5flash11enable_sm90INS1_16FlashAttnBwdSm90INS1_25CollectiveMainloopBwdSm90ILi2ELi2ELi2EN4cute5tupleIJNS5_1CILi1EEES8_S8_EEENS6_IJNS7_ILi64EEENS7_ILi128EEENS7_ILi96EEEEEENS_6half_tEfNS_4arch4Sm90ELb1ELb0ELb1ELb1ELb1ELb1ELb0ELb0ELi2ELi1ELi2ELi1ELb1EEENS1_21CollectiveEpilogueBwdISD_SE_SG_Li256ELb1ELb0ELi1EEENS1_25SingleTileBwdLPTSchedulerILb1ELi128ELb1EEEEEEEEEvNT_6ParamsE --------------------------
	.section	.nv.constant0._ZN7cutlass13device_kernelIN5flash11enable_sm90INS1_16FlashAttnBwdSm90INS1_25CollectiveMainloopBwdSm90ILi2ELi2ELi2EN4cute5tupleIJNS5_1CILi1EEES8_S8_EEENS6_IJNS7_ILi64EEENS7_ILi128EEENS7_ILi96EEEEEENS_6half_tEfNS_4arch4Sm90ELb1ELb0ELb1ELb1ELb1ELb1ELb0ELb0ELi2ELi1ELi2ELi1ELb1EEENS1_21CollectiveEpilogueBwdISD_SE_SG_Li256ELb1ELb0ELi1EEENS1_25SingleTileBwdLPTSchedulerILb1ELi128ELb1EEEEEEEEEvNT_6ParamsE,"a",@progbits
	.sectionflags	@""
	.align	4
.nv.constant0._ZN7cutlass13device_kernelIN5flash11enable_sm90INS1_16FlashAttnBwdSm90INS1_25CollectiveMainloopBwdSm90ILi2ELi2ELi2EN4cute5tupleIJNS5_1CILi1EEES8_S8_EEENS6_IJNS7_ILi64EEENS7_ILi128EEENS7_ILi96EEEEEENS_6half_tEfNS_4arch4Sm90ELb1ELb0ELb1ELb1ELb1ELb1ELb0ELb0ELi2ELi1ELi2ELi1ELb1EEENS1_21CollectiveEpilogueBwdISD_SE_SG_Li256ELb1ELb0ELi1EEENS1_25SingleTileBwdLPTSchedulerILb1ELi128ELb1EEEEEEEEEvNT_6ParamsE:
	.zero		2304


//--------------------- .nv.constant0._ZN7cutlass13device_kernelIN5flash11enable_sm90INS1_16FlashAttnBwdSm90INS1_25CollectiveMainloopBwdSm90ILi2ELi2ELi2EN4cute5tupleIJNS5_1CILi1EEES8_S8_EEENS6_IJNS7_ILi64EEENS7_ILi128EEENS7_ILi96EEEEEENS_6half_tEfNS_4arch4Sm90ELb1ELb0ELb1ELb1ELb0ELb1ELb0ELb0ELi2ELi1ELi2ELi1ELb1EEENS1_24CollectiveEpilogueBwdGQAISD_fSG_Li256ELb1ELb0EEENS1_25SingleTileBwdLPTSchedulerILb1ELi128ELb0EEEEEEEEEvNT_6ParamsE --------------------------
	.section	.nv.constant0._ZN7cutlass13device_kernelIN5flash11enable_sm90INS1_16FlashAttnBwdSm90INS1_25CollectiveMainloopBwdSm90ILi2ELi2ELi2EN4cute5tupleIJNS5_1CILi1EEES8_S8_EEENS6_IJNS7_ILi64EEENS7_ILi128EEENS7_ILi96EEEEEENS_6half_tEfNS_4arch4Sm90ELb1ELb0ELb1ELb1ELb0ELb1ELb0ELb0ELi2ELi1ELi2ELi1ELb1EEENS1_24CollectiveEpilogueBwdGQAISD_fSG_Li256ELb1ELb0EEENS1_25SingleTileBwdLPTSchedulerILb1ELi128ELb0EEEEEEEEEvNT_6ParamsE,"a",@progbits
	.sectionflags	@""
	.align	4
.nv.constant0._ZN7cutlass13device_kernelIN5flash11enable_sm90INS1_16FlashAttnBwdSm90INS1_25CollectiveMainloopBwdSm90ILi2ELi2ELi2EN4cute5tupleIJNS5_1CILi1EEES8_S8_EEENS6_IJNS7_ILi64EEENS7_ILi128EEENS7_ILi96EEEEEENS_6half_tEfNS_4arch4Sm90ELb1ELb0ELb1ELb1ELb0ELb1ELb0ELb0ELi2ELi1ELi2ELi1ELb1EEENS1_24CollectiveEpilogueBwdGQAISD_fSG_Li256ELb1ELb0EEENS1_25SingleTileBwdLPTSchedulerILb1ELi128ELb0EEEEEEEEEvNT_6ParamsE:
	.zero		2432


//--------------------- .nv.constant0._ZN7cutlass13device_kernelIN5flash32FlashAttnBwdPostprocessConvertdQIN4cute5tupleIJNS3_1CILi128EEENS5_ILi96EEEEEENS_6half_tEfNS_4arch4Sm90ELi256ENS3_8TiledMMAINS3_8MMA_AtomIJNS3_4SM904GMMA25MMA_64x96x16_F32F16F16_RSILNSF_5MajorE0ELSH_1ELNSF_7ScaleInE1ELSI_1EEEEEENS3_6LayoutINS4_IJNS5_ILi2EEENS5_ILi1EEESN_EEENS4_IJSN_NS5_ILi0EEESP_EEEEENS4_IJNS3_10UnderscoreESS_SS_EEEEELb0EEEEEvNT_6ParamsE --------------------------
	.section	.nv.constant0._ZN7cutlass13device_kernelIN5flash32FlashAttnBwdPostprocessConvertdQIN4cute5tupleIJNS3_1CILi128EEENS5_ILi96EEEEEENS_6half_tEfNS_4arch4Sm90ELi256ENS3_8TiledMMAINS3_8MMA_AtomIJNS3_4SM904GMMA25MMA_64x96x16_F32F16F16_RSILNSF_5MajorE0ELSH_1ELNSF_7ScaleInE1ELSI_1EEEEEENS3_6LayoutINS4_IJNS5_ILi2EEENS5_ILi1EEESN_EEENS4_IJSN_NS5_ILi0EEESP_EEEEENS4_IJNS3_10UnderscoreESS_SS_EEEEELb0EEEEEvNT_6ParamsE,"a",@progbits
	.sectionflags	@""
	.align	4
.nv.constant0._ZN7cutlass13device_kernelIN5flash32FlashAttnBwdPostprocessConvertdQIN4cute5tupleIJNS3_1CILi128EEENS5_ILi96EEEEEENS_6half_tEfNS_4arch4Sm90ELi256ENS3_8TiledMMAINS3_8MMA_AtomIJNS3_4SM904GMMA25MMA_64x96x16_F32F16F16_RSILNSF_5MajorE0ELSH_1ELNSF_7ScaleInE1ELSI_1EEEEEENS3_6LayoutINS4_IJNS5_ILi2EEENS5_ILi1EEESN_EEENS4_IJSN_NS5_ILi0EEESP_EEEEENS4_IJNS3_10UnderscoreESS_SS_EEEEELb0EEEEEvNT_6ParamsE:
	.zero		640


//--------------------- .nv.constant0._ZN7cutlass13device_kernelIN5flash32FlashAttnBwdPostprocessConvertdQIN4cute5tupleIJNS3_1CILi64EEENS5_ILi96EEEEEENS_6half_tEfNS_4arch4Sm90ELi256ENS3_8TiledMMAINS3_8MMA_AtomIJNS3_4SM904GMMA25MMA_64x16x16_F32F16F16_SSILNSF_5MajorE0ELSH_1ELNSF_7ScaleInE1ELSI_1EEEEEENS3_6LayoutINS4_IJNS5_ILi1EEENS5_ILi2EEESM_EEENS4_IJNS5_ILi0EEESM_SP_EEEEENS4_IJNS3_10UnderscoreESS_SS_EEEEELb0EEEEEvNT_6ParamsE --------------------------
	.section	.nv.constant0._ZN7cutlass13device_kernelIN5flash32FlashAttnBwdPostprocessConvertdQIN4cute5tupleIJNS3_1CILi64EEENS5_ILi96EEEEEENS_6half_tEfNS_4arch4Sm90ELi256ENS3_8TiledMMAINS3_8MMA_AtomIJNS3_4SM904GMMA25MMA_64x16x16_F32F16F16_SSILNSF_5MajorE0ELSH_1ELNSF_7ScaleInE1ELSI_1EEEEEENS3_6LayoutINS4_IJNS5_ILi1EEENS5_ILi2EEESM_EEENS4_IJNS5_ILi0EEESM_SP_EEEEENS4_IJNS3_10UnderscoreESS_SS_EEEEELb0EEEEEvNT_6ParamsE,"a",@progbits
	.sectionflags	@""
	.align	4
.nv.constant0._ZN7cutlass13device_kernelIN5flash32FlashAttnBwdPostprocessConvertdQIN4cute5tupleIJNS3_1CILi64EEENS5_ILi96EEEEEENS_6half_tEfNS_4arch4Sm90ELi256ENS3_8TiledMMAINS3_8MMA_AtomIJNS3_4SM904GMMA25MMA_64x16x16_F32F16F16_SSILNSF_5MajorE0ELSH_1ELNSF_7ScaleInE1ELSI_1EEEEEENS3_6LayoutINS4_IJNS5_ILi1EEENS5_ILi2EEESM_EEENS4_IJNS5_ILi0EEESM_SP_EEEEENS4_IJNS3_10UnderscoreESS_SS_EEEEELb0EEEEEvNT_6ParamsE:
	.zero		640


//--------------------- .nv.constant0._ZN7cutlass13device_kernelIN5flash11enable_sm90INS1_16FlashAttnBwdSm90INS1_25CollectiveMainloopBwdSm90ILi2ELi2ELi2EN4cute5tupleIJNS5_1CILi1EEES8_S8_EEENS6_IJNS7_ILi64EEENS7_ILi128EEENS7_ILi96EEEEEENS_6half_tEfNS_4arch4Sm90ELb1ELb0ELb1ELb1ELb1ELb1ELb0ELb0ELi2ELi1ELi2ELi1ELb1EEENS1_24CollectiveEpilogueBwdGQAISD_fSG_Li256ELb1ELb1EEENS1_25SingleTileBwdLPTSchedulerILb1ELi128ELb1EEEEEEEEEvNT_6ParamsE --------------------------
	.section	.nv.constant0._ZN7cutlass13device_kernelIN5flash11enable_sm90INS1_16FlashAttnBwdSm90INS1_25CollectiveMainloopBwdSm90ILi2ELi2ELi2EN4cute5tupleIJNS5_1CILi1EEES8_S8_EEENS6_IJNS7_ILi64EEENS7_ILi128EEENS7_ILi96EEEEEENS_6half_tEfNS_4arch4Sm90ELb1ELb0ELb1ELb1ELb1ELb1ELb0ELb0ELi2ELi1ELi2ELi1ELb1EEENS1_24CollectiveEpilogueBwdGQAISD_fSG_Li256ELb1ELb1EEENS1_25SingleTileBwdLPTSchedulerILb1ELi128ELb1EEEEEEEEEvNT_6ParamsE,"a",@progbits
	.sectionflags	@""
	.align	4
.nv.constant0._ZN7cutlass13device_kernelIN5flash11enable_sm90INS1_16FlashAttnBwdSm90INS1_25CollectiveMainloopBwdSm90ILi2ELi2ELi2EN4cute5tupleIJNS5_1CILi1EEES8_S8_EEENS6_IJNS7_ILi64EEENS7_ILi128EEENS7_ILi96EEEEEENS_6half_tEfNS_4arch4Sm90ELb1ELb0ELb1ELb1ELb1ELb1ELb0ELb0ELi2ELi1ELi2ELi1ELb1EEENS1_24CollectiveEpilogueBwdGQAISD_fSG_Li256ELb1ELb1EEENS1_25SingleTileBwdLPTSchedulerILb1ELi128ELb1EEEEEEEEEvNT_6ParamsE:
	.zero		2432


//--------------------- .nv.constant0._ZN7cutlass13device_kernelIN5flash22FlashAttnBwdPreprocessIN4cute5tupleIJNS3_1CILi64EEENS5_ILi96EEEEEENS_6half_tEfNS_4arch4Sm90ELb1ELb1EEEEEvNT_6ParamsE --------------------------
	.section	.nv.constant0._ZN7cutlass13device_kernelIN5flash22FlashAttnBwdPreprocessIN4cute5tupleIJNS3_1CILi64EEENS5_ILi96EEEEEENS_6half_tEfNS_4arch4Sm90ELb1ELb1EEEEEvNT_6ParamsE,"a",@progbits
	.sectionflags	@""
	.align	4
.nv.constant0._ZN7cutlass13device_kernelIN5flash22FlashAttnBwdPreprocessIN4cute5tupleIJNS3_1CILi64EEENS5_ILi96EEEEEENS_6half_tEfNS_4arch4Sm90ELb1ELb1EEEEEvNT_6ParamsE:
	.zero		768


//--------------------- SYMBOLS --------------------------

	.type		.nv.reservedSmem.offset0,@object
	.size		.nv.reservedSmem.offset0,0x4
	.type		__assertfail,@function
